//
// Generated by NVIDIA NVVM Compiler
//
// Compiler Build ID: CL-36424714
// Cuda compilation tools, release 13.0, V13.0.88
// Based on NVVM 20.0.0
//

.version 9.0
.target sm_100
.address_size 64

	// .globl	_Z10cudadecodePdS_

.visible .entry _Z10cudadecodePdS_(
	.param .u64 .ptr .align 1 _Z10cudadecodePdS__param_0,
	.param .u64 .ptr .align 1 _Z10cudadecodePdS__param_1
)
{
	.local .align 16 .b8 	__local_depot0[1648];
	.reg .b64 	%SP;
	.reg .b64 	%SPL;
	.reg .pred 	%p<1275>;
	.reg .b32 	%r<3912>;
	.reg .b32 	%f<129>;
	.reg .b64 	%rd<388>;
	.reg .b64 	%fd<8805>;

	mov.u64 	%SPL, __local_depot0;
	add.u64 	%rd1, %SPL, 360;
	add.u64 	%rd2, %SPL, 432;
	add.u64 	%rd3, %SPL, 504;
	add.u64 	%rd4, %SPL, 576;
	add.u64 	%rd5, %SPL, 720;
	add.u64 	%rd6, %SPL, 800;
	add.u64 	%rd7, %SPL, 880;
	add.u64 	%rd8, %SPL, 960;
	add.u64 	%rd9, %SPL, 1040;
	add.u64 	%rd10, %SPL, 1120;
	add.u64 	%rd11, %SPL, 1200;
	add.u64 	%rd12, %SPL, 1280;
	add.u64 	%rd13, %SPL, 72;
	add.u64 	%rd14, %SPL, 144;
	add.u64 	%rd15, %SPL, 216;
	add.u64 	%rd16, %SPL, 288;
	add.u64 	%rd17, %SPL, 72;
	add.u64 	%rd18, %SPL, 216;
	add.u64 	%rd19, %SPL, 360;
	add.u64 	%rd20, %SPL, 504;
	add.u64 	%rd21, %SPL, 720;
	add.u64 	%rd22, %SPL, 880;
	add.u64 	%rd23, %SPL, 1040;
	add.u64 	%rd24, %SPL, 1200;
	add.u64 	%rd25, %SPL, 144;
	add.u64 	%rd26, %SPL, 288;
	add.u64 	%rd27, %SPL, 432;
	add.u64 	%rd28, %SPL, 576;
	add.u64 	%rd29, %SPL, 800;
	add.u64 	%rd30, %SPL, 960;
	add.u64 	%rd31, %SPL, 1120;
	add.u64 	%rd32, %SPL, 1280;
	add.u64 	%rd33, %SPL, 1424;
	add.u64 	%rd34, %SPL, 1352;
	add.u64 	%rd35, %SPL, 1496;
	add.u64 	%rd36, %SPL, 1568;
	add.u64 	%rd37, %SPL, 0;
	add.u64 	%rd38, %SPL, 648;
	mov.u32 	%r1564, %ctaid.x;
	mov.u32 	%r1565, %ntid.x;
	mov.u32 	%r1566, %tid.x;
	mad.lo.s32 	%r1, %r1564, %r1565, %r1566;
	setp.gt.s32 	%p1, %r1, 249999;
	@%p1 bra 	$L__BB0_1948;
	ld.param.u64 	%rd386, [_Z10cudadecodePdS__param_0];
	cvta.to.global.u64 	%rd107, %rd386;
	mul.wide.s32 	%rd108, %r1, 8;
	add.s64 	%rd109, %rd107, %rd108;
	ld.global.f64 	%fd2114, [%rd109];
	div.rn.f64 	%fd2115, %fd2114, 0d4024000000000000;
	div.rn.f64 	%fd2116, %fd2115, 0d4024000000000000;
	cvt.rmi.f64.f64 	%fd2117, %fd2116;
	mul.f64 	%fd2118, %fd2117, 0d4024000000000000;
	sub.f64 	%fd2119, %fd2115, %fd2118;
	cvt.rzi.s32.f64 	%r1568, %fd2119;
	div.rn.f64 	%fd2120, %fd2116, 0d4024000000000000;
	cvt.rmi.f64.f64 	%fd2121, %fd2120;
	mul.f64 	%fd2122, %fd2121, 0d4024000000000000;
	sub.f64 	%fd2123, %fd2116, %fd2122;
	cvt.rzi.s32.f64 	%r1569, %fd2123;
	div.rn.f64 	%fd2124, %fd2120, 0d4024000000000000;
	cvt.rmi.f64.f64 	%fd2125, %fd2124;
	mul.f64 	%fd2126, %fd2125, 0d4024000000000000;
	sub.f64 	%fd2127, %fd2120, %fd2126;
	cvt.rzi.s32.f64 	%r1570, %fd2127;
	div.rn.f64 	%fd2128, %fd2124, 0d4024000000000000;
	cvt.rmi.f64.f64 	%fd2129, %fd2128;
	mul.f64 	%fd2130, %fd2129, 0d4024000000000000;
	sub.f64 	%fd2131, %fd2124, %fd2130;
	cvt.rzi.s32.f64 	%r1571, %fd2131;
	div.rn.f64 	%fd2132, %fd2128, 0d4024000000000000;
	cvt.rmi.f64.f64 	%fd2133, %fd2132;
	mul.f64 	%fd2134, %fd2133, 0d4024000000000000;
	sub.f64 	%fd2135, %fd2128, %fd2134;
	cvt.rzi.s32.f64 	%r1572, %fd2135;
	div.rn.f64 	%fd2136, %fd2132, 0d4024000000000000;
	cvt.rmi.f64.f64 	%fd2137, %fd2136;
	mul.f64 	%fd2138, %fd2137, 0d4024000000000000;
	sub.f64 	%fd2139, %fd2132, %fd2138;
	cvt.rzi.s32.f64 	%r1573, %fd2139;
	div.rn.f64 	%fd2140, %fd2136, 0d4024000000000000;
	cvt.rmi.f64.f64 	%fd2141, %fd2140;
	mul.f64 	%fd2142, %fd2141, 0d4024000000000000;
	sub.f64 	%fd2143, %fd2136, %fd2142;
	cvt.rzi.s32.f64 	%r1574, %fd2143;
	div.rn.f64 	%fd2144, %fd2140, 0d4024000000000000;
	cvt.rmi.f64.f64 	%fd2145, %fd2144;
	mul.f64 	%fd2146, %fd2145, 0d4024000000000000;
	sub.f64 	%fd2147, %fd2140, %fd2146;
	cvt.rzi.s32.f64 	%r1575, %fd2147;
	div.rn.f64 	%fd2148, %fd2144, 0d4024000000000000;
	cvt.rmi.f64.f64 	%fd2149, %fd2148;
	mul.f64 	%fd2150, %fd2149, 0d4024000000000000;
	sub.f64 	%fd2151, %fd2144, %fd2150;
	cvt.rzi.s32.f64 	%r1576, %fd2151;
	div.rn.f64 	%fd2152, %fd2148, 0d4024000000000000;
	cvt.rmi.f64.f64 	%fd2153, %fd2152;
	mul.f64 	%fd2154, %fd2153, 0d4024000000000000;
	sub.f64 	%fd2155, %fd2148, %fd2154;
	cvt.rzi.s32.f64 	%r1577, %fd2155;
	div.rn.f64 	%fd2156, %fd2152, 0d4024000000000000;
	cvt.rmi.f64.f64 	%fd2157, %fd2156;
	mul.f64 	%fd2158, %fd2157, 0d4024000000000000;
	sub.f64 	%fd2159, %fd2152, %fd2158;
	cvt.rzi.s32.f64 	%r1578, %fd2159;
	div.rn.f64 	%fd2160, %fd2156, 0d4024000000000000;
	cvt.rmi.f64.f64 	%fd2161, %fd2160;
	mul.f64 	%fd2162, %fd2161, 0d4024000000000000;
	sub.f64 	%fd2163, %fd2156, %fd2162;
	cvt.rzi.s32.f64 	%r1579, %fd2163;
	div.rn.f64 	%fd2164, %fd2160, 0d4024000000000000;
	cvt.rmi.f64.f64 	%fd2165, %fd2164;
	mul.f64 	%fd2166, %fd2165, 0d4024000000000000;
	sub.f64 	%fd2167, %fd2160, %fd2166;
	cvt.rzi.s32.f64 	%r1580, %fd2167;
	div.rn.f64 	%fd2168, %fd2164, 0d4024000000000000;
	cvt.rmi.f64.f64 	%fd2169, %fd2168;
	mul.f64 	%fd2170, %fd2169, 0d4024000000000000;
	sub.f64 	%fd2171, %fd2164, %fd2170;
	cvt.rzi.s32.f64 	%r1581, %fd2171;
	div.rn.f64 	%fd2172, %fd2168, 0d4024000000000000;
	cvt.rmi.f64.f64 	%fd2173, %fd2172;
	mul.f64 	%fd2174, %fd2173, 0d4024000000000000;
	sub.f64 	%fd2175, %fd2168, %fd2174;
	cvt.rzi.s32.f64 	%r1582, %fd2175;
	st.global.f64 	[%rd109], %fd2172;
	shl.b32 	%r1583, %r1582, 1;
	add.s32 	%r1584, %r1583, -1;
	cvt.rn.f64.s32 	%fd2176, %r1584;
	cvt.rzi.s32.f64 	%r1585, %fd2176;
	shl.b32 	%r1586, %r1581, 1;
	add.s32 	%r1587, %r1586, -1;
	cvt.rn.f64.s32 	%fd2177, %r1587;
	cvt.rzi.s32.f64 	%r1588, %fd2177;
	shl.b32 	%r1589, %r1580, 1;
	add.s32 	%r1590, %r1589, -1;
	cvt.rn.f64.s32 	%fd2178, %r1590;
	cvt.rzi.s32.f64 	%r1591, %fd2178;
	shl.b32 	%r1592, %r1579, 1;
	add.s32 	%r1593, %r1592, -1;
	cvt.rn.f64.s32 	%fd2179, %r1593;
	cvt.rzi.s32.f64 	%r1594, %fd2179;
	shl.b32 	%r1595, %r1578, 1;
	add.s32 	%r1596, %r1595, -1;
	cvt.rn.f64.s32 	%fd2180, %r1596;
	cvt.rzi.s32.f64 	%r1597, %fd2180;
	shl.b32 	%r1598, %r1577, 1;
	add.s32 	%r1599, %r1598, -1;
	cvt.rn.f64.s32 	%fd2181, %r1599;
	cvt.rzi.s32.f64 	%r1600, %fd2181;
	shl.b32 	%r1601, %r1576, 1;
	add.s32 	%r1602, %r1601, -1;
	cvt.rn.f64.s32 	%fd2182, %r1602;
	cvt.rzi.s32.f64 	%r1603, %fd2182;
	shl.b32 	%r1604, %r1575, 1;
	add.s32 	%r1605, %r1604, -1;
	cvt.rn.f64.s32 	%fd2183, %r1605;
	cvt.rzi.s32.f64 	%r1606, %fd2183;
	shl.b32 	%r1607, %r1574, 1;
	add.s32 	%r1608, %r1607, -1;
	cvt.rn.f64.s32 	%fd2184, %r1608;
	cvt.rzi.s32.f64 	%r1609, %fd2184;
	shl.b32 	%r1610, %r1573, 1;
	add.s32 	%r1611, %r1610, -1;
	cvt.rn.f64.s32 	%fd2185, %r1611;
	cvt.rzi.s32.f64 	%r1612, %fd2185;
	shl.b32 	%r1613, %r1572, 1;
	add.s32 	%r1614, %r1613, -1;
	cvt.rn.f64.s32 	%fd2186, %r1614;
	cvt.rzi.s32.f64 	%r1615, %fd2186;
	shl.b32 	%r1616, %r1571, 1;
	add.s32 	%r1617, %r1616, -1;
	cvt.rn.f64.s32 	%fd2187, %r1617;
	cvt.rzi.s32.f64 	%r1618, %fd2187;
	shl.b32 	%r1619, %r1570, 1;
	add.s32 	%r1620, %r1619, -1;
	cvt.rn.f64.s32 	%fd2188, %r1620;
	cvt.rzi.s32.f64 	%r1621, %fd2188;
	shl.b32 	%r1622, %r1569, 1;
	add.s32 	%r1623, %r1622, -1;
	cvt.rn.f64.s32 	%fd2189, %r1623;
	cvt.rzi.s32.f64 	%r1624, %fd2189;
	shl.b32 	%r1625, %r1568, 1;
	add.s32 	%r1626, %r1625, -1;
	cvt.rn.f64.s32 	%fd2190, %r1626;
	cvt.rzi.s32.f64 	%r1627, %fd2190;
	cvt.rn.f64.s32 	%fd2191, %r1585;
	mul.f64 	%fd2192, %fd2191, 0d4044000000000000;
	st.local.f64 	[%rd33+8], %fd2192;
	cvt.rn.f64.s32 	%fd2193, %r1588;
	mul.f64 	%fd2194, %fd2193, 0d4044000000000000;
	st.local.f64 	[%rd35+8], %fd2194;
	mov.b64 	%rd110, 0;
	st.local.u64 	[%rd36+8], %rd110;
	cvt.rn.f64.s32 	%fd2195, %r1591;
	mul.f64 	%fd2196, %fd2195, 0d4044000000000000;
	st.local.f64 	[%rd33+16], %fd2196;
	st.local.u64 	[%rd35+16], %rd110;
	cvt.rn.f64.s32 	%fd2197, %r1594;
	mul.f64 	%fd2198, %fd2197, 0d4044000000000000;
	st.local.f64 	[%rd36+16], %fd2198;
	cvt.rn.f64.s32 	%fd2199, %r1597;
	mul.f64 	%fd2200, %fd2199, 0d4044000000000000;
	st.local.f64 	[%rd33+24], %fd2200;
	cvt.rn.f64.s32 	%fd2201, %r1600;
	mul.f64 	%fd2202, %fd2201, 0d4044000000000000;
	st.local.f64 	[%rd35+24], %fd2202;
	st.local.u64 	[%rd36+24], %rd110;
	cvt.rn.f64.s32 	%fd2203, %r1603;
	mul.f64 	%fd2204, %fd2203, 0d4044000000000000;
	st.local.f64 	[%rd33+32], %fd2204;
	st.local.u64 	[%rd35+32], %rd110;
	cvt.rn.f64.s32 	%fd2205, %r1606;
	mul.f64 	%fd2206, %fd2205, 0d4044000000000000;
	st.local.f64 	[%rd36+32], %fd2206;
	cvt.rn.f64.s32 	%fd2207, %r1609;
	mul.f64 	%fd2208, %fd2207, 0d4044000000000000;
	st.local.f64 	[%rd33+40], %fd2208;
	cvt.rn.f64.s32 	%fd2209, %r1612;
	mul.f64 	%fd2210, %fd2209, 0d4044000000000000;
	st.local.f64 	[%rd35+40], %fd2210;
	st.local.u64 	[%rd36+40], %rd110;
	cvt.rn.f64.s32 	%fd2211, %r1615;
	mul.f64 	%fd2212, %fd2211, 0d4044000000000000;
	st.local.f64 	[%rd33+48], %fd2212;
	st.local.u64 	[%rd35+48], %rd110;
	cvt.rn.f64.s32 	%fd2213, %r1618;
	mul.f64 	%fd2214, %fd2213, 0d4044000000000000;
	st.local.f64 	[%rd36+48], %fd2214;
	cvt.rn.f64.s32 	%fd2215, %r1621;
	mul.f64 	%fd2216, %fd2215, 0d4044000000000000;
	st.local.f64 	[%rd33+56], %fd2216;
	cvt.rn.f64.s32 	%fd2217, %r1624;
	mul.f64 	%fd2218, %fd2217, 0d4044000000000000;
	st.local.f64 	[%rd35+56], %fd2218;
	st.local.u64 	[%rd36+56], %rd110;
	cvt.rn.f64.s32 	%fd2219, %r1627;
	mul.f64 	%fd2220, %fd2219, 0d4044000000000000;
	st.local.f64 	[%rd33+64], %fd2220;
	st.local.u64 	[%rd35+64], %rd110;
	st.local.f64 	[%rd36+64], %fd2192;
	st.local.u64 	[%rd37+8], %rd110;
	st.local.u64 	[%rd37+16], %rd110;
	st.local.u64 	[%rd37+24], %rd110;
	st.local.u64 	[%rd37+32], %rd110;
	st.local.u64 	[%rd37+40], %rd110;
	st.local.u64 	[%rd37+48], %rd110;
	st.local.u64 	[%rd37+56], %rd110;
	st.local.u64 	[%rd37+64], %rd110;
	st.local.f64 	[%rd34+8], %fd2220;
	st.local.f64 	[%rd34+16], %fd2216;
	st.local.f64 	[%rd34+24], %fd2212;
	st.local.f64 	[%rd34+32], %fd2208;
	st.local.f64 	[%rd34+40], %fd2204;
	st.local.f64 	[%rd34+48], %fd2200;
	st.local.f64 	[%rd34+56], %fd2196;
	st.local.f64 	[%rd34+64], %fd2192;
	mov.b32 	%r1628, 1127219200;
	mov.b32 	%r1629, -2147483648;
	mov.b64 	%fd1, {%r1629, %r1628};
	mov.b32 	%r3479, 1;
$L__BB0_2:
	mov.b32 	%r3480, 1;
$L__BB0_3:
	mul.wide.u32 	%rd111, %r3480, 8;
	add.s64 	%rd112, %rd37, %rd111;
	ld.local.f64 	%fd2, [%rd112];
	add.s64 	%rd113, %rd33, %rd111;
	ld.local.f64 	%fd3, [%rd113];
	add.s64 	%rd114, %rd35, %rd111;
	ld.local.f64 	%fd4, [%rd114];
	cvt.rzi.s32.f64 	%r4, %fd2;
	setp.lt.s32 	%p2, %r4, 0;
	@%p2 bra 	$L__BB0_12;
	setp.eq.s32 	%p3, %r4, 0;
	mov.f64 	%fd8012, 0d3FF0000000000000;
	@%p3 bra 	$L__BB0_22;
	and.b32  	%r5, %r4, 3;
	setp.lt.u32 	%p4, %r4, 4;
	mov.f64 	%fd8011, 0d4005BF0A1BE2B496;
	@%p4 bra 	$L__BB0_9;
	and.b32  	%r6, %r4, 2147483644;
	mov.b32 	%r3482, 0;
	mov.f64 	%fd8012, 0d3FF0000000000000;
$L__BB0_7:
	mul.f64 	%fd2225, %fd8012, 0d4005BF0A1BE2B496;
	mul.f64 	%fd2226, %fd2225, 0d4005BF0A1BE2B496;
	mul.f64 	%fd2227, %fd2226, 0d4005BF0A1BE2B496;
	mul.f64 	%fd8012, %fd2227, 0d4005BF0A1BE2B496;
	add.s32 	%r3482, %r3482, 4;
	setp.ne.s32 	%p5, %r3482, %r6;
	@%p5 bra 	$L__BB0_7;
	mul.f64 	%fd8011, %fd8012, 0d4005BF0A1BE2B496;
$L__BB0_9:
	setp.eq.s32 	%p6, %r5, 0;
	@%p6 bra 	$L__BB0_22;
	setp.eq.s32 	%p7, %r5, 1;
	@%p7 bra 	$L__BB0_21;
	mul.f64 	%fd2228, %fd8011, 0d4005BF0A1BE2B496;
	setp.eq.s32 	%p8, %r5, 2;
	mul.f64 	%fd2229, %fd2228, 0d4005BF0A1BE2B496;
	selp.f64 	%fd8012, %fd2228, %fd2229, %p8;
	bra.uni 	$L__BB0_22;
$L__BB0_12:
	neg.s32 	%r7, %r4;
	and.b32  	%r8, %r7, 3;
	setp.gt.u32 	%p9, %r4, -4;
	mov.f64 	%fd8007, 0d4005BF0A1BE2B496;
	@%p9 bra 	$L__BB0_16;
	and.b32  	%r9, %r7, 2147483644;
	mov.b32 	%r3481, 0;
	mov.f64 	%fd8008, 0d3FF0000000000000;
$L__BB0_14:
	mul.f64 	%fd2233, %fd8008, 0d4005BF0A1BE2B496;
	mul.f64 	%fd2234, %fd2233, 0d4005BF0A1BE2B496;
	mul.f64 	%fd2235, %fd2234, 0d4005BF0A1BE2B496;
	mul.f64 	%fd8008, %fd2235, 0d4005BF0A1BE2B496;
	add.s32 	%r3481, %r3481, 4;
	setp.ne.s32 	%p10, %r3481, %r9;
	@%p10 bra 	$L__BB0_14;
	mul.f64 	%fd8007, %fd8008, 0d4005BF0A1BE2B496;
$L__BB0_16:
	setp.eq.s32 	%p11, %r8, 0;
	@%p11 bra 	$L__BB0_20;
	setp.eq.s32 	%p12, %r8, 1;
	@%p12 bra 	$L__BB0_19;
	mul.f64 	%fd2236, %fd8007, 0d4005BF0A1BE2B496;
	setp.eq.s32 	%p13, %r8, 2;
	mul.f64 	%fd2237, %fd2236, 0d4005BF0A1BE2B496;
	selp.f64 	%fd8008, %fd2236, %fd2237, %p13;
	bra.uni 	$L__BB0_20;
$L__BB0_19:
	mov.f64 	%fd8008, %fd8007;
$L__BB0_20:
	rcp.rn.f64 	%fd8012, %fd8008;
	bra.uni 	$L__BB0_22;
$L__BB0_21:
	mov.f64 	%fd8012, %fd8011;
$L__BB0_22:
	cvt.rn.f64.s32 	%fd2238, %r4;
	sub.f64 	%fd2239, %fd2, %fd2238;
	add.f64 	%fd2240, %fd2239, 0d3FF0000000000000;
	mul.f64 	%fd2241, %fd2239, %fd2239;
	fma.rn.f64 	%fd2242, %fd2241, 0d3FE0000000000000, %fd2240;
	mul.f64 	%fd2243, %fd2239, %fd2241;
	div.rn.f64 	%fd2244, %fd2243, 0d4018000000000000;
	add.f64 	%fd2245, %fd2242, %fd2244;
	mul.f64 	%fd2246, %fd2239, %fd2243;
	div.rn.f64 	%fd2247, %fd2246, 0d4038000000000000;
	add.f64 	%fd2248, %fd2245, %fd2247;
	mul.f64 	%fd2249, %fd2239, %fd2246;
	div.rn.f64 	%fd2250, %fd2249, 0d405E000000000000;
	add.f64 	%fd2251, %fd2248, %fd2250;
	mul.f64 	%fd2252, %fd2239, %fd2249;
	div.rn.f64 	%fd2253, %fd2252, 0d4086800000000000;
	add.f64 	%fd2254, %fd2251, %fd2253;
	mul.f64 	%fd2255, %fd2239, %fd2252;
	div.rn.f64 	%fd2256, %fd2255, 0d40B3B00000000000;
	add.f64 	%fd2257, %fd2254, %fd2256;
	mul.f64 	%fd2258, %fd2239, %fd2255;
	div.rn.f64 	%fd2259, %fd2258, 0d40E3B00000000000;
	add.f64 	%fd2260, %fd2257, %fd2259;
	mul.f64 	%fd2261, %fd2239, %fd2258;
	div.rn.f64 	%fd2262, %fd2261, 0d4116260000000000;
	add.f64 	%fd20, %fd2260, %fd2262;
	fma.rn.f64 	%fd8013, %fd8012, %fd20, 0d3FF0000000000000;
	{
	.reg .b32 %temp; 
	mov.b64 	{%temp, %r3483}, %fd8013;
	}
	{
	.reg .b32 %temp; 
	mov.b64 	{%r3484, %temp}, %fd8013;
	}
	setp.gt.s32 	%p14, %r3483, 1048575;
	mov.b32 	%r3485, -1023;
	@%p14 bra 	$L__BB0_24;
	mul.f64 	%fd8013, %fd8013, 0d4350000000000000;
	{
	.reg .b32 %temp; 
	mov.b64 	{%temp, %r3483}, %fd8013;
	}
	{
	.reg .b32 %temp; 
	mov.b64 	{%r3484, %temp}, %fd8013;
	}
	mov.b32 	%r3485, -1077;
$L__BB0_24:
	add.s32 	%r1635, %r3483, -1;
	setp.gt.u32 	%p15, %r1635, 2146435070;
	@%p15 bra 	$L__BB0_28;
	shr.u32 	%r1638, %r3483, 20;
	add.s32 	%r3486, %r3485, %r1638;
	and.b32  	%r1639, %r3483, 1048575;
	or.b32  	%r1640, %r1639, 1072693248;
	mov.b64 	%fd8014, {%r3484, %r1640};
	setp.lt.u32 	%p17, %r1640, 1073127583;
	@%p17 bra 	$L__BB0_27;
	{
	.reg .b32 %temp; 
	mov.b64 	{%r1641, %temp}, %fd8014;
	}
	{
	.reg .b32 %temp; 
	mov.b64 	{%temp, %r1642}, %fd8014;
	}
	add.s32 	%r1643, %r1642, -1048576;
	mov.b64 	%fd8014, {%r1641, %r1643};
	add.s32 	%r3486, %r3486, 1;
$L__BB0_27:
	add.f64 	%fd2264, %fd8014, 0dBFF0000000000000;
	add.f64 	%fd2265, %fd8014, 0d3FF0000000000000;
	rcp.approx.ftz.f64 	%fd2266, %fd2265;
	neg.f64 	%fd2267, %fd2265;
	fma.rn.f64 	%fd2268, %fd2267, %fd2266, 0d3FF0000000000000;
	fma.rn.f64 	%fd2269, %fd2268, %fd2268, %fd2268;
	fma.rn.f64 	%fd2270, %fd2269, %fd2266, %fd2266;
	mul.f64 	%fd2271, %fd2264, %fd2270;
	fma.rn.f64 	%fd2272, %fd2264, %fd2270, %fd2271;
	mul.f64 	%fd2273, %fd2272, %fd2272;
	fma.rn.f64 	%fd2274, %fd2273, 0d3EB1380B3AE80F1E, 0d3ED0EE258B7A8B04;
	fma.rn.f64 	%fd2275, %fd2274, %fd2273, 0d3EF3B2669F02676F;
	fma.rn.f64 	%fd2276, %fd2275, %fd2273, 0d3F1745CBA9AB0956;
	fma.rn.f64 	%fd2277, %fd2276, %fd2273, 0d3F3C71C72D1B5154;
	fma.rn.f64 	%fd2278, %fd2277, %fd2273, 0d3F624924923BE72D;
	fma.rn.f64 	%fd2279, %fd2278, %fd2273, 0d3F8999999999A3C4;
	fma.rn.f64 	%fd2280, %fd2279, %fd2273, 0d3FB5555555555554;
	sub.f64 	%fd2281, %fd2264, %fd2272;
	add.f64 	%fd2282, %fd2281, %fd2281;
	neg.f64 	%fd2283, %fd2272;
	fma.rn.f64 	%fd2284, %fd2283, %fd2264, %fd2282;
	mul.f64 	%fd2285, %fd2270, %fd2284;
	mul.f64 	%fd2286, %fd2273, %fd2280;
	fma.rn.f64 	%fd2287, %fd2286, %fd2272, %fd2285;
	xor.b32  	%r1644, %r3486, -2147483648;
	mov.b32 	%r1645, 1127219200;
	mov.b64 	%fd2288, {%r1644, %r1645};
	sub.f64 	%fd2289, %fd2288, %fd1;
	fma.rn.f64 	%fd2290, %fd2289, 0d3FE62E42FEFA39EF, %fd2272;
	fma.rn.f64 	%fd2291, %fd2289, 0dBFE62E42FEFA39EF, %fd2290;
	sub.f64 	%fd2292, %fd2291, %fd2272;
	sub.f64 	%fd2293, %fd2287, %fd2292;
	fma.rn.f64 	%fd2294, %fd2289, 0d3C7ABC9E3B39803F, %fd2293;
	add.f64 	%fd8015, %fd2290, %fd2294;
	bra.uni 	$L__BB0_29;
$L__BB0_28:
	fma.rn.f64 	%fd2263, %fd8013, 0d7FF0000000000000, 0d7FF0000000000000;
	{
	.reg .b32 %temp; 
	mov.b64 	{%temp, %r1636}, %fd8013;
	}
	and.b32  	%r1637, %r1636, 2147483647;
	setp.eq.s32 	%p16, %r1637, 0;
	selp.f64 	%fd8015, 0dFFF0000000000000, %fd2263, %p16;
$L__BB0_29:
	neg.f64 	%fd2295, %fd8015;
	mul.f64 	%fd30, %fd3, 0d0000000000000000;
	sub.f64 	%fd2296, %fd2295, %fd30;
	mul.f64 	%fd31, %fd4, 0d0000000000000000;
	sub.f64 	%fd2297, %fd2296, %fd31;
	mul.wide.u32 	%rd115, %r3480, 8;
	add.s64 	%rd116, %rd5, %rd115;
	st.local.f64 	[%rd116], %fd2297;
	@%p2 bra 	$L__BB0_38;
	setp.eq.s32 	%p19, %r4, 0;
	mov.f64 	%fd8023, 0d3FF0000000000000;
	@%p19 bra 	$L__BB0_48;
	and.b32  	%r24, %r4, 3;
	setp.lt.u32 	%p20, %r4, 4;
	mov.f64 	%fd8022, 0d4005BF0A1BE2B496;
	@%p20 bra 	$L__BB0_35;
	and.b32  	%r25, %r4, 2147483644;
	mov.b32 	%r3488, 0;
	mov.f64 	%fd8023, 0d3FF0000000000000;
$L__BB0_33:
	mul.f64 	%fd2302, %fd8023, 0d4005BF0A1BE2B496;
	mul.f64 	%fd2303, %fd2302, 0d4005BF0A1BE2B496;
	mul.f64 	%fd2304, %fd2303, 0d4005BF0A1BE2B496;
	mul.f64 	%fd8023, %fd2304, 0d4005BF0A1BE2B496;
	add.s32 	%r3488, %r3488, 4;
	setp.ne.s32 	%p21, %r3488, %r25;
	@%p21 bra 	$L__BB0_33;
	mul.f64 	%fd8022, %fd8023, 0d4005BF0A1BE2B496;
$L__BB0_35:
	setp.eq.s32 	%p22, %r24, 0;
	@%p22 bra 	$L__BB0_48;
	setp.eq.s32 	%p23, %r24, 1;
	@%p23 bra 	$L__BB0_47;
	mul.f64 	%fd2305, %fd8022, 0d4005BF0A1BE2B496;
	setp.eq.s32 	%p24, %r24, 2;
	mul.f64 	%fd2306, %fd2305, 0d4005BF0A1BE2B496;
	selp.f64 	%fd8023, %fd2305, %fd2306, %p24;
	bra.uni 	$L__BB0_48;
$L__BB0_38:
	neg.s32 	%r26, %r4;
	and.b32  	%r27, %r26, 3;
	setp.gt.u32 	%p25, %r4, -4;
	mov.f64 	%fd8018, 0d4005BF0A1BE2B496;
	@%p25 bra 	$L__BB0_42;
	and.b32  	%r28, %r26, 2147483644;
	mov.b32 	%r3487, 0;
	mov.f64 	%fd8019, 0d3FF0000000000000;
$L__BB0_40:
	mul.f64 	%fd2310, %fd8019, 0d4005BF0A1BE2B496;
	mul.f64 	%fd2311, %fd2310, 0d4005BF0A1BE2B496;
	mul.f64 	%fd2312, %fd2311, 0d4005BF0A1BE2B496;
	mul.f64 	%fd8019, %fd2312, 0d4005BF0A1BE2B496;
	add.s32 	%r3487, %r3487, 4;
	setp.ne.s32 	%p26, %r3487, %r28;
	@%p26 bra 	$L__BB0_40;
	mul.f64 	%fd8018, %fd8019, 0d4005BF0A1BE2B496;
$L__BB0_42:
	setp.eq.s32 	%p27, %r27, 0;
	@%p27 bra 	$L__BB0_46;
	setp.eq.s32 	%p28, %r27, 1;
	@%p28 bra 	$L__BB0_45;
	mul.f64 	%fd2313, %fd8018, 0d4005BF0A1BE2B496;
	setp.eq.s32 	%p29, %r27, 2;
	mul.f64 	%fd2314, %fd2313, 0d4005BF0A1BE2B496;
	selp.f64 	%fd8019, %fd2313, %fd2314, %p29;
	bra.uni 	$L__BB0_46;
$L__BB0_45:
	mov.f64 	%fd8019, %fd8018;
$L__BB0_46:
	rcp.rn.f64 	%fd8023, %fd8019;
	bra.uni 	$L__BB0_48;
$L__BB0_47:
	mov.f64 	%fd8023, %fd8022;
$L__BB0_48:
	fma.rn.f64 	%fd8024, %fd8023, %fd20, 0d3FF0000000000000;
	{
	.reg .b32 %temp; 
	mov.b64 	{%temp, %r3489}, %fd8024;
	}
	{
	.reg .b32 %temp; 
	mov.b64 	{%r3490, %temp}, %fd8024;
	}
	setp.gt.s32 	%p30, %r3489, 1048575;
	mov.b32 	%r3491, -1023;
	@%p30 bra 	$L__BB0_50;
	mul.f64 	%fd8024, %fd8024, 0d4350000000000000;
	{
	.reg .b32 %temp; 
	mov.b64 	{%temp, %r3489}, %fd8024;
	}
	{
	.reg .b32 %temp; 
	mov.b64 	{%r3490, %temp}, %fd8024;
	}
	mov.b32 	%r3491, -1077;
$L__BB0_50:
	add.s32 	%r1650, %r3489, -1;
	setp.gt.u32 	%p31, %r1650, 2146435070;
	@%p31 bra 	$L__BB0_54;
	shr.u32 	%r1653, %r3489, 20;
	add.s32 	%r3492, %r3491, %r1653;
	and.b32  	%r1654, %r3489, 1048575;
	or.b32  	%r1655, %r1654, 1072693248;
	mov.b64 	%fd8025, {%r3490, %r1655};
	setp.lt.u32 	%p33, %r1655, 1073127583;
	@%p33 bra 	$L__BB0_53;
	{
	.reg .b32 %temp; 
	mov.b64 	{%r1656, %temp}, %fd8025;
	}
	{
	.reg .b32 %temp; 
	mov.b64 	{%temp, %r1657}, %fd8025;
	}
	add.s32 	%r1658, %r1657, -1048576;
	mov.b64 	%fd8025, {%r1656, %r1658};
	add.s32 	%r3492, %r3492, 1;
$L__BB0_53:
	add.f64 	%fd2316, %fd8025, 0dBFF0000000000000;
	add.f64 	%fd2317, %fd8025, 0d3FF0000000000000;
	rcp.approx.ftz.f64 	%fd2318, %fd2317;
	neg.f64 	%fd2319, %fd2317;
	fma.rn.f64 	%fd2320, %fd2319, %fd2318, 0d3FF0000000000000;
	fma.rn.f64 	%fd2321, %fd2320, %fd2320, %fd2320;
	fma.rn.f64 	%fd2322, %fd2321, %fd2318, %fd2318;
	mul.f64 	%fd2323, %fd2316, %fd2322;
	fma.rn.f64 	%fd2324, %fd2316, %fd2322, %fd2323;
	mul.f64 	%fd2325, %fd2324, %fd2324;
	fma.rn.f64 	%fd2326, %fd2325, 0d3EB1380B3AE80F1E, 0d3ED0EE258B7A8B04;
	fma.rn.f64 	%fd2327, %fd2326, %fd2325, 0d3EF3B2669F02676F;
	fma.rn.f64 	%fd2328, %fd2327, %fd2325, 0d3F1745CBA9AB0956;
	fma.rn.f64 	%fd2329, %fd2328, %fd2325, 0d3F3C71C72D1B5154;
	fma.rn.f64 	%fd2330, %fd2329, %fd2325, 0d3F624924923BE72D;
	fma.rn.f64 	%fd2331, %fd2330, %fd2325, 0d3F8999999999A3C4;
	fma.rn.f64 	%fd2332, %fd2331, %fd2325, 0d3FB5555555555554;
	sub.f64 	%fd2333, %fd2316, %fd2324;
	add.f64 	%fd2334, %fd2333, %fd2333;
	neg.f64 	%fd2335, %fd2324;
	fma.rn.f64 	%fd2336, %fd2335, %fd2316, %fd2334;
	mul.f64 	%fd2337, %fd2322, %fd2336;
	mul.f64 	%fd2338, %fd2325, %fd2332;
	fma.rn.f64 	%fd2339, %fd2338, %fd2324, %fd2337;
	xor.b32  	%r1659, %r3492, -2147483648;
	mov.b32 	%r1660, 1127219200;
	mov.b64 	%fd2340, {%r1659, %r1660};
	sub.f64 	%fd2341, %fd2340, %fd1;
	fma.rn.f64 	%fd2342, %fd2341, 0d3FE62E42FEFA39EF, %fd2324;
	fma.rn.f64 	%fd2343, %fd2341, 0dBFE62E42FEFA39EF, %fd2342;
	sub.f64 	%fd2344, %fd2343, %fd2324;
	sub.f64 	%fd2345, %fd2339, %fd2344;
	fma.rn.f64 	%fd2346, %fd2341, 0d3C7ABC9E3B39803F, %fd2345;
	add.f64 	%fd8026, %fd2342, %fd2346;
	bra.uni 	$L__BB0_55;
$L__BB0_54:
	fma.rn.f64 	%fd2315, %fd8024, 0d7FF0000000000000, 0d7FF0000000000000;
	{
	.reg .b32 %temp; 
	mov.b64 	{%temp, %r1651}, %fd8024;
	}
	and.b32  	%r1652, %r1651, 2147483647;
	setp.eq.s32 	%p32, %r1652, 0;
	selp.f64 	%fd8026, 0dFFF0000000000000, %fd2315, %p32;
$L__BB0_55:
	sub.f64 	%fd2347, %fd2, %fd8026;
	add.f64 	%fd2348, %fd30, %fd2347;
	add.f64 	%fd2349, %fd31, %fd2348;
	mul.wide.u32 	%rd117, %r3480, 8;
	add.s64 	%rd118, %rd7, %rd117;
	st.local.f64 	[%rd118], %fd2349;
	@%p2 bra 	$L__BB0_64;
	setp.eq.s32 	%p35, %r4, 0;
	mov.f64 	%fd8034, 0d3FF0000000000000;
	@%p35 bra 	$L__BB0_74;
	and.b32  	%r43, %r4, 3;
	setp.lt.u32 	%p36, %r4, 4;
	mov.f64 	%fd8033, 0d4005BF0A1BE2B496;
	@%p36 bra 	$L__BB0_61;
	and.b32  	%r44, %r4, 2147483644;
	mov.b32 	%r3494, 0;
	mov.f64 	%fd8034, 0d3FF0000000000000;
$L__BB0_59:
	mul.f64 	%fd2354, %fd8034, 0d4005BF0A1BE2B496;
	mul.f64 	%fd2355, %fd2354, 0d4005BF0A1BE2B496;
	mul.f64 	%fd2356, %fd2355, 0d4005BF0A1BE2B496;
	mul.f64 	%fd8034, %fd2356, 0d4005BF0A1BE2B496;
	add.s32 	%r3494, %r3494, 4;
	setp.ne.s32 	%p37, %r3494, %r44;
	@%p37 bra 	$L__BB0_59;
	mul.f64 	%fd8033, %fd8034, 0d4005BF0A1BE2B496;
$L__BB0_61:
	setp.eq.s32 	%p38, %r43, 0;
	@%p38 bra 	$L__BB0_74;
	setp.eq.s32 	%p39, %r43, 1;
	@%p39 bra 	$L__BB0_73;
	mul.f64 	%fd2357, %fd8033, 0d4005BF0A1BE2B496;
	setp.eq.s32 	%p40, %r43, 2;
	mul.f64 	%fd2358, %fd2357, 0d4005BF0A1BE2B496;
	selp.f64 	%fd8034, %fd2357, %fd2358, %p40;
	bra.uni 	$L__BB0_74;
$L__BB0_64:
	neg.s32 	%r45, %r4;
	and.b32  	%r46, %r45, 3;
	setp.gt.u32 	%p41, %r4, -4;
	mov.f64 	%fd8029, 0d4005BF0A1BE2B496;
	@%p41 bra 	$L__BB0_68;
	and.b32  	%r47, %r45, 2147483644;
	mov.b32 	%r3493, 0;
	mov.f64 	%fd8030, 0d3FF0000000000000;
$L__BB0_66:
	mul.f64 	%fd2362, %fd8030, 0d4005BF0A1BE2B496;
	mul.f64 	%fd2363, %fd2362, 0d4005BF0A1BE2B496;
	mul.f64 	%fd2364, %fd2363, 0d4005BF0A1BE2B496;
	mul.f64 	%fd8030, %fd2364, 0d4005BF0A1BE2B496;
	add.s32 	%r3493, %r3493, 4;
	setp.ne.s32 	%p42, %r3493, %r47;
	@%p42 bra 	$L__BB0_66;
	mul.f64 	%fd8029, %fd8030, 0d4005BF0A1BE2B496;
$L__BB0_68:
	setp.eq.s32 	%p43, %r46, 0;
	@%p43 bra 	$L__BB0_72;
	setp.eq.s32 	%p44, %r46, 1;
	@%p44 bra 	$L__BB0_71;
	mul.f64 	%fd2365, %fd8029, 0d4005BF0A1BE2B496;
	setp.eq.s32 	%p45, %r46, 2;
	mul.f64 	%fd2366, %fd2365, 0d4005BF0A1BE2B496;
	selp.f64 	%fd8030, %fd2365, %fd2366, %p45;
	bra.uni 	$L__BB0_72;
$L__BB0_71:
	mov.f64 	%fd8030, %fd8029;
$L__BB0_72:
	rcp.rn.f64 	%fd8034, %fd8030;
	bra.uni 	$L__BB0_74;
$L__BB0_73:
	mov.f64 	%fd8034, %fd8033;
$L__BB0_74:
	fma.rn.f64 	%fd8035, %fd8034, %fd20, 0d3FF0000000000000;
	{
	.reg .b32 %temp; 
	mov.b64 	{%temp, %r3495}, %fd8035;
	}
	{
	.reg .b32 %temp; 
	mov.b64 	{%r3496, %temp}, %fd8035;
	}
	setp.gt.s32 	%p46, %r3495, 1048575;
	mov.b32 	%r3497, -1023;
	@%p46 bra 	$L__BB0_76;
	mul.f64 	%fd8035, %fd8035, 0d4350000000000000;
	{
	.reg .b32 %temp; 
	mov.b64 	{%temp, %r3495}, %fd8035;
	}
	{
	.reg .b32 %temp; 
	mov.b64 	{%r3496, %temp}, %fd8035;
	}
	mov.b32 	%r3497, -1077;
$L__BB0_76:
	add.s32 	%r1665, %r3495, -1;
	setp.gt.u32 	%p47, %r1665, 2146435070;
	@%p47 bra 	$L__BB0_80;
	shr.u32 	%r1668, %r3495, 20;
	add.s32 	%r3498, %r3497, %r1668;
	and.b32  	%r1669, %r3495, 1048575;
	or.b32  	%r1670, %r1669, 1072693248;
	mov.b64 	%fd8036, {%r3496, %r1670};
	setp.lt.u32 	%p49, %r1670, 1073127583;
	@%p49 bra 	$L__BB0_79;
	{
	.reg .b32 %temp; 
	mov.b64 	{%r1671, %temp}, %fd8036;
	}
	{
	.reg .b32 %temp; 
	mov.b64 	{%temp, %r1672}, %fd8036;
	}
	add.s32 	%r1673, %r1672, -1048576;
	mov.b64 	%fd8036, {%r1671, %r1673};
	add.s32 	%r3498, %r3498, 1;
$L__BB0_79:
	add.f64 	%fd2368, %fd8036, 0dBFF0000000000000;
	add.f64 	%fd2369, %fd8036, 0d3FF0000000000000;
	rcp.approx.ftz.f64 	%fd2370, %fd2369;
	neg.f64 	%fd2371, %fd2369;
	fma.rn.f64 	%fd2372, %fd2371, %fd2370, 0d3FF0000000000000;
	fma.rn.f64 	%fd2373, %fd2372, %fd2372, %fd2372;
	fma.rn.f64 	%fd2374, %fd2373, %fd2370, %fd2370;
	mul.f64 	%fd2375, %fd2368, %fd2374;
	fma.rn.f64 	%fd2376, %fd2368, %fd2374, %fd2375;
	mul.f64 	%fd2377, %fd2376, %fd2376;
	fma.rn.f64 	%fd2378, %fd2377, 0d3EB1380B3AE80F1E, 0d3ED0EE258B7A8B04;
	fma.rn.f64 	%fd2379, %fd2378, %fd2377, 0d3EF3B2669F02676F;
	fma.rn.f64 	%fd2380, %fd2379, %fd2377, 0d3F1745CBA9AB0956;
	fma.rn.f64 	%fd2381, %fd2380, %fd2377, 0d3F3C71C72D1B5154;
	fma.rn.f64 	%fd2382, %fd2381, %fd2377, 0d3F624924923BE72D;
	fma.rn.f64 	%fd2383, %fd2382, %fd2377, 0d3F8999999999A3C4;
	fma.rn.f64 	%fd2384, %fd2383, %fd2377, 0d3FB5555555555554;
	sub.f64 	%fd2385, %fd2368, %fd2376;
	add.f64 	%fd2386, %fd2385, %fd2385;
	neg.f64 	%fd2387, %fd2376;
	fma.rn.f64 	%fd2388, %fd2387, %fd2368, %fd2386;
	mul.f64 	%fd2389, %fd2374, %fd2388;
	mul.f64 	%fd2390, %fd2377, %fd2384;
	fma.rn.f64 	%fd2391, %fd2390, %fd2376, %fd2389;
	xor.b32  	%r1674, %r3498, -2147483648;
	mov.b32 	%r1675, 1127219200;
	mov.b64 	%fd2392, {%r1674, %r1675};
	sub.f64 	%fd2393, %fd2392, %fd1;
	fma.rn.f64 	%fd2394, %fd2393, 0d3FE62E42FEFA39EF, %fd2376;
	fma.rn.f64 	%fd2395, %fd2393, 0dBFE62E42FEFA39EF, %fd2394;
	sub.f64 	%fd2396, %fd2395, %fd2376;
	sub.f64 	%fd2397, %fd2391, %fd2396;
	fma.rn.f64 	%fd2398, %fd2393, 0d3C7ABC9E3B39803F, %fd2397;
	add.f64 	%fd8037, %fd2394, %fd2398;
	bra.uni 	$L__BB0_81;
$L__BB0_80:
	fma.rn.f64 	%fd2367, %fd8035, 0d7FF0000000000000, 0d7FF0000000000000;
	{
	.reg .b32 %temp; 
	mov.b64 	{%temp, %r1666}, %fd8035;
	}
	and.b32  	%r1667, %r1666, 2147483647;
	setp.eq.s32 	%p48, %r1667, 0;
	selp.f64 	%fd8037, 0dFFF0000000000000, %fd2367, %p48;
$L__BB0_81:
	sub.f64 	%fd2399, %fd2, %fd8037;
	add.f64 	%fd2400, %fd30, %fd2399;
	sub.f64 	%fd2401, %fd2400, %fd31;
	mul.wide.u32 	%rd119, %r3480, 8;
	add.s64 	%rd120, %rd9, %rd119;
	st.local.f64 	[%rd120], %fd2401;
	@%p2 bra 	$L__BB0_90;
	setp.eq.s32 	%p51, %r4, 0;
	mov.f64 	%fd8045, 0d3FF0000000000000;
	@%p51 bra 	$L__BB0_100;
	and.b32  	%r62, %r4, 3;
	setp.lt.u32 	%p52, %r4, 4;
	mov.f64 	%fd8044, 0d4005BF0A1BE2B496;
	@%p52 bra 	$L__BB0_87;
	and.b32  	%r63, %r4, 2147483644;
	mov.b32 	%r3500, 0;
	mov.f64 	%fd8045, 0d3FF0000000000000;
$L__BB0_85:
	mul.f64 	%fd2406, %fd8045, 0d4005BF0A1BE2B496;
	mul.f64 	%fd2407, %fd2406, 0d4005BF0A1BE2B496;
	mul.f64 	%fd2408, %fd2407, 0d4005BF0A1BE2B496;
	mul.f64 	%fd8045, %fd2408, 0d4005BF0A1BE2B496;
	add.s32 	%r3500, %r3500, 4;
	setp.ne.s32 	%p53, %r3500, %r63;
	@%p53 bra 	$L__BB0_85;
	mul.f64 	%fd8044, %fd8045, 0d4005BF0A1BE2B496;
$L__BB0_87:
	setp.eq.s32 	%p54, %r62, 0;
	@%p54 bra 	$L__BB0_100;
	setp.eq.s32 	%p55, %r62, 1;
	@%p55 bra 	$L__BB0_99;
	mul.f64 	%fd2409, %fd8044, 0d4005BF0A1BE2B496;
	setp.eq.s32 	%p56, %r62, 2;
	mul.f64 	%fd2410, %fd2409, 0d4005BF0A1BE2B496;
	selp.f64 	%fd8045, %fd2409, %fd2410, %p56;
	bra.uni 	$L__BB0_100;
$L__BB0_90:
	neg.s32 	%r64, %r4;
	and.b32  	%r65, %r64, 3;
	setp.gt.u32 	%p57, %r4, -4;
	mov.f64 	%fd8040, 0d4005BF0A1BE2B496;
	@%p57 bra 	$L__BB0_94;
	and.b32  	%r66, %r64, 2147483644;
	mov.b32 	%r3499, 0;
	mov.f64 	%fd8041, 0d3FF0000000000000;
$L__BB0_92:
	mul.f64 	%fd2414, %fd8041, 0d4005BF0A1BE2B496;
	mul.f64 	%fd2415, %fd2414, 0d4005BF0A1BE2B496;
	mul.f64 	%fd2416, %fd2415, 0d4005BF0A1BE2B496;
	mul.f64 	%fd8041, %fd2416, 0d4005BF0A1BE2B496;
	add.s32 	%r3499, %r3499, 4;
	setp.ne.s32 	%p58, %r3499, %r66;
	@%p58 bra 	$L__BB0_92;
	mul.f64 	%fd8040, %fd8041, 0d4005BF0A1BE2B496;
$L__BB0_94:
	setp.eq.s32 	%p59, %r65, 0;
	@%p59 bra 	$L__BB0_98;
	setp.eq.s32 	%p60, %r65, 1;
	@%p60 bra 	$L__BB0_97;
	mul.f64 	%fd2417, %fd8040, 0d4005BF0A1BE2B496;
	setp.eq.s32 	%p61, %r65, 2;
	mul.f64 	%fd2418, %fd2417, 0d4005BF0A1BE2B496;
	selp.f64 	%fd8041, %fd2417, %fd2418, %p61;
	bra.uni 	$L__BB0_98;
$L__BB0_97:
	mov.f64 	%fd8041, %fd8040;
$L__BB0_98:
	rcp.rn.f64 	%fd8045, %fd8041;
	bra.uni 	$L__BB0_100;
$L__BB0_99:
	mov.f64 	%fd8045, %fd8044;
$L__BB0_100:
	fma.rn.f64 	%fd8046, %fd8045, %fd20, 0d3FF0000000000000;
	{
	.reg .b32 %temp; 
	mov.b64 	{%temp, %r3501}, %fd8046;
	}
	{
	.reg .b32 %temp; 
	mov.b64 	{%r3502, %temp}, %fd8046;
	}
	setp.gt.s32 	%p62, %r3501, 1048575;
	mov.b32 	%r3503, -1023;
	@%p62 bra 	$L__BB0_102;
	mul.f64 	%fd8046, %fd8046, 0d4350000000000000;
	{
	.reg .b32 %temp; 
	mov.b64 	{%temp, %r3501}, %fd8046;
	}
	{
	.reg .b32 %temp; 
	mov.b64 	{%r3502, %temp}, %fd8046;
	}
	mov.b32 	%r3503, -1077;
$L__BB0_102:
	add.s32 	%r1680, %r3501, -1;
	setp.gt.u32 	%p63, %r1680, 2146435070;
	@%p63 bra 	$L__BB0_106;
	shr.u32 	%r1683, %r3501, 20;
	add.s32 	%r3504, %r3503, %r1683;
	and.b32  	%r1684, %r3501, 1048575;
	or.b32  	%r1685, %r1684, 1072693248;
	mov.b64 	%fd8047, {%r3502, %r1685};
	setp.lt.u32 	%p65, %r1685, 1073127583;
	@%p65 bra 	$L__BB0_105;
	{
	.reg .b32 %temp; 
	mov.b64 	{%r1686, %temp}, %fd8047;
	}
	{
	.reg .b32 %temp; 
	mov.b64 	{%temp, %r1687}, %fd8047;
	}
	add.s32 	%r1688, %r1687, -1048576;
	mov.b64 	%fd8047, {%r1686, %r1688};
	add.s32 	%r3504, %r3504, 1;
$L__BB0_105:
	add.f64 	%fd2420, %fd8047, 0dBFF0000000000000;
	add.f64 	%fd2421, %fd8047, 0d3FF0000000000000;
	rcp.approx.ftz.f64 	%fd2422, %fd2421;
	neg.f64 	%fd2423, %fd2421;
	fma.rn.f64 	%fd2424, %fd2423, %fd2422, 0d3FF0000000000000;
	fma.rn.f64 	%fd2425, %fd2424, %fd2424, %fd2424;
	fma.rn.f64 	%fd2426, %fd2425, %fd2422, %fd2422;
	mul.f64 	%fd2427, %fd2420, %fd2426;
	fma.rn.f64 	%fd2428, %fd2420, %fd2426, %fd2427;
	mul.f64 	%fd2429, %fd2428, %fd2428;
	fma.rn.f64 	%fd2430, %fd2429, 0d3EB1380B3AE80F1E, 0d3ED0EE258B7A8B04;
	fma.rn.f64 	%fd2431, %fd2430, %fd2429, 0d3EF3B2669F02676F;
	fma.rn.f64 	%fd2432, %fd2431, %fd2429, 0d3F1745CBA9AB0956;
	fma.rn.f64 	%fd2433, %fd2432, %fd2429, 0d3F3C71C72D1B5154;
	fma.rn.f64 	%fd2434, %fd2433, %fd2429, 0d3F624924923BE72D;
	fma.rn.f64 	%fd2435, %fd2434, %fd2429, 0d3F8999999999A3C4;
	fma.rn.f64 	%fd2436, %fd2435, %fd2429, 0d3FB5555555555554;
	sub.f64 	%fd2437, %fd2420, %fd2428;
	add.f64 	%fd2438, %fd2437, %fd2437;
	neg.f64 	%fd2439, %fd2428;
	fma.rn.f64 	%fd2440, %fd2439, %fd2420, %fd2438;
	mul.f64 	%fd2441, %fd2426, %fd2440;
	mul.f64 	%fd2442, %fd2429, %fd2436;
	fma.rn.f64 	%fd2443, %fd2442, %fd2428, %fd2441;
	xor.b32  	%r1689, %r3504, -2147483648;
	mov.b32 	%r1690, 1127219200;
	mov.b64 	%fd2444, {%r1689, %r1690};
	sub.f64 	%fd2445, %fd2444, %fd1;
	fma.rn.f64 	%fd2446, %fd2445, 0d3FE62E42FEFA39EF, %fd2428;
	fma.rn.f64 	%fd2447, %fd2445, 0dBFE62E42FEFA39EF, %fd2446;
	sub.f64 	%fd2448, %fd2447, %fd2428;
	sub.f64 	%fd2449, %fd2443, %fd2448;
	fma.rn.f64 	%fd2450, %fd2445, 0d3C7ABC9E3B39803F, %fd2449;
	add.f64 	%fd8048, %fd2446, %fd2450;
	bra.uni 	$L__BB0_107;
$L__BB0_106:
	fma.rn.f64 	%fd2419, %fd8046, 0d7FF0000000000000, 0d7FF0000000000000;
	{
	.reg .b32 %temp; 
	mov.b64 	{%temp, %r1681}, %fd8046;
	}
	and.b32  	%r1682, %r1681, 2147483647;
	setp.eq.s32 	%p64, %r1682, 0;
	selp.f64 	%fd8048, 0dFFF0000000000000, %fd2419, %p64;
$L__BB0_107:
	neg.f64 	%fd2451, %fd8048;
	sub.f64 	%fd2452, %fd2451, %fd30;
	add.f64 	%fd2453, %fd31, %fd2452;
	mul.wide.u32 	%rd121, %r3480, 8;
	add.s64 	%rd122, %rd11, %rd121;
	st.local.f64 	[%rd122], %fd2453;
	@%p2 bra 	$L__BB0_116;
	setp.eq.s32 	%p67, %r4, 0;
	mov.f64 	%fd8056, 0d3FF0000000000000;
	@%p67 bra 	$L__BB0_126;
	and.b32  	%r81, %r4, 3;
	setp.lt.u32 	%p68, %r4, 4;
	mov.f64 	%fd8055, 0d4005BF0A1BE2B496;
	@%p68 bra 	$L__BB0_113;
	and.b32  	%r82, %r4, 2147483644;
	mov.b32 	%r3506, 0;
	mov.f64 	%fd8056, 0d3FF0000000000000;
$L__BB0_111:
	mul.f64 	%fd2458, %fd8056, 0d4005BF0A1BE2B496;
	mul.f64 	%fd2459, %fd2458, 0d4005BF0A1BE2B496;
	mul.f64 	%fd2460, %fd2459, 0d4005BF0A1BE2B496;
	mul.f64 	%fd8056, %fd2460, 0d4005BF0A1BE2B496;
	add.s32 	%r3506, %r3506, 4;
	setp.ne.s32 	%p69, %r3506, %r82;
	@%p69 bra 	$L__BB0_111;
	mul.f64 	%fd8055, %fd8056, 0d4005BF0A1BE2B496;
$L__BB0_113:
	setp.eq.s32 	%p70, %r81, 0;
	@%p70 bra 	$L__BB0_126;
	setp.eq.s32 	%p71, %r81, 1;
	@%p71 bra 	$L__BB0_125;
	mul.f64 	%fd2461, %fd8055, 0d4005BF0A1BE2B496;
	setp.eq.s32 	%p72, %r81, 2;
	mul.f64 	%fd2462, %fd2461, 0d4005BF0A1BE2B496;
	selp.f64 	%fd8056, %fd2461, %fd2462, %p72;
	bra.uni 	$L__BB0_126;
$L__BB0_116:
	neg.s32 	%r83, %r4;
	and.b32  	%r84, %r83, 3;
	setp.gt.u32 	%p73, %r4, -4;
	mov.f64 	%fd8051, 0d4005BF0A1BE2B496;
	@%p73 bra 	$L__BB0_120;
	and.b32  	%r85, %r83, 2147483644;
	mov.b32 	%r3505, 0;
	mov.f64 	%fd8052, 0d3FF0000000000000;
$L__BB0_118:
	mul.f64 	%fd2466, %fd8052, 0d4005BF0A1BE2B496;
	mul.f64 	%fd2467, %fd2466, 0d4005BF0A1BE2B496;
	mul.f64 	%fd2468, %fd2467, 0d4005BF0A1BE2B496;
	mul.f64 	%fd8052, %fd2468, 0d4005BF0A1BE2B496;
	add.s32 	%r3505, %r3505, 4;
	setp.ne.s32 	%p74, %r3505, %r85;
	@%p74 bra 	$L__BB0_118;
	mul.f64 	%fd8051, %fd8052, 0d4005BF0A1BE2B496;
$L__BB0_120:
	setp.eq.s32 	%p75, %r84, 0;
	@%p75 bra 	$L__BB0_124;
	setp.eq.s32 	%p76, %r84, 1;
	@%p76 bra 	$L__BB0_123;
	mul.f64 	%fd2469, %fd8051, 0d4005BF0A1BE2B496;
	setp.eq.s32 	%p77, %r84, 2;
	mul.f64 	%fd2470, %fd2469, 0d4005BF0A1BE2B496;
	selp.f64 	%fd8052, %fd2469, %fd2470, %p77;
	bra.uni 	$L__BB0_124;
$L__BB0_123:
	mov.f64 	%fd8052, %fd8051;
$L__BB0_124:
	rcp.rn.f64 	%fd8056, %fd8052;
	bra.uni 	$L__BB0_126;
$L__BB0_125:
	mov.f64 	%fd8056, %fd8055;
$L__BB0_126:
	fma.rn.f64 	%fd8057, %fd8056, %fd20, 0d3FF0000000000000;
	{
	.reg .b32 %temp; 
	mov.b64 	{%temp, %r3507}, %fd8057;
	}
	{
	.reg .b32 %temp; 
	mov.b64 	{%r3508, %temp}, %fd8057;
	}
	setp.gt.s32 	%p78, %r3507, 1048575;
	mov.b32 	%r3509, -1023;
	@%p78 bra 	$L__BB0_128;
	mul.f64 	%fd8057, %fd8057, 0d4350000000000000;
	{
	.reg .b32 %temp; 
	mov.b64 	{%temp, %r3507}, %fd8057;
	}
	{
	.reg .b32 %temp; 
	mov.b64 	{%r3508, %temp}, %fd8057;
	}
	mov.b32 	%r3509, -1077;
$L__BB0_128:
	add.s32 	%r1695, %r3507, -1;
	setp.gt.u32 	%p79, %r1695, 2146435070;
	@%p79 bra 	$L__BB0_132;
	shr.u32 	%r1698, %r3507, 20;
	add.s32 	%r3510, %r3509, %r1698;
	and.b32  	%r1699, %r3507, 1048575;
	or.b32  	%r1700, %r1699, 1072693248;
	mov.b64 	%fd8058, {%r3508, %r1700};
	setp.lt.u32 	%p81, %r1700, 1073127583;
	@%p81 bra 	$L__BB0_131;
	{
	.reg .b32 %temp; 
	mov.b64 	{%r1701, %temp}, %fd8058;
	}
	{
	.reg .b32 %temp; 
	mov.b64 	{%temp, %r1702}, %fd8058;
	}
	add.s32 	%r1703, %r1702, -1048576;
	mov.b64 	%fd8058, {%r1701, %r1703};
	add.s32 	%r3510, %r3510, 1;
$L__BB0_131:
	add.f64 	%fd2472, %fd8058, 0dBFF0000000000000;
	add.f64 	%fd2473, %fd8058, 0d3FF0000000000000;
	rcp.approx.ftz.f64 	%fd2474, %fd2473;
	neg.f64 	%fd2475, %fd2473;
	fma.rn.f64 	%fd2476, %fd2475, %fd2474, 0d3FF0000000000000;
	fma.rn.f64 	%fd2477, %fd2476, %fd2476, %fd2476;
	fma.rn.f64 	%fd2478, %fd2477, %fd2474, %fd2474;
	mul.f64 	%fd2479, %fd2472, %fd2478;
	fma.rn.f64 	%fd2480, %fd2472, %fd2478, %fd2479;
	mul.f64 	%fd2481, %fd2480, %fd2480;
	fma.rn.f64 	%fd2482, %fd2481, 0d3EB1380B3AE80F1E, 0d3ED0EE258B7A8B04;
	fma.rn.f64 	%fd2483, %fd2482, %fd2481, 0d3EF3B2669F02676F;
	fma.rn.f64 	%fd2484, %fd2483, %fd2481, 0d3F1745CBA9AB0956;
	fma.rn.f64 	%fd2485, %fd2484, %fd2481, 0d3F3C71C72D1B5154;
	fma.rn.f64 	%fd2486, %fd2485, %fd2481, 0d3F624924923BE72D;
	fma.rn.f64 	%fd2487, %fd2486, %fd2481, 0d3F8999999999A3C4;
	fma.rn.f64 	%fd2488, %fd2487, %fd2481, 0d3FB5555555555554;
	sub.f64 	%fd2489, %fd2472, %fd2480;
	add.f64 	%fd2490, %fd2489, %fd2489;
	neg.f64 	%fd2491, %fd2480;
	fma.rn.f64 	%fd2492, %fd2491, %fd2472, %fd2490;
	mul.f64 	%fd2493, %fd2478, %fd2492;
	mul.f64 	%fd2494, %fd2481, %fd2488;
	fma.rn.f64 	%fd2495, %fd2494, %fd2480, %fd2493;
	xor.b32  	%r1704, %r3510, -2147483648;
	mov.b32 	%r1705, 1127219200;
	mov.b64 	%fd2496, {%r1704, %r1705};
	sub.f64 	%fd2497, %fd2496, %fd1;
	fma.rn.f64 	%fd2498, %fd2497, 0d3FE62E42FEFA39EF, %fd2480;
	fma.rn.f64 	%fd2499, %fd2497, 0dBFE62E42FEFA39EF, %fd2498;
	sub.f64 	%fd2500, %fd2499, %fd2480;
	sub.f64 	%fd2501, %fd2495, %fd2500;
	fma.rn.f64 	%fd2502, %fd2497, 0d3C7ABC9E3B39803F, %fd2501;
	add.f64 	%fd8059, %fd2498, %fd2502;
	bra.uni 	$L__BB0_133;
$L__BB0_132:
	fma.rn.f64 	%fd2471, %fd8057, 0d7FF0000000000000, 0d7FF0000000000000;
	{
	.reg .b32 %temp; 
	mov.b64 	{%temp, %r1696}, %fd8057;
	}
	and.b32  	%r1697, %r1696, 2147483647;
	setp.eq.s32 	%p80, %r1697, 0;
	selp.f64 	%fd8059, 0dFFF0000000000000, %fd2471, %p80;
$L__BB0_133:
	neg.f64 	%fd2503, %fd8059;
	sub.f64 	%fd2504, %fd2503, %fd30;
	sub.f64 	%fd2505, %fd2504, %fd31;
	mul.wide.u32 	%rd123, %r3480, 8;
	add.s64 	%rd124, %rd25, %rd123;
	st.local.f64 	[%rd124], %fd2505;
	@%p2 bra 	$L__BB0_142;
	setp.eq.s32 	%p83, %r4, 0;
	mov.f64 	%fd8067, 0d3FF0000000000000;
	@%p83 bra 	$L__BB0_152;
	and.b32  	%r100, %r4, 3;
	setp.lt.u32 	%p84, %r4, 4;
	mov.f64 	%fd8066, 0d4005BF0A1BE2B496;
	@%p84 bra 	$L__BB0_139;
	and.b32  	%r101, %r4, 2147483644;
	mov.b32 	%r3512, 0;
	mov.f64 	%fd8067, 0d3FF0000000000000;
$L__BB0_137:
	mul.f64 	%fd2510, %fd8067, 0d4005BF0A1BE2B496;
	mul.f64 	%fd2511, %fd2510, 0d4005BF0A1BE2B496;
	mul.f64 	%fd2512, %fd2511, 0d4005BF0A1BE2B496;
	mul.f64 	%fd8067, %fd2512, 0d4005BF0A1BE2B496;
	add.s32 	%r3512, %r3512, 4;
	setp.ne.s32 	%p85, %r3512, %r101;
	@%p85 bra 	$L__BB0_137;
	mul.f64 	%fd8066, %fd8067, 0d4005BF0A1BE2B496;
$L__BB0_139:
	setp.eq.s32 	%p86, %r100, 0;
	@%p86 bra 	$L__BB0_152;
	setp.eq.s32 	%p87, %r100, 1;
	@%p87 bra 	$L__BB0_151;
	mul.f64 	%fd2513, %fd8066, 0d4005BF0A1BE2B496;
	setp.eq.s32 	%p88, %r100, 2;
	mul.f64 	%fd2514, %fd2513, 0d4005BF0A1BE2B496;
	selp.f64 	%fd8067, %fd2513, %fd2514, %p88;
	bra.uni 	$L__BB0_152;
$L__BB0_142:
	neg.s32 	%r102, %r4;
	and.b32  	%r103, %r102, 3;
	setp.gt.u32 	%p89, %r4, -4;
	mov.f64 	%fd8062, 0d4005BF0A1BE2B496;
	@%p89 bra 	$L__BB0_146;
	and.b32  	%r104, %r102, 2147483644;
	mov.b32 	%r3511, 0;
	mov.f64 	%fd8063, 0d3FF0000000000000;
$L__BB0_144:
	mul.f64 	%fd2518, %fd8063, 0d4005BF0A1BE2B496;
	mul.f64 	%fd2519, %fd2518, 0d4005BF0A1BE2B496;
	mul.f64 	%fd2520, %fd2519, 0d4005BF0A1BE2B496;
	mul.f64 	%fd8063, %fd2520, 0d4005BF0A1BE2B496;
	add.s32 	%r3511, %r3511, 4;
	setp.ne.s32 	%p90, %r3511, %r104;
	@%p90 bra 	$L__BB0_144;
	mul.f64 	%fd8062, %fd8063, 0d4005BF0A1BE2B496;
$L__BB0_146:
	setp.eq.s32 	%p91, %r103, 0;
	@%p91 bra 	$L__BB0_150;
	setp.eq.s32 	%p92, %r103, 1;
	@%p92 bra 	$L__BB0_149;
	mul.f64 	%fd2521, %fd8062, 0d4005BF0A1BE2B496;
	setp.eq.s32 	%p93, %r103, 2;
	mul.f64 	%fd2522, %fd2521, 0d4005BF0A1BE2B496;
	selp.f64 	%fd8063, %fd2521, %fd2522, %p93;
	bra.uni 	$L__BB0_150;
$L__BB0_149:
	mov.f64 	%fd8063, %fd8062;
$L__BB0_150:
	rcp.rn.f64 	%fd8067, %fd8063;
	bra.uni 	$L__BB0_152;
$L__BB0_151:
	mov.f64 	%fd8067, %fd8066;
$L__BB0_152:
	fma.rn.f64 	%fd8068, %fd8067, %fd20, 0d3FF0000000000000;
	{
	.reg .b32 %temp; 
	mov.b64 	{%temp, %r3513}, %fd8068;
	}
	{
	.reg .b32 %temp; 
	mov.b64 	{%r3514, %temp}, %fd8068;
	}
	setp.gt.s32 	%p94, %r3513, 1048575;
	mov.b32 	%r3515, -1023;
	@%p94 bra 	$L__BB0_154;
	mul.f64 	%fd8068, %fd8068, 0d4350000000000000;
	{
	.reg .b32 %temp; 
	mov.b64 	{%temp, %r3513}, %fd8068;
	}
	{
	.reg .b32 %temp; 
	mov.b64 	{%r3514, %temp}, %fd8068;
	}
	mov.b32 	%r3515, -1077;
$L__BB0_154:
	add.s32 	%r1710, %r3513, -1;
	setp.gt.u32 	%p95, %r1710, 2146435070;
	@%p95 bra 	$L__BB0_158;
	shr.u32 	%r1713, %r3513, 20;
	add.s32 	%r3516, %r3515, %r1713;
	and.b32  	%r1714, %r3513, 1048575;
	or.b32  	%r1715, %r1714, 1072693248;
	mov.b64 	%fd8069, {%r3514, %r1715};
	setp.lt.u32 	%p97, %r1715, 1073127583;
	@%p97 bra 	$L__BB0_157;
	{
	.reg .b32 %temp; 
	mov.b64 	{%r1716, %temp}, %fd8069;
	}
	{
	.reg .b32 %temp; 
	mov.b64 	{%temp, %r1717}, %fd8069;
	}
	add.s32 	%r1718, %r1717, -1048576;
	mov.b64 	%fd8069, {%r1716, %r1718};
	add.s32 	%r3516, %r3516, 1;
$L__BB0_157:
	add.f64 	%fd2524, %fd8069, 0dBFF0000000000000;
	add.f64 	%fd2525, %fd8069, 0d3FF0000000000000;
	rcp.approx.ftz.f64 	%fd2526, %fd2525;
	neg.f64 	%fd2527, %fd2525;
	fma.rn.f64 	%fd2528, %fd2527, %fd2526, 0d3FF0000000000000;
	fma.rn.f64 	%fd2529, %fd2528, %fd2528, %fd2528;
	fma.rn.f64 	%fd2530, %fd2529, %fd2526, %fd2526;
	mul.f64 	%fd2531, %fd2524, %fd2530;
	fma.rn.f64 	%fd2532, %fd2524, %fd2530, %fd2531;
	mul.f64 	%fd2533, %fd2532, %fd2532;
	fma.rn.f64 	%fd2534, %fd2533, 0d3EB1380B3AE80F1E, 0d3ED0EE258B7A8B04;
	fma.rn.f64 	%fd2535, %fd2534, %fd2533, 0d3EF3B2669F02676F;
	fma.rn.f64 	%fd2536, %fd2535, %fd2533, 0d3F1745CBA9AB0956;
	fma.rn.f64 	%fd2537, %fd2536, %fd2533, 0d3F3C71C72D1B5154;
	fma.rn.f64 	%fd2538, %fd2537, %fd2533, 0d3F624924923BE72D;
	fma.rn.f64 	%fd2539, %fd2538, %fd2533, 0d3F8999999999A3C4;
	fma.rn.f64 	%fd2540, %fd2539, %fd2533, 0d3FB5555555555554;
	sub.f64 	%fd2541, %fd2524, %fd2532;
	add.f64 	%fd2542, %fd2541, %fd2541;
	neg.f64 	%fd2543, %fd2532;
	fma.rn.f64 	%fd2544, %fd2543, %fd2524, %fd2542;
	mul.f64 	%fd2545, %fd2530, %fd2544;
	mul.f64 	%fd2546, %fd2533, %fd2540;
	fma.rn.f64 	%fd2547, %fd2546, %fd2532, %fd2545;
	xor.b32  	%r1719, %r3516, -2147483648;
	mov.b32 	%r1720, 1127219200;
	mov.b64 	%fd2548, {%r1719, %r1720};
	sub.f64 	%fd2549, %fd2548, %fd1;
	fma.rn.f64 	%fd2550, %fd2549, 0d3FE62E42FEFA39EF, %fd2532;
	fma.rn.f64 	%fd2551, %fd2549, 0dBFE62E42FEFA39EF, %fd2550;
	sub.f64 	%fd2552, %fd2551, %fd2532;
	sub.f64 	%fd2553, %fd2547, %fd2552;
	fma.rn.f64 	%fd2554, %fd2549, 0d3C7ABC9E3B39803F, %fd2553;
	add.f64 	%fd8070, %fd2550, %fd2554;
	bra.uni 	$L__BB0_159;
$L__BB0_158:
	fma.rn.f64 	%fd2523, %fd8068, 0d7FF0000000000000, 0d7FF0000000000000;
	{
	.reg .b32 %temp; 
	mov.b64 	{%temp, %r1711}, %fd8068;
	}
	and.b32  	%r1712, %r1711, 2147483647;
	setp.eq.s32 	%p96, %r1712, 0;
	selp.f64 	%fd8070, 0dFFF0000000000000, %fd2523, %p96;
$L__BB0_159:
	sub.f64 	%fd2555, %fd2, %fd8070;
	add.f64 	%fd2556, %fd30, %fd2555;
	add.f64 	%fd2557, %fd31, %fd2556;
	mul.wide.u32 	%rd125, %r3480, 8;
	add.s64 	%rd126, %rd26, %rd125;
	st.local.f64 	[%rd126], %fd2557;
	@%p2 bra 	$L__BB0_168;
	setp.eq.s32 	%p99, %r4, 0;
	mov.f64 	%fd8078, 0d3FF0000000000000;
	@%p99 bra 	$L__BB0_178;
	and.b32  	%r119, %r4, 3;
	setp.lt.u32 	%p100, %r4, 4;
	mov.f64 	%fd8077, 0d4005BF0A1BE2B496;
	@%p100 bra 	$L__BB0_165;
	and.b32  	%r120, %r4, 2147483644;
	mov.b32 	%r3518, 0;
	mov.f64 	%fd8078, 0d3FF0000000000000;
$L__BB0_163:
	mul.f64 	%fd2562, %fd8078, 0d4005BF0A1BE2B496;
	mul.f64 	%fd2563, %fd2562, 0d4005BF0A1BE2B496;
	mul.f64 	%fd2564, %fd2563, 0d4005BF0A1BE2B496;
	mul.f64 	%fd8078, %fd2564, 0d4005BF0A1BE2B496;
	add.s32 	%r3518, %r3518, 4;
	setp.ne.s32 	%p101, %r3518, %r120;
	@%p101 bra 	$L__BB0_163;
	mul.f64 	%fd8077, %fd8078, 0d4005BF0A1BE2B496;
$L__BB0_165:
	setp.eq.s32 	%p102, %r119, 0;
	@%p102 bra 	$L__BB0_178;
	setp.eq.s32 	%p103, %r119, 1;
	@%p103 bra 	$L__BB0_177;
	mul.f64 	%fd2565, %fd8077, 0d4005BF0A1BE2B496;
	setp.eq.s32 	%p104, %r119, 2;
	mul.f64 	%fd2566, %fd2565, 0d4005BF0A1BE2B496;
	selp.f64 	%fd8078, %fd2565, %fd2566, %p104;
	bra.uni 	$L__BB0_178;
$L__BB0_168:
	neg.s32 	%r121, %r4;
	and.b32  	%r122, %r121, 3;
	setp.gt.u32 	%p105, %r4, -4;
	mov.f64 	%fd8073, 0d4005BF0A1BE2B496;
	@%p105 bra 	$L__BB0_172;
	and.b32  	%r123, %r121, 2147483644;
	mov.b32 	%r3517, 0;
	mov.f64 	%fd8074, 0d3FF0000000000000;
$L__BB0_170:
	mul.f64 	%fd2570, %fd8074, 0d4005BF0A1BE2B496;
	mul.f64 	%fd2571, %fd2570, 0d4005BF0A1BE2B496;
	mul.f64 	%fd2572, %fd2571, 0d4005BF0A1BE2B496;
	mul.f64 	%fd8074, %fd2572, 0d4005BF0A1BE2B496;
	add.s32 	%r3517, %r3517, 4;
	setp.ne.s32 	%p106, %r3517, %r123;
	@%p106 bra 	$L__BB0_170;
	mul.f64 	%fd8073, %fd8074, 0d4005BF0A1BE2B496;
$L__BB0_172:
	setp.eq.s32 	%p107, %r122, 0;
	@%p107 bra 	$L__BB0_176;
	setp.eq.s32 	%p108, %r122, 1;
	@%p108 bra 	$L__BB0_175;
	mul.f64 	%fd2573, %fd8073, 0d4005BF0A1BE2B496;
	setp.eq.s32 	%p109, %r122, 2;
	mul.f64 	%fd2574, %fd2573, 0d4005BF0A1BE2B496;
	selp.f64 	%fd8074, %fd2573, %fd2574, %p109;
	bra.uni 	$L__BB0_176;
$L__BB0_175:
	mov.f64 	%fd8074, %fd8073;
$L__BB0_176:
	rcp.rn.f64 	%fd8078, %fd8074;
	bra.uni 	$L__BB0_178;
$L__BB0_177:
	mov.f64 	%fd8078, %fd8077;
$L__BB0_178:
	fma.rn.f64 	%fd8079, %fd8078, %fd20, 0d3FF0000000000000;
	{
	.reg .b32 %temp; 
	mov.b64 	{%temp, %r3519}, %fd8079;
	}
	{
	.reg .b32 %temp; 
	mov.b64 	{%r3520, %temp}, %fd8079;
	}
	setp.gt.s32 	%p110, %r3519, 1048575;
	mov.b32 	%r3521, -1023;
	@%p110 bra 	$L__BB0_180;
	mul.f64 	%fd8079, %fd8079, 0d4350000000000000;
	{
	.reg .b32 %temp; 
	mov.b64 	{%temp, %r3519}, %fd8079;
	}
	{
	.reg .b32 %temp; 
	mov.b64 	{%r3520, %temp}, %fd8079;
	}
	mov.b32 	%r3521, -1077;
$L__BB0_180:
	add.s32 	%r1725, %r3519, -1;
	setp.gt.u32 	%p111, %r1725, 2146435070;
	@%p111 bra 	$L__BB0_184;
	shr.u32 	%r1728, %r3519, 20;
	add.s32 	%r3522, %r3521, %r1728;
	and.b32  	%r1729, %r3519, 1048575;
	or.b32  	%r1730, %r1729, 1072693248;
	mov.b64 	%fd8080, {%r3520, %r1730};
	setp.lt.u32 	%p113, %r1730, 1073127583;
	@%p113 bra 	$L__BB0_183;
	{
	.reg .b32 %temp; 
	mov.b64 	{%r1731, %temp}, %fd8080;
	}
	{
	.reg .b32 %temp; 
	mov.b64 	{%temp, %r1732}, %fd8080;
	}
	add.s32 	%r1733, %r1732, -1048576;
	mov.b64 	%fd8080, {%r1731, %r1733};
	add.s32 	%r3522, %r3522, 1;
$L__BB0_183:
	add.f64 	%fd2576, %fd8080, 0dBFF0000000000000;
	add.f64 	%fd2577, %fd8080, 0d3FF0000000000000;
	rcp.approx.ftz.f64 	%fd2578, %fd2577;
	neg.f64 	%fd2579, %fd2577;
	fma.rn.f64 	%fd2580, %fd2579, %fd2578, 0d3FF0000000000000;
	fma.rn.f64 	%fd2581, %fd2580, %fd2580, %fd2580;
	fma.rn.f64 	%fd2582, %fd2581, %fd2578, %fd2578;
	mul.f64 	%fd2583, %fd2576, %fd2582;
	fma.rn.f64 	%fd2584, %fd2576, %fd2582, %fd2583;
	mul.f64 	%fd2585, %fd2584, %fd2584;
	fma.rn.f64 	%fd2586, %fd2585, 0d3EB1380B3AE80F1E, 0d3ED0EE258B7A8B04;
	fma.rn.f64 	%fd2587, %fd2586, %fd2585, 0d3EF3B2669F02676F;
	fma.rn.f64 	%fd2588, %fd2587, %fd2585, 0d3F1745CBA9AB0956;
	fma.rn.f64 	%fd2589, %fd2588, %fd2585, 0d3F3C71C72D1B5154;
	fma.rn.f64 	%fd2590, %fd2589, %fd2585, 0d3F624924923BE72D;
	fma.rn.f64 	%fd2591, %fd2590, %fd2585, 0d3F8999999999A3C4;
	fma.rn.f64 	%fd2592, %fd2591, %fd2585, 0d3FB5555555555554;
	sub.f64 	%fd2593, %fd2576, %fd2584;
	add.f64 	%fd2594, %fd2593, %fd2593;
	neg.f64 	%fd2595, %fd2584;
	fma.rn.f64 	%fd2596, %fd2595, %fd2576, %fd2594;
	mul.f64 	%fd2597, %fd2582, %fd2596;
	mul.f64 	%fd2598, %fd2585, %fd2592;
	fma.rn.f64 	%fd2599, %fd2598, %fd2584, %fd2597;
	xor.b32  	%r1734, %r3522, -2147483648;
	mov.b32 	%r1735, 1127219200;
	mov.b64 	%fd2600, {%r1734, %r1735};
	sub.f64 	%fd2601, %fd2600, %fd1;
	fma.rn.f64 	%fd2602, %fd2601, 0d3FE62E42FEFA39EF, %fd2584;
	fma.rn.f64 	%fd2603, %fd2601, 0dBFE62E42FEFA39EF, %fd2602;
	sub.f64 	%fd2604, %fd2603, %fd2584;
	sub.f64 	%fd2605, %fd2599, %fd2604;
	fma.rn.f64 	%fd2606, %fd2601, 0d3C7ABC9E3B39803F, %fd2605;
	add.f64 	%fd8081, %fd2602, %fd2606;
	bra.uni 	$L__BB0_185;
$L__BB0_184:
	fma.rn.f64 	%fd2575, %fd8079, 0d7FF0000000000000, 0d7FF0000000000000;
	{
	.reg .b32 %temp; 
	mov.b64 	{%temp, %r1726}, %fd8079;
	}
	and.b32  	%r1727, %r1726, 2147483647;
	setp.eq.s32 	%p112, %r1727, 0;
	selp.f64 	%fd8081, 0dFFF0000000000000, %fd2575, %p112;
$L__BB0_185:
	sub.f64 	%fd2607, %fd2, %fd8081;
	add.f64 	%fd2608, %fd30, %fd2607;
	sub.f64 	%fd2609, %fd2608, %fd31;
	mul.wide.u32 	%rd127, %r3480, 8;
	add.s64 	%rd128, %rd27, %rd127;
	st.local.f64 	[%rd128], %fd2609;
	@%p2 bra 	$L__BB0_194;
	setp.eq.s32 	%p115, %r4, 0;
	mov.f64 	%fd8089, 0d3FF0000000000000;
	@%p115 bra 	$L__BB0_204;
	and.b32  	%r138, %r4, 3;
	setp.lt.u32 	%p116, %r4, 4;
	mov.f64 	%fd8088, 0d4005BF0A1BE2B496;
	@%p116 bra 	$L__BB0_191;
	and.b32  	%r139, %r4, 2147483644;
	mov.b32 	%r3524, 0;
	mov.f64 	%fd8089, 0d3FF0000000000000;
$L__BB0_189:
	mul.f64 	%fd2614, %fd8089, 0d4005BF0A1BE2B496;
	mul.f64 	%fd2615, %fd2614, 0d4005BF0A1BE2B496;
	mul.f64 	%fd2616, %fd2615, 0d4005BF0A1BE2B496;
	mul.f64 	%fd8089, %fd2616, 0d4005BF0A1BE2B496;
	add.s32 	%r3524, %r3524, 4;
	setp.ne.s32 	%p117, %r3524, %r139;
	@%p117 bra 	$L__BB0_189;
	mul.f64 	%fd8088, %fd8089, 0d4005BF0A1BE2B496;
$L__BB0_191:
	setp.eq.s32 	%p118, %r138, 0;
	@%p118 bra 	$L__BB0_204;
	setp.eq.s32 	%p119, %r138, 1;
	@%p119 bra 	$L__BB0_203;
	mul.f64 	%fd2617, %fd8088, 0d4005BF0A1BE2B496;
	setp.eq.s32 	%p120, %r138, 2;
	mul.f64 	%fd2618, %fd2617, 0d4005BF0A1BE2B496;
	selp.f64 	%fd8089, %fd2617, %fd2618, %p120;
	bra.uni 	$L__BB0_204;
$L__BB0_194:
	neg.s32 	%r140, %r4;
	and.b32  	%r141, %r140, 3;
	setp.gt.u32 	%p121, %r4, -4;
	mov.f64 	%fd8084, 0d4005BF0A1BE2B496;
	@%p121 bra 	$L__BB0_198;
	and.b32  	%r142, %r140, 2147483644;
	mov.b32 	%r3523, 0;
	mov.f64 	%fd8085, 0d3FF0000000000000;
$L__BB0_196:
	mul.f64 	%fd2622, %fd8085, 0d4005BF0A1BE2B496;
	mul.f64 	%fd2623, %fd2622, 0d4005BF0A1BE2B496;
	mul.f64 	%fd2624, %fd2623, 0d4005BF0A1BE2B496;
	mul.f64 	%fd8085, %fd2624, 0d4005BF0A1BE2B496;
	add.s32 	%r3523, %r3523, 4;
	setp.ne.s32 	%p122, %r3523, %r142;
	@%p122 bra 	$L__BB0_196;
	mul.f64 	%fd8084, %fd8085, 0d4005BF0A1BE2B496;
$L__BB0_198:
	setp.eq.s32 	%p123, %r141, 0;
	@%p123 bra 	$L__BB0_202;
	setp.eq.s32 	%p124, %r141, 1;
	@%p124 bra 	$L__BB0_201;
	mul.f64 	%fd2625, %fd8084, 0d4005BF0A1BE2B496;
	setp.eq.s32 	%p125, %r141, 2;
	mul.f64 	%fd2626, %fd2625, 0d4005BF0A1BE2B496;
	selp.f64 	%fd8085, %fd2625, %fd2626, %p125;
	bra.uni 	$L__BB0_202;
$L__BB0_201:
	mov.f64 	%fd8085, %fd8084;
$L__BB0_202:
	rcp.rn.f64 	%fd8089, %fd8085;
	bra.uni 	$L__BB0_204;
$L__BB0_203:
	mov.f64 	%fd8089, %fd8088;
$L__BB0_204:
	fma.rn.f64 	%fd8090, %fd8089, %fd20, 0d3FF0000000000000;
	{
	.reg .b32 %temp; 
	mov.b64 	{%temp, %r3525}, %fd8090;
	}
	{
	.reg .b32 %temp; 
	mov.b64 	{%r3526, %temp}, %fd8090;
	}
	setp.gt.s32 	%p126, %r3525, 1048575;
	mov.b32 	%r3527, -1023;
	@%p126 bra 	$L__BB0_206;
	mul.f64 	%fd8090, %fd8090, 0d4350000000000000;
	{
	.reg .b32 %temp; 
	mov.b64 	{%temp, %r3525}, %fd8090;
	}
	{
	.reg .b32 %temp; 
	mov.b64 	{%r3526, %temp}, %fd8090;
	}
	mov.b32 	%r3527, -1077;
$L__BB0_206:
	add.s32 	%r1740, %r3525, -1;
	setp.gt.u32 	%p127, %r1740, 2146435070;
	@%p127 bra 	$L__BB0_210;
	shr.u32 	%r1743, %r3525, 20;
	add.s32 	%r3528, %r3527, %r1743;
	and.b32  	%r1744, %r3525, 1048575;
	or.b32  	%r1745, %r1744, 1072693248;
	mov.b64 	%fd8091, {%r3526, %r1745};
	setp.lt.u32 	%p129, %r1745, 1073127583;
	@%p129 bra 	$L__BB0_209;
	{
	.reg .b32 %temp; 
	mov.b64 	{%r1746, %temp}, %fd8091;
	}
	{
	.reg .b32 %temp; 
	mov.b64 	{%temp, %r1747}, %fd8091;
	}
	add.s32 	%r1748, %r1747, -1048576;
	mov.b64 	%fd8091, {%r1746, %r1748};
	add.s32 	%r3528, %r3528, 1;
$L__BB0_209:
	add.f64 	%fd2628, %fd8091, 0dBFF0000000000000;
	add.f64 	%fd2629, %fd8091, 0d3FF0000000000000;
	rcp.approx.ftz.f64 	%fd2630, %fd2629;
	neg.f64 	%fd2631, %fd2629;
	fma.rn.f64 	%fd2632, %fd2631, %fd2630, 0d3FF0000000000000;
	fma.rn.f64 	%fd2633, %fd2632, %fd2632, %fd2632;
	fma.rn.f64 	%fd2634, %fd2633, %fd2630, %fd2630;
	mul.f64 	%fd2635, %fd2628, %fd2634;
	fma.rn.f64 	%fd2636, %fd2628, %fd2634, %fd2635;
	mul.f64 	%fd2637, %fd2636, %fd2636;
	fma.rn.f64 	%fd2638, %fd2637, 0d3EB1380B3AE80F1E, 0d3ED0EE258B7A8B04;
	fma.rn.f64 	%fd2639, %fd2638, %fd2637, 0d3EF3B2669F02676F;
	fma.rn.f64 	%fd2640, %fd2639, %fd2637, 0d3F1745CBA9AB0956;
	fma.rn.f64 	%fd2641, %fd2640, %fd2637, 0d3F3C71C72D1B5154;
	fma.rn.f64 	%fd2642, %fd2641, %fd2637, 0d3F624924923BE72D;
	fma.rn.f64 	%fd2643, %fd2642, %fd2637, 0d3F8999999999A3C4;
	fma.rn.f64 	%fd2644, %fd2643, %fd2637, 0d3FB5555555555554;
	sub.f64 	%fd2645, %fd2628, %fd2636;
	add.f64 	%fd2646, %fd2645, %fd2645;
	neg.f64 	%fd2647, %fd2636;
	fma.rn.f64 	%fd2648, %fd2647, %fd2628, %fd2646;
	mul.f64 	%fd2649, %fd2634, %fd2648;
	mul.f64 	%fd2650, %fd2637, %fd2644;
	fma.rn.f64 	%fd2651, %fd2650, %fd2636, %fd2649;
	xor.b32  	%r1749, %r3528, -2147483648;
	mov.b32 	%r1750, 1127219200;
	mov.b64 	%fd2652, {%r1749, %r1750};
	sub.f64 	%fd2653, %fd2652, %fd1;
	fma.rn.f64 	%fd2654, %fd2653, 0d3FE62E42FEFA39EF, %fd2636;
	fma.rn.f64 	%fd2655, %fd2653, 0dBFE62E42FEFA39EF, %fd2654;
	sub.f64 	%fd2656, %fd2655, %fd2636;
	sub.f64 	%fd2657, %fd2651, %fd2656;
	fma.rn.f64 	%fd2658, %fd2653, 0d3C7ABC9E3B39803F, %fd2657;
	add.f64 	%fd8092, %fd2654, %fd2658;
	bra.uni 	$L__BB0_211;
$L__BB0_210:
	fma.rn.f64 	%fd2627, %fd8090, 0d7FF0000000000000, 0d7FF0000000000000;
	{
	.reg .b32 %temp; 
	mov.b64 	{%temp, %r1741}, %fd8090;
	}
	and.b32  	%r1742, %r1741, 2147483647;
	setp.eq.s32 	%p128, %r1742, 0;
	selp.f64 	%fd8092, 0dFFF0000000000000, %fd2627, %p128;
$L__BB0_211:
	neg.f64 	%fd2659, %fd8092;
	sub.f64 	%fd2660, %fd2659, %fd30;
	add.f64 	%fd2661, %fd31, %fd2660;
	mul.wide.u32 	%rd129, %r3480, 8;
	add.s64 	%rd130, %rd28, %rd129;
	st.local.f64 	[%rd130], %fd2661;
	add.s32 	%r3480, %r3480, 1;
	setp.ne.s32 	%p130, %r3480, 9;
	@%p130 bra 	$L__BB0_3;
	mov.b64 	%rd131, 4607182418800017408;
	st.local.u64 	[%rd29], %rd131;
	mov.b64 	%rd132, 0;
	st.local.u64 	[%rd30], %rd132;
	st.local.u64 	[%rd31], %rd132;
	st.local.u64 	[%rd32], %rd132;
	st.local.u64 	[%rd13+64], %rd132;
	st.local.u64 	[%rd15+64], %rd132;
	st.local.u64 	[%rd1+64], %rd131;
	st.local.u64 	[%rd3+64], %rd132;
	mov.b32 	%r3529, 1;
$L__BB0_213:
	mul.wide.u32 	%rd133, %r3529, 8;
	add.s64 	%rd39, %rd29, %rd133;
	ld.local.f64 	%fd200, [%rd39+-8];
	add.s64 	%rd134, %rd5, %rd133;
	ld.local.f64 	%fd2662, [%rd134];
	add.s64 	%rd40, %rd31, %rd133;
	ld.local.f64 	%fd201, [%rd40+-8];
	add.s64 	%rd135, %rd26, %rd133;
	ld.local.f64 	%fd202, [%rd135];
	add.f64 	%fd203, %fd200, %fd2662;
	fma.rn.f64 	%fd2663, %fd203, 0d3FF71547652B82FE, 0d4338000000000000;
	{
	.reg .b32 %temp; 
	mov.b64 	{%r159, %temp}, %fd2663;
	}
	mov.f64 	%fd2664, 0dC338000000000000;
	add.rn.f64 	%fd2665, %fd2663, %fd2664;
	fma.rn.f64 	%fd2666, %fd2665, 0dBFE62E42FEFA39EF, %fd203;
	fma.rn.f64 	%fd2667, %fd2665, 0dBC7ABC9E3B39803F, %fd2666;
	fma.rn.f64 	%fd2668, %fd2667, 0d3E5ADE1569CE2BDF, 0d3E928AF3FCA213EA;
	fma.rn.f64 	%fd2669, %fd2668, %fd2667, 0d3EC71DEE62401315;
	fma.rn.f64 	%fd2670, %fd2669, %fd2667, 0d3EFA01997C89EB71;
	fma.rn.f64 	%fd2671, %fd2670, %fd2667, 0d3F2A01A014761F65;
	fma.rn.f64 	%fd2672, %fd2671, %fd2667, 0d3F56C16C1852B7AF;
	fma.rn.f64 	%fd2673, %fd2672, %fd2667, 0d3F81111111122322;
	fma.rn.f64 	%fd2674, %fd2673, %fd2667, 0d3FA55555555502A1;
	fma.rn.f64 	%fd2675, %fd2674, %fd2667, 0d3FC5555555555511;
	fma.rn.f64 	%fd2676, %fd2675, %fd2667, 0d3FE000000000000B;
	fma.rn.f64 	%fd2677, %fd2676, %fd2667, 0d3FF0000000000000;
	fma.rn.f64 	%fd2678, %fd2677, %fd2667, 0d3FF0000000000000;
	{
	.reg .b32 %temp; 
	mov.b64 	{%r160, %temp}, %fd2678;
	}
	{
	.reg .b32 %temp; 
	mov.b64 	{%temp, %r161}, %fd2678;
	}
	shl.b32 	%r1752, %r159, 20;
	add.s32 	%r1753, %r1752, %r161;
	mov.b64 	%fd8093, {%r160, %r1753};
	{
	.reg .b32 %temp; 
	mov.b64 	{%temp, %r1754}, %fd203;
	}
	mov.b32 	%f65, %r1754;
	abs.f32 	%f1, %f65;
	setp.lt.f32 	%p131, %f1, 0f4086232B;
	@%p131 bra 	$L__BB0_216;
	setp.lt.f64 	%p132, %fd203, 0d0000000000000000;
	add.f64 	%fd2679, %fd203, 0d7FF0000000000000;
	selp.f64 	%fd8093, 0d0000000000000000, %fd2679, %p132;
	setp.geu.f32 	%p133, %f1, 0f40874800;
	@%p133 bra 	$L__BB0_216;
	shr.u32 	%r1755, %r159, 31;
	add.s32 	%r1756, %r159, %r1755;
	shr.s32 	%r1757, %r1756, 1;
	shl.b32 	%r1758, %r1757, 20;
	add.s32 	%r1759, %r161, %r1758;
	mov.b64 	%fd2680, {%r160, %r1759};
	sub.s32 	%r1760, %r159, %r1757;
	shl.b32 	%r1761, %r1760, 20;
	add.s32 	%r1762, %r1761, 1072693248;
	mov.b32 	%r1763, 0;
	mov.b64 	%fd2681, {%r1763, %r1762};
	mul.f64 	%fd8093, %fd2681, %fd2680;
$L__BB0_216:
	add.f64 	%fd208, %fd201, %fd202;
	fma.rn.f64 	%fd2682, %fd208, 0d3FF71547652B82FE, 0d4338000000000000;
	{
	.reg .b32 %temp; 
	mov.b64 	{%r162, %temp}, %fd2682;
	}
	mov.f64 	%fd2683, 0dC338000000000000;
	add.rn.f64 	%fd2684, %fd2682, %fd2683;
	fma.rn.f64 	%fd2685, %fd2684, 0dBFE62E42FEFA39EF, %fd208;
	fma.rn.f64 	%fd2686, %fd2684, 0dBC7ABC9E3B39803F, %fd2685;
	fma.rn.f64 	%fd2687, %fd2686, 0d3E5ADE1569CE2BDF, 0d3E928AF3FCA213EA;
	fma.rn.f64 	%fd2688, %fd2687, %fd2686, 0d3EC71DEE62401315;
	fma.rn.f64 	%fd2689, %fd2688, %fd2686, 0d3EFA01997C89EB71;
	fma.rn.f64 	%fd2690, %fd2689, %fd2686, 0d3F2A01A014761F65;
	fma.rn.f64 	%fd2691, %fd2690, %fd2686, 0d3F56C16C1852B7AF;
	fma.rn.f64 	%fd2692, %fd2691, %fd2686, 0d3F81111111122322;
	fma.rn.f64 	%fd2693, %fd2692, %fd2686, 0d3FA55555555502A1;
	fma.rn.f64 	%fd2694, %fd2693, %fd2686, 0d3FC5555555555511;
	fma.rn.f64 	%fd2695, %fd2694, %fd2686, 0d3FE000000000000B;
	fma.rn.f64 	%fd2696, %fd2695, %fd2686, 0d3FF0000000000000;
	fma.rn.f64 	%fd2697, %fd2696, %fd2686, 0d3FF0000000000000;
	{
	.reg .b32 %temp; 
	mov.b64 	{%r163, %temp}, %fd2697;
	}
	{
	.reg .b32 %temp; 
	mov.b64 	{%temp, %r164}, %fd2697;
	}
	shl.b32 	%r1764, %r162, 20;
	add.s32 	%r1765, %r1764, %r164;
	mov.b64 	%fd8094, {%r163, %r1765};
	{
	.reg .b32 %temp; 
	mov.b64 	{%temp, %r1766}, %fd208;
	}
	mov.b32 	%f66, %r1766;
	abs.f32 	%f2, %f66;
	setp.lt.f32 	%p134, %f2, 0f4086232B;
	@%p134 bra 	$L__BB0_219;
	setp.lt.f64 	%p135, %fd208, 0d0000000000000000;
	add.f64 	%fd2698, %fd208, 0d7FF0000000000000;
	selp.f64 	%fd8094, 0d0000000000000000, %fd2698, %p135;
	setp.geu.f32 	%p136, %f2, 0f40874800;
	@%p136 bra 	$L__BB0_219;
	shr.u32 	%r1767, %r162, 31;
	add.s32 	%r1768, %r162, %r1767;
	shr.s32 	%r1769, %r1768, 1;
	shl.b32 	%r1770, %r1769, 20;
	add.s32 	%r1771, %r164, %r1770;
	mov.b64 	%fd2699, {%r163, %r1771};
	sub.s32 	%r1772, %r162, %r1769;
	shl.b32 	%r1773, %r1772, 20;
	add.s32 	%r1774, %r1773, 1072693248;
	mov.b32 	%r1775, 0;
	mov.b64 	%fd2700, {%r1775, %r1774};
	mul.f64 	%fd8094, %fd2700, %fd2699;
$L__BB0_219:
	add.f64 	%fd8095, %fd8093, %fd8094;
	{
	.reg .b32 %temp; 
	mov.b64 	{%temp, %r3530}, %fd8095;
	}
	{
	.reg .b32 %temp; 
	mov.b64 	{%r3531, %temp}, %fd8095;
	}
	setp.gt.s32 	%p137, %r3530, 1048575;
	mov.b32 	%r3532, -1023;
	@%p137 bra 	$L__BB0_221;
	mul.f64 	%fd8095, %fd8095, 0d4350000000000000;
	{
	.reg .b32 %temp; 
	mov.b64 	{%temp, %r3530}, %fd8095;
	}
	{
	.reg .b32 %temp; 
	mov.b64 	{%r3531, %temp}, %fd8095;
	}
	mov.b32 	%r3532, -1077;
$L__BB0_221:
	add.s32 	%r1778, %r3530, -1;
	setp.gt.u32 	%p138, %r1778, 2146435070;
	@%p138 bra 	$L__BB0_225;
	shr.u32 	%r1781, %r3530, 20;
	add.s32 	%r3533, %r3532, %r1781;
	and.b32  	%r1782, %r3530, 1048575;
	or.b32  	%r1783, %r1782, 1072693248;
	mov.b64 	%fd8096, {%r3531, %r1783};
	setp.lt.u32 	%p140, %r1783, 1073127583;
	@%p140 bra 	$L__BB0_224;
	{
	.reg .b32 %temp; 
	mov.b64 	{%r1784, %temp}, %fd8096;
	}
	{
	.reg .b32 %temp; 
	mov.b64 	{%temp, %r1785}, %fd8096;
	}
	add.s32 	%r1786, %r1785, -1048576;
	mov.b64 	%fd8096, {%r1784, %r1786};
	add.s32 	%r3533, %r3533, 1;
$L__BB0_224:
	add.f64 	%fd2702, %fd8096, 0dBFF0000000000000;
	add.f64 	%fd2703, %fd8096, 0d3FF0000000000000;
	rcp.approx.ftz.f64 	%fd2704, %fd2703;
	neg.f64 	%fd2705, %fd2703;
	fma.rn.f64 	%fd2706, %fd2705, %fd2704, 0d3FF0000000000000;
	fma.rn.f64 	%fd2707, %fd2706, %fd2706, %fd2706;
	fma.rn.f64 	%fd2708, %fd2707, %fd2704, %fd2704;
	mul.f64 	%fd2709, %fd2702, %fd2708;
	fma.rn.f64 	%fd2710, %fd2702, %fd2708, %fd2709;
	mul.f64 	%fd2711, %fd2710, %fd2710;
	fma.rn.f64 	%fd2712, %fd2711, 0d3EB1380B3AE80F1E, 0d3ED0EE258B7A8B04;
	fma.rn.f64 	%fd2713, %fd2712, %fd2711, 0d3EF3B2669F02676F;
	fma.rn.f64 	%fd2714, %fd2713, %fd2711, 0d3F1745CBA9AB0956;
	fma.rn.f64 	%fd2715, %fd2714, %fd2711, 0d3F3C71C72D1B5154;
	fma.rn.f64 	%fd2716, %fd2715, %fd2711, 0d3F624924923BE72D;
	fma.rn.f64 	%fd2717, %fd2716, %fd2711, 0d3F8999999999A3C4;
	fma.rn.f64 	%fd2718, %fd2717, %fd2711, 0d3FB5555555555554;
	sub.f64 	%fd2719, %fd2702, %fd2710;
	add.f64 	%fd2720, %fd2719, %fd2719;
	neg.f64 	%fd2721, %fd2710;
	fma.rn.f64 	%fd2722, %fd2721, %fd2702, %fd2720;
	mul.f64 	%fd2723, %fd2708, %fd2722;
	mul.f64 	%fd2724, %fd2711, %fd2718;
	fma.rn.f64 	%fd2725, %fd2724, %fd2710, %fd2723;
	xor.b32  	%r1787, %r3533, -2147483648;
	mov.b32 	%r1788, 1127219200;
	mov.b64 	%fd2726, {%r1787, %r1788};
	sub.f64 	%fd2727, %fd2726, %fd1;
	fma.rn.f64 	%fd2728, %fd2727, 0d3FE62E42FEFA39EF, %fd2710;
	fma.rn.f64 	%fd2729, %fd2727, 0dBFE62E42FEFA39EF, %fd2728;
	sub.f64 	%fd2730, %fd2729, %fd2710;
	sub.f64 	%fd2731, %fd2725, %fd2730;
	fma.rn.f64 	%fd2732, %fd2727, 0d3C7ABC9E3B39803F, %fd2731;
	add.f64 	%fd8097, %fd2728, %fd2732;
	bra.uni 	$L__BB0_226;
$L__BB0_225:
	fma.rn.f64 	%fd2701, %fd8095, 0d7FF0000000000000, 0d7FF0000000000000;
	{
	.reg .b32 %temp; 
	mov.b64 	{%temp, %r1779}, %fd8095;
	}
	and.b32  	%r1780, %r1779, 2147483647;
	setp.eq.s32 	%p139, %r1780, 0;
	selp.f64 	%fd8097, 0dFFF0000000000000, %fd2701, %p139;
$L__BB0_226:
	st.local.f64 	[%rd39], %fd8097;
	mul.wide.u32 	%rd136, %r3529, 8;
	add.s64 	%rd137, %rd7, %rd136;
	ld.local.f64 	%fd2733, [%rd137];
	add.s64 	%rd138, %rd25, %rd136;
	ld.local.f64 	%fd222, [%rd138];
	add.f64 	%fd223, %fd200, %fd2733;
	fma.rn.f64 	%fd2734, %fd223, 0d3FF71547652B82FE, 0d4338000000000000;
	{
	.reg .b32 %temp; 
	mov.b64 	{%r175, %temp}, %fd2734;
	}
	mov.f64 	%fd2735, 0dC338000000000000;
	add.rn.f64 	%fd2736, %fd2734, %fd2735;
	fma.rn.f64 	%fd2737, %fd2736, 0dBFE62E42FEFA39EF, %fd223;
	fma.rn.f64 	%fd2738, %fd2736, 0dBC7ABC9E3B39803F, %fd2737;
	fma.rn.f64 	%fd2739, %fd2738, 0d3E5ADE1569CE2BDF, 0d3E928AF3FCA213EA;
	fma.rn.f64 	%fd2740, %fd2739, %fd2738, 0d3EC71DEE62401315;
	fma.rn.f64 	%fd2741, %fd2740, %fd2738, 0d3EFA01997C89EB71;
	fma.rn.f64 	%fd2742, %fd2741, %fd2738, 0d3F2A01A014761F65;
	fma.rn.f64 	%fd2743, %fd2742, %fd2738, 0d3F56C16C1852B7AF;
	fma.rn.f64 	%fd2744, %fd2743, %fd2738, 0d3F81111111122322;
	fma.rn.f64 	%fd2745, %fd2744, %fd2738, 0d3FA55555555502A1;
	fma.rn.f64 	%fd2746, %fd2745, %fd2738, 0d3FC5555555555511;
	fma.rn.f64 	%fd2747, %fd2746, %fd2738, 0d3FE000000000000B;
	fma.rn.f64 	%fd2748, %fd2747, %fd2738, 0d3FF0000000000000;
	fma.rn.f64 	%fd2749, %fd2748, %fd2738, 0d3FF0000000000000;
	{
	.reg .b32 %temp; 
	mov.b64 	{%r176, %temp}, %fd2749;
	}
	{
	.reg .b32 %temp; 
	mov.b64 	{%temp, %r177}, %fd2749;
	}
	shl.b32 	%r1789, %r175, 20;
	add.s32 	%r1790, %r1789, %r177;
	mov.b64 	%fd8098, {%r176, %r1790};
	{
	.reg .b32 %temp; 
	mov.b64 	{%temp, %r1791}, %fd223;
	}
	mov.b32 	%f67, %r1791;
	abs.f32 	%f3, %f67;
	setp.lt.f32 	%p141, %f3, 0f4086232B;
	@%p141 bra 	$L__BB0_229;
	setp.lt.f64 	%p142, %fd223, 0d0000000000000000;
	add.f64 	%fd2750, %fd223, 0d7FF0000000000000;
	selp.f64 	%fd8098, 0d0000000000000000, %fd2750, %p142;
	setp.geu.f32 	%p143, %f3, 0f40874800;
	@%p143 bra 	$L__BB0_229;
	shr.u32 	%r1792, %r175, 31;
	add.s32 	%r1793, %r175, %r1792;
	shr.s32 	%r1794, %r1793, 1;
	shl.b32 	%r1795, %r1794, 20;
	add.s32 	%r1796, %r177, %r1795;
	mov.b64 	%fd2751, {%r176, %r1796};
	sub.s32 	%r1797, %r175, %r1794;
	shl.b32 	%r1798, %r1797, 20;
	add.s32 	%r1799, %r1798, 1072693248;
	mov.b32 	%r1800, 0;
	mov.b64 	%fd2752, {%r1800, %r1799};
	mul.f64 	%fd8098, %fd2752, %fd2751;
$L__BB0_229:
	add.f64 	%fd228, %fd201, %fd222;
	fma.rn.f64 	%fd2753, %fd228, 0d3FF71547652B82FE, 0d4338000000000000;
	{
	.reg .b32 %temp; 
	mov.b64 	{%r178, %temp}, %fd2753;
	}
	mov.f64 	%fd2754, 0dC338000000000000;
	add.rn.f64 	%fd2755, %fd2753, %fd2754;
	fma.rn.f64 	%fd2756, %fd2755, 0dBFE62E42FEFA39EF, %fd228;
	fma.rn.f64 	%fd2757, %fd2755, 0dBC7ABC9E3B39803F, %fd2756;
	fma.rn.f64 	%fd2758, %fd2757, 0d3E5ADE1569CE2BDF, 0d3E928AF3FCA213EA;
	fma.rn.f64 	%fd2759, %fd2758, %fd2757, 0d3EC71DEE62401315;
	fma.rn.f64 	%fd2760, %fd2759, %fd2757, 0d3EFA01997C89EB71;
	fma.rn.f64 	%fd2761, %fd2760, %fd2757, 0d3F2A01A014761F65;
	fma.rn.f64 	%fd2762, %fd2761, %fd2757, 0d3F56C16C1852B7AF;
	fma.rn.f64 	%fd2763, %fd2762, %fd2757, 0d3F81111111122322;
	fma.rn.f64 	%fd2764, %fd2763, %fd2757, 0d3FA55555555502A1;
	fma.rn.f64 	%fd2765, %fd2764, %fd2757, 0d3FC5555555555511;
	fma.rn.f64 	%fd2766, %fd2765, %fd2757, 0d3FE000000000000B;
	fma.rn.f64 	%fd2767, %fd2766, %fd2757, 0d3FF0000000000000;
	fma.rn.f64 	%fd2768, %fd2767, %fd2757, 0d3FF0000000000000;
	{
	.reg .b32 %temp; 
	mov.b64 	{%r179, %temp}, %fd2768;
	}
	{
	.reg .b32 %temp; 
	mov.b64 	{%temp, %r180}, %fd2768;
	}
	shl.b32 	%r1801, %r178, 20;
	add.s32 	%r1802, %r1801, %r180;
	mov.b64 	%fd8099, {%r179, %r1802};
	{
	.reg .b32 %temp; 
	mov.b64 	{%temp, %r1803}, %fd228;
	}
	mov.b32 	%f68, %r1803;
	abs.f32 	%f4, %f68;
	setp.lt.f32 	%p144, %f4, 0f4086232B;
	@%p144 bra 	$L__BB0_232;
	setp.lt.f64 	%p145, %fd228, 0d0000000000000000;
	add.f64 	%fd2769, %fd228, 0d7FF0000000000000;
	selp.f64 	%fd8099, 0d0000000000000000, %fd2769, %p145;
	setp.geu.f32 	%p146, %f4, 0f40874800;
	@%p146 bra 	$L__BB0_232;
	shr.u32 	%r1804, %r178, 31;
	add.s32 	%r1805, %r178, %r1804;
	shr.s32 	%r1806, %r1805, 1;
	shl.b32 	%r1807, %r1806, 20;
	add.s32 	%r1808, %r180, %r1807;
	mov.b64 	%fd2770, {%r179, %r1808};
	sub.s32 	%r1809, %r178, %r1806;
	shl.b32 	%r1810, %r1809, 20;
	add.s32 	%r1811, %r1810, 1072693248;
	mov.b32 	%r1812, 0;
	mov.b64 	%fd2771, {%r1812, %r1811};
	mul.f64 	%fd8099, %fd2771, %fd2770;
$L__BB0_232:
	add.f64 	%fd8100, %fd8098, %fd8099;
	{
	.reg .b32 %temp; 
	mov.b64 	{%temp, %r3534}, %fd8100;
	}
	{
	.reg .b32 %temp; 
	mov.b64 	{%r3535, %temp}, %fd8100;
	}
	setp.gt.s32 	%p147, %r3534, 1048575;
	mov.b32 	%r3536, -1023;
	@%p147 bra 	$L__BB0_234;
	mul.f64 	%fd8100, %fd8100, 0d4350000000000000;
	{
	.reg .b32 %temp; 
	mov.b64 	{%temp, %r3534}, %fd8100;
	}
	{
	.reg .b32 %temp; 
	mov.b64 	{%r3535, %temp}, %fd8100;
	}
	mov.b32 	%r3536, -1077;
$L__BB0_234:
	add.s32 	%r1815, %r3534, -1;
	setp.gt.u32 	%p148, %r1815, 2146435070;
	@%p148 bra 	$L__BB0_238;
	shr.u32 	%r1818, %r3534, 20;
	add.s32 	%r3537, %r3536, %r1818;
	and.b32  	%r1819, %r3534, 1048575;
	or.b32  	%r1820, %r1819, 1072693248;
	mov.b64 	%fd8101, {%r3535, %r1820};
	setp.lt.u32 	%p150, %r1820, 1073127583;
	@%p150 bra 	$L__BB0_237;
	{
	.reg .b32 %temp; 
	mov.b64 	{%r1821, %temp}, %fd8101;
	}
	{
	.reg .b32 %temp; 
	mov.b64 	{%temp, %r1822}, %fd8101;
	}
	add.s32 	%r1823, %r1822, -1048576;
	mov.b64 	%fd8101, {%r1821, %r1823};
	add.s32 	%r3537, %r3537, 1;
$L__BB0_237:
	add.f64 	%fd2773, %fd8101, 0dBFF0000000000000;
	add.f64 	%fd2774, %fd8101, 0d3FF0000000000000;
	rcp.approx.ftz.f64 	%fd2775, %fd2774;
	neg.f64 	%fd2776, %fd2774;
	fma.rn.f64 	%fd2777, %fd2776, %fd2775, 0d3FF0000000000000;
	fma.rn.f64 	%fd2778, %fd2777, %fd2777, %fd2777;
	fma.rn.f64 	%fd2779, %fd2778, %fd2775, %fd2775;
	mul.f64 	%fd2780, %fd2773, %fd2779;
	fma.rn.f64 	%fd2781, %fd2773, %fd2779, %fd2780;
	mul.f64 	%fd2782, %fd2781, %fd2781;
	fma.rn.f64 	%fd2783, %fd2782, 0d3EB1380B3AE80F1E, 0d3ED0EE258B7A8B04;
	fma.rn.f64 	%fd2784, %fd2783, %fd2782, 0d3EF3B2669F02676F;
	fma.rn.f64 	%fd2785, %fd2784, %fd2782, 0d3F1745CBA9AB0956;
	fma.rn.f64 	%fd2786, %fd2785, %fd2782, 0d3F3C71C72D1B5154;
	fma.rn.f64 	%fd2787, %fd2786, %fd2782, 0d3F624924923BE72D;
	fma.rn.f64 	%fd2788, %fd2787, %fd2782, 0d3F8999999999A3C4;
	fma.rn.f64 	%fd2789, %fd2788, %fd2782, 0d3FB5555555555554;
	sub.f64 	%fd2790, %fd2773, %fd2781;
	add.f64 	%fd2791, %fd2790, %fd2790;
	neg.f64 	%fd2792, %fd2781;
	fma.rn.f64 	%fd2793, %fd2792, %fd2773, %fd2791;
	mul.f64 	%fd2794, %fd2779, %fd2793;
	mul.f64 	%fd2795, %fd2782, %fd2789;
	fma.rn.f64 	%fd2796, %fd2795, %fd2781, %fd2794;
	xor.b32  	%r1824, %r3537, -2147483648;
	mov.b32 	%r1825, 1127219200;
	mov.b64 	%fd2797, {%r1824, %r1825};
	sub.f64 	%fd2798, %fd2797, %fd1;
	fma.rn.f64 	%fd2799, %fd2798, 0d3FE62E42FEFA39EF, %fd2781;
	fma.rn.f64 	%fd2800, %fd2798, 0dBFE62E42FEFA39EF, %fd2799;
	sub.f64 	%fd2801, %fd2800, %fd2781;
	sub.f64 	%fd2802, %fd2796, %fd2801;
	fma.rn.f64 	%fd2803, %fd2798, 0d3C7ABC9E3B39803F, %fd2802;
	add.f64 	%fd8102, %fd2799, %fd2803;
	bra.uni 	$L__BB0_239;
$L__BB0_238:
	fma.rn.f64 	%fd2772, %fd8100, 0d7FF0000000000000, 0d7FF0000000000000;
	{
	.reg .b32 %temp; 
	mov.b64 	{%temp, %r1816}, %fd8100;
	}
	and.b32  	%r1817, %r1816, 2147483647;
	setp.eq.s32 	%p149, %r1817, 0;
	selp.f64 	%fd8102, 0dFFF0000000000000, %fd2772, %p149;
$L__BB0_239:
	mul.wide.u32 	%rd139, %r3529, 8;
	add.s64 	%rd140, %rd30, %rd139;
	st.local.f64 	[%rd140], %fd8102;
	ld.local.f64 	%fd242, [%rd140+-8];
	add.s64 	%rd141, %rd11, %rd139;
	ld.local.f64 	%fd2804, [%rd141];
	add.s64 	%rd41, %rd32, %rd139;
	ld.local.f64 	%fd243, [%rd41+-8];
	add.s64 	%rd142, %rd27, %rd139;
	ld.local.f64 	%fd244, [%rd142];
	add.f64 	%fd245, %fd242, %fd2804;
	fma.rn.f64 	%fd2805, %fd245, 0d3FF71547652B82FE, 0d4338000000000000;
	{
	.reg .b32 %temp; 
	mov.b64 	{%r191, %temp}, %fd2805;
	}
	mov.f64 	%fd2806, 0dC338000000000000;
	add.rn.f64 	%fd2807, %fd2805, %fd2806;
	fma.rn.f64 	%fd2808, %fd2807, 0dBFE62E42FEFA39EF, %fd245;
	fma.rn.f64 	%fd2809, %fd2807, 0dBC7ABC9E3B39803F, %fd2808;
	fma.rn.f64 	%fd2810, %fd2809, 0d3E5ADE1569CE2BDF, 0d3E928AF3FCA213EA;
	fma.rn.f64 	%fd2811, %fd2810, %fd2809, 0d3EC71DEE62401315;
	fma.rn.f64 	%fd2812, %fd2811, %fd2809, 0d3EFA01997C89EB71;
	fma.rn.f64 	%fd2813, %fd2812, %fd2809, 0d3F2A01A014761F65;
	fma.rn.f64 	%fd2814, %fd2813, %fd2809, 0d3F56C16C1852B7AF;
	fma.rn.f64 	%fd2815, %fd2814, %fd2809, 0d3F81111111122322;
	fma.rn.f64 	%fd2816, %fd2815, %fd2809, 0d3FA55555555502A1;
	fma.rn.f64 	%fd2817, %fd2816, %fd2809, 0d3FC5555555555511;
	fma.rn.f64 	%fd2818, %fd2817, %fd2809, 0d3FE000000000000B;
	fma.rn.f64 	%fd2819, %fd2818, %fd2809, 0d3FF0000000000000;
	fma.rn.f64 	%fd2820, %fd2819, %fd2809, 0d3FF0000000000000;
	{
	.reg .b32 %temp; 
	mov.b64 	{%r192, %temp}, %fd2820;
	}
	{
	.reg .b32 %temp; 
	mov.b64 	{%temp, %r193}, %fd2820;
	}
	shl.b32 	%r1826, %r191, 20;
	add.s32 	%r1827, %r1826, %r193;
	mov.b64 	%fd8103, {%r192, %r1827};
	{
	.reg .b32 %temp; 
	mov.b64 	{%temp, %r1828}, %fd245;
	}
	mov.b32 	%f69, %r1828;
	abs.f32 	%f5, %f69;
	setp.lt.f32 	%p151, %f5, 0f4086232B;
	@%p151 bra 	$L__BB0_242;
	setp.lt.f64 	%p152, %fd245, 0d0000000000000000;
	add.f64 	%fd2821, %fd245, 0d7FF0000000000000;
	selp.f64 	%fd8103, 0d0000000000000000, %fd2821, %p152;
	setp.geu.f32 	%p153, %f5, 0f40874800;
	@%p153 bra 	$L__BB0_242;
	shr.u32 	%r1829, %r191, 31;
	add.s32 	%r1830, %r191, %r1829;
	shr.s32 	%r1831, %r1830, 1;
	shl.b32 	%r1832, %r1831, 20;
	add.s32 	%r1833, %r193, %r1832;
	mov.b64 	%fd2822, {%r192, %r1833};
	sub.s32 	%r1834, %r191, %r1831;
	shl.b32 	%r1835, %r1834, 20;
	add.s32 	%r1836, %r1835, 1072693248;
	mov.b32 	%r1837, 0;
	mov.b64 	%fd2823, {%r1837, %r1836};
	mul.f64 	%fd8103, %fd2823, %fd2822;
$L__BB0_242:
	add.f64 	%fd250, %fd243, %fd244;
	fma.rn.f64 	%fd2824, %fd250, 0d3FF71547652B82FE, 0d4338000000000000;
	{
	.reg .b32 %temp; 
	mov.b64 	{%r194, %temp}, %fd2824;
	}
	mov.f64 	%fd2825, 0dC338000000000000;
	add.rn.f64 	%fd2826, %fd2824, %fd2825;
	fma.rn.f64 	%fd2827, %fd2826, 0dBFE62E42FEFA39EF, %fd250;
	fma.rn.f64 	%fd2828, %fd2826, 0dBC7ABC9E3B39803F, %fd2827;
	fma.rn.f64 	%fd2829, %fd2828, 0d3E5ADE1569CE2BDF, 0d3E928AF3FCA213EA;
	fma.rn.f64 	%fd2830, %fd2829, %fd2828, 0d3EC71DEE62401315;
	fma.rn.f64 	%fd2831, %fd2830, %fd2828, 0d3EFA01997C89EB71;
	fma.rn.f64 	%fd2832, %fd2831, %fd2828, 0d3F2A01A014761F65;
	fma.rn.f64 	%fd2833, %fd2832, %fd2828, 0d3F56C16C1852B7AF;
	fma.rn.f64 	%fd2834, %fd2833, %fd2828, 0d3F81111111122322;
	fma.rn.f64 	%fd2835, %fd2834, %fd2828, 0d3FA55555555502A1;
	fma.rn.f64 	%fd2836, %fd2835, %fd2828, 0d3FC5555555555511;
	fma.rn.f64 	%fd2837, %fd2836, %fd2828, 0d3FE000000000000B;
	fma.rn.f64 	%fd2838, %fd2837, %fd2828, 0d3FF0000000000000;
	fma.rn.f64 	%fd2839, %fd2838, %fd2828, 0d3FF0000000000000;
	{
	.reg .b32 %temp; 
	mov.b64 	{%r195, %temp}, %fd2839;
	}
	{
	.reg .b32 %temp; 
	mov.b64 	{%temp, %r196}, %fd2839;
	}
	shl.b32 	%r1838, %r194, 20;
	add.s32 	%r1839, %r1838, %r196;
	mov.b64 	%fd8104, {%r195, %r1839};
	{
	.reg .b32 %temp; 
	mov.b64 	{%temp, %r1840}, %fd250;
	}
	mov.b32 	%f70, %r1840;
	abs.f32 	%f6, %f70;
	setp.lt.f32 	%p154, %f6, 0f4086232B;
	@%p154 bra 	$L__BB0_245;
	setp.lt.f64 	%p155, %fd250, 0d0000000000000000;
	add.f64 	%fd2840, %fd250, 0d7FF0000000000000;
	selp.f64 	%fd8104, 0d0000000000000000, %fd2840, %p155;
	setp.geu.f32 	%p156, %f6, 0f40874800;
	@%p156 bra 	$L__BB0_245;
	shr.u32 	%r1841, %r194, 31;
	add.s32 	%r1842, %r194, %r1841;
	shr.s32 	%r1843, %r1842, 1;
	shl.b32 	%r1844, %r1843, 20;
	add.s32 	%r1845, %r196, %r1844;
	mov.b64 	%fd2841, {%r195, %r1845};
	sub.s32 	%r1846, %r194, %r1843;
	shl.b32 	%r1847, %r1846, 20;
	add.s32 	%r1848, %r1847, 1072693248;
	mov.b32 	%r1849, 0;
	mov.b64 	%fd2842, {%r1849, %r1848};
	mul.f64 	%fd8104, %fd2842, %fd2841;
$L__BB0_245:
	add.f64 	%fd8105, %fd8103, %fd8104;
	{
	.reg .b32 %temp; 
	mov.b64 	{%temp, %r3538}, %fd8105;
	}
	{
	.reg .b32 %temp; 
	mov.b64 	{%r3539, %temp}, %fd8105;
	}
	setp.gt.s32 	%p157, %r3538, 1048575;
	mov.b32 	%r3540, -1023;
	@%p157 bra 	$L__BB0_247;
	mul.f64 	%fd8105, %fd8105, 0d4350000000000000;
	{
	.reg .b32 %temp; 
	mov.b64 	{%temp, %r3538}, %fd8105;
	}
	{
	.reg .b32 %temp; 
	mov.b64 	{%r3539, %temp}, %fd8105;
	}
	mov.b32 	%r3540, -1077;
$L__BB0_247:
	add.s32 	%r1852, %r3538, -1;
	setp.gt.u32 	%p158, %r1852, 2146435070;
	@%p158 bra 	$L__BB0_251;
	shr.u32 	%r1855, %r3538, 20;
	add.s32 	%r3541, %r3540, %r1855;
	and.b32  	%r1856, %r3538, 1048575;
	or.b32  	%r1857, %r1856, 1072693248;
	mov.b64 	%fd8106, {%r3539, %r1857};
	setp.lt.u32 	%p160, %r1857, 1073127583;
	@%p160 bra 	$L__BB0_250;
	{
	.reg .b32 %temp; 
	mov.b64 	{%r1858, %temp}, %fd8106;
	}
	{
	.reg .b32 %temp; 
	mov.b64 	{%temp, %r1859}, %fd8106;
	}
	add.s32 	%r1860, %r1859, -1048576;
	mov.b64 	%fd8106, {%r1858, %r1860};
	add.s32 	%r3541, %r3541, 1;
$L__BB0_250:
	add.f64 	%fd2844, %fd8106, 0dBFF0000000000000;
	add.f64 	%fd2845, %fd8106, 0d3FF0000000000000;
	rcp.approx.ftz.f64 	%fd2846, %fd2845;
	neg.f64 	%fd2847, %fd2845;
	fma.rn.f64 	%fd2848, %fd2847, %fd2846, 0d3FF0000000000000;
	fma.rn.f64 	%fd2849, %fd2848, %fd2848, %fd2848;
	fma.rn.f64 	%fd2850, %fd2849, %fd2846, %fd2846;
	mul.f64 	%fd2851, %fd2844, %fd2850;
	fma.rn.f64 	%fd2852, %fd2844, %fd2850, %fd2851;
	mul.f64 	%fd2853, %fd2852, %fd2852;
	fma.rn.f64 	%fd2854, %fd2853, 0d3EB1380B3AE80F1E, 0d3ED0EE258B7A8B04;
	fma.rn.f64 	%fd2855, %fd2854, %fd2853, 0d3EF3B2669F02676F;
	fma.rn.f64 	%fd2856, %fd2855, %fd2853, 0d3F1745CBA9AB0956;
	fma.rn.f64 	%fd2857, %fd2856, %fd2853, 0d3F3C71C72D1B5154;
	fma.rn.f64 	%fd2858, %fd2857, %fd2853, 0d3F624924923BE72D;
	fma.rn.f64 	%fd2859, %fd2858, %fd2853, 0d3F8999999999A3C4;
	fma.rn.f64 	%fd2860, %fd2859, %fd2853, 0d3FB5555555555554;
	sub.f64 	%fd2861, %fd2844, %fd2852;
	add.f64 	%fd2862, %fd2861, %fd2861;
	neg.f64 	%fd2863, %fd2852;
	fma.rn.f64 	%fd2864, %fd2863, %fd2844, %fd2862;
	mul.f64 	%fd2865, %fd2850, %fd2864;
	mul.f64 	%fd2866, %fd2853, %fd2860;
	fma.rn.f64 	%fd2867, %fd2866, %fd2852, %fd2865;
	xor.b32  	%r1861, %r3541, -2147483648;
	mov.b32 	%r1862, 1127219200;
	mov.b64 	%fd2868, {%r1861, %r1862};
	sub.f64 	%fd2869, %fd2868, %fd1;
	fma.rn.f64 	%fd2870, %fd2869, 0d3FE62E42FEFA39EF, %fd2852;
	fma.rn.f64 	%fd2871, %fd2869, 0dBFE62E42FEFA39EF, %fd2870;
	sub.f64 	%fd2872, %fd2871, %fd2852;
	sub.f64 	%fd2873, %fd2867, %fd2872;
	fma.rn.f64 	%fd2874, %fd2869, 0d3C7ABC9E3B39803F, %fd2873;
	add.f64 	%fd8107, %fd2870, %fd2874;
	bra.uni 	$L__BB0_252;
$L__BB0_251:
	fma.rn.f64 	%fd2843, %fd8105, 0d7FF0000000000000, 0d7FF0000000000000;
	{
	.reg .b32 %temp; 
	mov.b64 	{%temp, %r1853}, %fd8105;
	}
	and.b32  	%r1854, %r1853, 2147483647;
	setp.eq.s32 	%p159, %r1854, 0;
	selp.f64 	%fd8107, 0dFFF0000000000000, %fd2843, %p159;
$L__BB0_252:
	st.local.f64 	[%rd40], %fd8107;
	mul.wide.u32 	%rd143, %r3529, 8;
	add.s64 	%rd144, %rd9, %rd143;
	ld.local.f64 	%fd2875, [%rd144];
	add.s64 	%rd145, %rd28, %rd143;
	ld.local.f64 	%fd264, [%rd145];
	add.f64 	%fd265, %fd242, %fd2875;
	fma.rn.f64 	%fd2876, %fd265, 0d3FF71547652B82FE, 0d4338000000000000;
	{
	.reg .b32 %temp; 
	mov.b64 	{%r207, %temp}, %fd2876;
	}
	mov.f64 	%fd2877, 0dC338000000000000;
	add.rn.f64 	%fd2878, %fd2876, %fd2877;
	fma.rn.f64 	%fd2879, %fd2878, 0dBFE62E42FEFA39EF, %fd265;
	fma.rn.f64 	%fd2880, %fd2878, 0dBC7ABC9E3B39803F, %fd2879;
	fma.rn.f64 	%fd2881, %fd2880, 0d3E5ADE1569CE2BDF, 0d3E928AF3FCA213EA;
	fma.rn.f64 	%fd2882, %fd2881, %fd2880, 0d3EC71DEE62401315;
	fma.rn.f64 	%fd2883, %fd2882, %fd2880, 0d3EFA01997C89EB71;
	fma.rn.f64 	%fd2884, %fd2883, %fd2880, 0d3F2A01A014761F65;
	fma.rn.f64 	%fd2885, %fd2884, %fd2880, 0d3F56C16C1852B7AF;
	fma.rn.f64 	%fd2886, %fd2885, %fd2880, 0d3F81111111122322;
	fma.rn.f64 	%fd2887, %fd2886, %fd2880, 0d3FA55555555502A1;
	fma.rn.f64 	%fd2888, %fd2887, %fd2880, 0d3FC5555555555511;
	fma.rn.f64 	%fd2889, %fd2888, %fd2880, 0d3FE000000000000B;
	fma.rn.f64 	%fd2890, %fd2889, %fd2880, 0d3FF0000000000000;
	fma.rn.f64 	%fd2891, %fd2890, %fd2880, 0d3FF0000000000000;
	{
	.reg .b32 %temp; 
	mov.b64 	{%r208, %temp}, %fd2891;
	}
	{
	.reg .b32 %temp; 
	mov.b64 	{%temp, %r209}, %fd2891;
	}
	shl.b32 	%r1863, %r207, 20;
	add.s32 	%r1864, %r1863, %r209;
	mov.b64 	%fd8108, {%r208, %r1864};
	{
	.reg .b32 %temp; 
	mov.b64 	{%temp, %r1865}, %fd265;
	}
	mov.b32 	%f71, %r1865;
	abs.f32 	%f7, %f71;
	setp.lt.f32 	%p161, %f7, 0f4086232B;
	@%p161 bra 	$L__BB0_255;
	setp.lt.f64 	%p162, %fd265, 0d0000000000000000;
	add.f64 	%fd2892, %fd265, 0d7FF0000000000000;
	selp.f64 	%fd8108, 0d0000000000000000, %fd2892, %p162;
	setp.geu.f32 	%p163, %f7, 0f40874800;
	@%p163 bra 	$L__BB0_255;
	shr.u32 	%r1866, %r207, 31;
	add.s32 	%r1867, %r207, %r1866;
	shr.s32 	%r1868, %r1867, 1;
	shl.b32 	%r1869, %r1868, 20;
	add.s32 	%r1870, %r209, %r1869;
	mov.b64 	%fd2893, {%r208, %r1870};
	sub.s32 	%r1871, %r207, %r1868;
	shl.b32 	%r1872, %r1871, 20;
	add.s32 	%r1873, %r1872, 1072693248;
	mov.b32 	%r1874, 0;
	mov.b64 	%fd2894, {%r1874, %r1873};
	mul.f64 	%fd8108, %fd2894, %fd2893;
$L__BB0_255:
	add.f64 	%fd270, %fd243, %fd264;
	fma.rn.f64 	%fd2895, %fd270, 0d3FF71547652B82FE, 0d4338000000000000;
	{
	.reg .b32 %temp; 
	mov.b64 	{%r210, %temp}, %fd2895;
	}
	mov.f64 	%fd2896, 0dC338000000000000;
	add.rn.f64 	%fd2897, %fd2895, %fd2896;
	fma.rn.f64 	%fd2898, %fd2897, 0dBFE62E42FEFA39EF, %fd270;
	fma.rn.f64 	%fd2899, %fd2897, 0dBC7ABC9E3B39803F, %fd2898;
	fma.rn.f64 	%fd2900, %fd2899, 0d3E5ADE1569CE2BDF, 0d3E928AF3FCA213EA;
	fma.rn.f64 	%fd2901, %fd2900, %fd2899, 0d3EC71DEE62401315;
	fma.rn.f64 	%fd2902, %fd2901, %fd2899, 0d3EFA01997C89EB71;
	fma.rn.f64 	%fd2903, %fd2902, %fd2899, 0d3F2A01A014761F65;
	fma.rn.f64 	%fd2904, %fd2903, %fd2899, 0d3F56C16C1852B7AF;
	fma.rn.f64 	%fd2905, %fd2904, %fd2899, 0d3F81111111122322;
	fma.rn.f64 	%fd2906, %fd2905, %fd2899, 0d3FA55555555502A1;
	fma.rn.f64 	%fd2907, %fd2906, %fd2899, 0d3FC5555555555511;
	fma.rn.f64 	%fd2908, %fd2907, %fd2899, 0d3FE000000000000B;
	fma.rn.f64 	%fd2909, %fd2908, %fd2899, 0d3FF0000000000000;
	fma.rn.f64 	%fd2910, %fd2909, %fd2899, 0d3FF0000000000000;
	{
	.reg .b32 %temp; 
	mov.b64 	{%r211, %temp}, %fd2910;
	}
	{
	.reg .b32 %temp; 
	mov.b64 	{%temp, %r212}, %fd2910;
	}
	shl.b32 	%r1875, %r210, 20;
	add.s32 	%r1876, %r1875, %r212;
	mov.b64 	%fd8109, {%r211, %r1876};
	{
	.reg .b32 %temp; 
	mov.b64 	{%temp, %r1877}, %fd270;
	}
	mov.b32 	%f72, %r1877;
	abs.f32 	%f8, %f72;
	setp.lt.f32 	%p164, %f8, 0f4086232B;
	@%p164 bra 	$L__BB0_258;
	setp.lt.f64 	%p165, %fd270, 0d0000000000000000;
	add.f64 	%fd2911, %fd270, 0d7FF0000000000000;
	selp.f64 	%fd8109, 0d0000000000000000, %fd2911, %p165;
	setp.geu.f32 	%p166, %f8, 0f40874800;
	@%p166 bra 	$L__BB0_258;
	shr.u32 	%r1878, %r210, 31;
	add.s32 	%r1879, %r210, %r1878;
	shr.s32 	%r1880, %r1879, 1;
	shl.b32 	%r1881, %r1880, 20;
	add.s32 	%r1882, %r212, %r1881;
	mov.b64 	%fd2912, {%r211, %r1882};
	sub.s32 	%r1883, %r210, %r1880;
	shl.b32 	%r1884, %r1883, 20;
	add.s32 	%r1885, %r1884, 1072693248;
	mov.b32 	%r1886, 0;
	mov.b64 	%fd2913, {%r1886, %r1885};
	mul.f64 	%fd8109, %fd2913, %fd2912;
$L__BB0_258:
	add.f64 	%fd8110, %fd8108, %fd8109;
	{
	.reg .b32 %temp; 
	mov.b64 	{%temp, %r3542}, %fd8110;
	}
	{
	.reg .b32 %temp; 
	mov.b64 	{%r3543, %temp}, %fd8110;
	}
	setp.gt.s32 	%p167, %r3542, 1048575;
	mov.b32 	%r3544, -1023;
	@%p167 bra 	$L__BB0_260;
	mul.f64 	%fd8110, %fd8110, 0d4350000000000000;
	{
	.reg .b32 %temp; 
	mov.b64 	{%temp, %r3542}, %fd8110;
	}
	{
	.reg .b32 %temp; 
	mov.b64 	{%r3543, %temp}, %fd8110;
	}
	mov.b32 	%r3544, -1077;
$L__BB0_260:
	add.s32 	%r1889, %r3542, -1;
	setp.gt.u32 	%p168, %r1889, 2146435070;
	@%p168 bra 	$L__BB0_264;
	shr.u32 	%r1892, %r3542, 20;
	add.s32 	%r3545, %r3544, %r1892;
	and.b32  	%r1893, %r3542, 1048575;
	or.b32  	%r1894, %r1893, 1072693248;
	mov.b64 	%fd8111, {%r3543, %r1894};
	setp.lt.u32 	%p170, %r1894, 1073127583;
	@%p170 bra 	$L__BB0_263;
	{
	.reg .b32 %temp; 
	mov.b64 	{%r1895, %temp}, %fd8111;
	}
	{
	.reg .b32 %temp; 
	mov.b64 	{%temp, %r1896}, %fd8111;
	}
	add.s32 	%r1897, %r1896, -1048576;
	mov.b64 	%fd8111, {%r1895, %r1897};
	add.s32 	%r3545, %r3545, 1;
$L__BB0_263:
	add.f64 	%fd2915, %fd8111, 0dBFF0000000000000;
	add.f64 	%fd2916, %fd8111, 0d3FF0000000000000;
	rcp.approx.ftz.f64 	%fd2917, %fd2916;
	neg.f64 	%fd2918, %fd2916;
	fma.rn.f64 	%fd2919, %fd2918, %fd2917, 0d3FF0000000000000;
	fma.rn.f64 	%fd2920, %fd2919, %fd2919, %fd2919;
	fma.rn.f64 	%fd2921, %fd2920, %fd2917, %fd2917;
	mul.f64 	%fd2922, %fd2915, %fd2921;
	fma.rn.f64 	%fd2923, %fd2915, %fd2921, %fd2922;
	mul.f64 	%fd2924, %fd2923, %fd2923;
	fma.rn.f64 	%fd2925, %fd2924, 0d3EB1380B3AE80F1E, 0d3ED0EE258B7A8B04;
	fma.rn.f64 	%fd2926, %fd2925, %fd2924, 0d3EF3B2669F02676F;
	fma.rn.f64 	%fd2927, %fd2926, %fd2924, 0d3F1745CBA9AB0956;
	fma.rn.f64 	%fd2928, %fd2927, %fd2924, 0d3F3C71C72D1B5154;
	fma.rn.f64 	%fd2929, %fd2928, %fd2924, 0d3F624924923BE72D;
	fma.rn.f64 	%fd2930, %fd2929, %fd2924, 0d3F8999999999A3C4;
	fma.rn.f64 	%fd2931, %fd2930, %fd2924, 0d3FB5555555555554;
	sub.f64 	%fd2932, %fd2915, %fd2923;
	add.f64 	%fd2933, %fd2932, %fd2932;
	neg.f64 	%fd2934, %fd2923;
	fma.rn.f64 	%fd2935, %fd2934, %fd2915, %fd2933;
	mul.f64 	%fd2936, %fd2921, %fd2935;
	mul.f64 	%fd2937, %fd2924, %fd2931;
	fma.rn.f64 	%fd2938, %fd2937, %fd2923, %fd2936;
	xor.b32  	%r1898, %r3545, -2147483648;
	mov.b32 	%r1899, 1127219200;
	mov.b64 	%fd2939, {%r1898, %r1899};
	sub.f64 	%fd2940, %fd2939, %fd1;
	fma.rn.f64 	%fd2941, %fd2940, 0d3FE62E42FEFA39EF, %fd2923;
	fma.rn.f64 	%fd2942, %fd2940, 0dBFE62E42FEFA39EF, %fd2941;
	sub.f64 	%fd2943, %fd2942, %fd2923;
	sub.f64 	%fd2944, %fd2938, %fd2943;
	fma.rn.f64 	%fd2945, %fd2940, 0d3C7ABC9E3B39803F, %fd2944;
	add.f64 	%fd8112, %fd2941, %fd2945;
	bra.uni 	$L__BB0_265;
$L__BB0_264:
	fma.rn.f64 	%fd2914, %fd8110, 0d7FF0000000000000, 0d7FF0000000000000;
	{
	.reg .b32 %temp; 
	mov.b64 	{%temp, %r1890}, %fd8110;
	}
	and.b32  	%r1891, %r1890, 2147483647;
	setp.eq.s32 	%p169, %r1891, 0;
	selp.f64 	%fd8112, 0dFFF0000000000000, %fd2914, %p169;
$L__BB0_265:
	st.local.f64 	[%rd41], %fd8112;
	add.s32 	%r3529, %r3529, 1;
	setp.ne.s32 	%p171, %r3529, 8;
	@%p171 bra 	$L__BB0_213;
	mov.b32 	%r3546, 7;
	mov.f64 	%fd8113, 0d0000000000000000;
	mov.f64 	%fd8114, %fd8113;
$L__BB0_267:
	cvt.u64.u32 	%rd42, %r3546;
	mul.wide.u32 	%rd146, %r3546, 8;
	add.s64 	%rd147, %rd5, %rd146;
	ld.local.f64 	%fd2947, [%rd147+8];
	add.s64 	%rd148, %rd7, %rd146;
	ld.local.f64 	%fd286, [%rd148+8];
	add.f64 	%fd287, %fd8114, %fd2947;
	fma.rn.f64 	%fd2948, %fd287, 0d3FF71547652B82FE, 0d4338000000000000;
	{
	.reg .b32 %temp; 
	mov.b64 	{%r225, %temp}, %fd2948;
	}
	mov.f64 	%fd2949, 0dC338000000000000;
	add.rn.f64 	%fd2950, %fd2948, %fd2949;
	fma.rn.f64 	%fd2951, %fd2950, 0dBFE62E42FEFA39EF, %fd287;
	fma.rn.f64 	%fd2952, %fd2950, 0dBC7ABC9E3B39803F, %fd2951;
	fma.rn.f64 	%fd2953, %fd2952, 0d3E5ADE1569CE2BDF, 0d3E928AF3FCA213EA;
	fma.rn.f64 	%fd2954, %fd2953, %fd2952, 0d3EC71DEE62401315;
	fma.rn.f64 	%fd2955, %fd2954, %fd2952, 0d3EFA01997C89EB71;
	fma.rn.f64 	%fd2956, %fd2955, %fd2952, 0d3F2A01A014761F65;
	fma.rn.f64 	%fd2957, %fd2956, %fd2952, 0d3F56C16C1852B7AF;
	fma.rn.f64 	%fd2958, %fd2957, %fd2952, 0d3F81111111122322;
	fma.rn.f64 	%fd2959, %fd2958, %fd2952, 0d3FA55555555502A1;
	fma.rn.f64 	%fd2960, %fd2959, %fd2952, 0d3FC5555555555511;
	fma.rn.f64 	%fd2961, %fd2960, %fd2952, 0d3FE000000000000B;
	fma.rn.f64 	%fd2962, %fd2961, %fd2952, 0d3FF0000000000000;
	fma.rn.f64 	%fd2963, %fd2962, %fd2952, 0d3FF0000000000000;
	{
	.reg .b32 %temp; 
	mov.b64 	{%r226, %temp}, %fd2963;
	}
	{
	.reg .b32 %temp; 
	mov.b64 	{%temp, %r227}, %fd2963;
	}
	shl.b32 	%r1901, %r225, 20;
	add.s32 	%r1902, %r1901, %r227;
	mov.b64 	%fd8115, {%r226, %r1902};
	{
	.reg .b32 %temp; 
	mov.b64 	{%temp, %r1903}, %fd287;
	}
	mov.b32 	%f73, %r1903;
	abs.f32 	%f9, %f73;
	setp.lt.f32 	%p172, %f9, 0f4086232B;
	@%p172 bra 	$L__BB0_270;
	setp.lt.f64 	%p173, %fd287, 0d0000000000000000;
	add.f64 	%fd2964, %fd287, 0d7FF0000000000000;
	selp.f64 	%fd8115, 0d0000000000000000, %fd2964, %p173;
	setp.geu.f32 	%p174, %f9, 0f40874800;
	@%p174 bra 	$L__BB0_270;
	shr.u32 	%r1904, %r225, 31;
	add.s32 	%r1905, %r225, %r1904;
	shr.s32 	%r1906, %r1905, 1;
	shl.b32 	%r1907, %r1906, 20;
	add.s32 	%r1908, %r227, %r1907;
	mov.b64 	%fd2965, {%r226, %r1908};
	sub.s32 	%r1909, %r225, %r1906;
	shl.b32 	%r1910, %r1909, 20;
	add.s32 	%r1911, %r1910, 1072693248;
	mov.b32 	%r1912, 0;
	mov.b64 	%fd2966, {%r1912, %r1911};
	mul.f64 	%fd8115, %fd2966, %fd2965;
$L__BB0_270:
	add.f64 	%fd292, %fd8113, %fd286;
	fma.rn.f64 	%fd2967, %fd292, 0d3FF71547652B82FE, 0d4338000000000000;
	{
	.reg .b32 %temp; 
	mov.b64 	{%r228, %temp}, %fd2967;
	}
	mov.f64 	%fd2968, 0dC338000000000000;
	add.rn.f64 	%fd2969, %fd2967, %fd2968;
	fma.rn.f64 	%fd2970, %fd2969, 0dBFE62E42FEFA39EF, %fd292;
	fma.rn.f64 	%fd2971, %fd2969, 0dBC7ABC9E3B39803F, %fd2970;
	fma.rn.f64 	%fd2972, %fd2971, 0d3E5ADE1569CE2BDF, 0d3E928AF3FCA213EA;
	fma.rn.f64 	%fd2973, %fd2972, %fd2971, 0d3EC71DEE62401315;
	fma.rn.f64 	%fd2974, %fd2973, %fd2971, 0d3EFA01997C89EB71;
	fma.rn.f64 	%fd2975, %fd2974, %fd2971, 0d3F2A01A014761F65;
	fma.rn.f64 	%fd2976, %fd2975, %fd2971, 0d3F56C16C1852B7AF;
	fma.rn.f64 	%fd2977, %fd2976, %fd2971, 0d3F81111111122322;
	fma.rn.f64 	%fd2978, %fd2977, %fd2971, 0d3FA55555555502A1;
	fma.rn.f64 	%fd2979, %fd2978, %fd2971, 0d3FC5555555555511;
	fma.rn.f64 	%fd2980, %fd2979, %fd2971, 0d3FE000000000000B;
	fma.rn.f64 	%fd2981, %fd2980, %fd2971, 0d3FF0000000000000;
	fma.rn.f64 	%fd2982, %fd2981, %fd2971, 0d3FF0000000000000;
	{
	.reg .b32 %temp; 
	mov.b64 	{%r229, %temp}, %fd2982;
	}
	{
	.reg .b32 %temp; 
	mov.b64 	{%temp, %r230}, %fd2982;
	}
	shl.b32 	%r1913, %r228, 20;
	add.s32 	%r1914, %r1913, %r230;
	mov.b64 	%fd8116, {%r229, %r1914};
	{
	.reg .b32 %temp; 
	mov.b64 	{%temp, %r1915}, %fd292;
	}
	mov.b32 	%f74, %r1915;
	abs.f32 	%f10, %f74;
	setp.lt.f32 	%p175, %f10, 0f4086232B;
	@%p175 bra 	$L__BB0_273;
	setp.lt.f64 	%p176, %fd292, 0d0000000000000000;
	add.f64 	%fd2983, %fd292, 0d7FF0000000000000;
	selp.f64 	%fd8116, 0d0000000000000000, %fd2983, %p176;
	setp.geu.f32 	%p177, %f10, 0f40874800;
	@%p177 bra 	$L__BB0_273;
	shr.u32 	%r1916, %r228, 31;
	add.s32 	%r1917, %r228, %r1916;
	shr.s32 	%r1918, %r1917, 1;
	shl.b32 	%r1919, %r1918, 20;
	add.s32 	%r1920, %r230, %r1919;
	mov.b64 	%fd2984, {%r229, %r1920};
	sub.s32 	%r1921, %r228, %r1918;
	shl.b32 	%r1922, %r1921, 20;
	add.s32 	%r1923, %r1922, 1072693248;
	mov.b32 	%r1924, 0;
	mov.b64 	%fd2985, {%r1924, %r1923};
	mul.f64 	%fd8116, %fd2985, %fd2984;
$L__BB0_273:
	add.f64 	%fd8117, %fd8115, %fd8116;
	{
	.reg .b32 %temp; 
	mov.b64 	{%temp, %r3547}, %fd8117;
	}
	{
	.reg .b32 %temp; 
	mov.b64 	{%r3548, %temp}, %fd8117;
	}
	setp.gt.s32 	%p178, %r3547, 1048575;
	mov.b32 	%r3549, -1023;
	@%p178 bra 	$L__BB0_275;
	mul.f64 	%fd8117, %fd8117, 0d4350000000000000;
	{
	.reg .b32 %temp; 
	mov.b64 	{%temp, %r3547}, %fd8117;
	}
	{
	.reg .b32 %temp; 
	mov.b64 	{%r3548, %temp}, %fd8117;
	}
	mov.b32 	%r3549, -1077;
$L__BB0_275:
	add.s32 	%r1927, %r3547, -1;
	setp.gt.u32 	%p179, %r1927, 2146435070;
	@%p179 bra 	$L__BB0_279;
	shr.u32 	%r1930, %r3547, 20;
	add.s32 	%r3550, %r3549, %r1930;
	and.b32  	%r1931, %r3547, 1048575;
	or.b32  	%r1932, %r1931, 1072693248;
	mov.b64 	%fd8118, {%r3548, %r1932};
	setp.lt.u32 	%p181, %r1932, 1073127583;
	@%p181 bra 	$L__BB0_278;
	{
	.reg .b32 %temp; 
	mov.b64 	{%r1933, %temp}, %fd8118;
	}
	{
	.reg .b32 %temp; 
	mov.b64 	{%temp, %r1934}, %fd8118;
	}
	add.s32 	%r1935, %r1934, -1048576;
	mov.b64 	%fd8118, {%r1933, %r1935};
	add.s32 	%r3550, %r3550, 1;
$L__BB0_278:
	add.f64 	%fd2987, %fd8118, 0dBFF0000000000000;
	add.f64 	%fd2988, %fd8118, 0d3FF0000000000000;
	rcp.approx.ftz.f64 	%fd2989, %fd2988;
	neg.f64 	%fd2990, %fd2988;
	fma.rn.f64 	%fd2991, %fd2990, %fd2989, 0d3FF0000000000000;
	fma.rn.f64 	%fd2992, %fd2991, %fd2991, %fd2991;
	fma.rn.f64 	%fd2993, %fd2992, %fd2989, %fd2989;
	mul.f64 	%fd2994, %fd2987, %fd2993;
	fma.rn.f64 	%fd2995, %fd2987, %fd2993, %fd2994;
	mul.f64 	%fd2996, %fd2995, %fd2995;
	fma.rn.f64 	%fd2997, %fd2996, 0d3EB1380B3AE80F1E, 0d3ED0EE258B7A8B04;
	fma.rn.f64 	%fd2998, %fd2997, %fd2996, 0d3EF3B2669F02676F;
	fma.rn.f64 	%fd2999, %fd2998, %fd2996, 0d3F1745CBA9AB0956;
	fma.rn.f64 	%fd3000, %fd2999, %fd2996, 0d3F3C71C72D1B5154;
	fma.rn.f64 	%fd3001, %fd3000, %fd2996, 0d3F624924923BE72D;
	fma.rn.f64 	%fd3002, %fd3001, %fd2996, 0d3F8999999999A3C4;
	fma.rn.f64 	%fd3003, %fd3002, %fd2996, 0d3FB5555555555554;
	sub.f64 	%fd3004, %fd2987, %fd2995;
	add.f64 	%fd3005, %fd3004, %fd3004;
	neg.f64 	%fd3006, %fd2995;
	fma.rn.f64 	%fd3007, %fd3006, %fd2987, %fd3005;
	mul.f64 	%fd3008, %fd2993, %fd3007;
	mul.f64 	%fd3009, %fd2996, %fd3003;
	fma.rn.f64 	%fd3010, %fd3009, %fd2995, %fd3008;
	xor.b32  	%r1936, %r3550, -2147483648;
	mov.b32 	%r1937, 1127219200;
	mov.b64 	%fd3011, {%r1936, %r1937};
	sub.f64 	%fd3012, %fd3011, %fd1;
	fma.rn.f64 	%fd3013, %fd3012, 0d3FE62E42FEFA39EF, %fd2995;
	fma.rn.f64 	%fd3014, %fd3012, 0dBFE62E42FEFA39EF, %fd3013;
	sub.f64 	%fd3015, %fd3014, %fd2995;
	sub.f64 	%fd3016, %fd3010, %fd3015;
	fma.rn.f64 	%fd3017, %fd3012, 0d3C7ABC9E3B39803F, %fd3016;
	add.f64 	%fd8114, %fd3013, %fd3017;
	bra.uni 	$L__BB0_280;
$L__BB0_279:
	fma.rn.f64 	%fd2986, %fd8117, 0d7FF0000000000000, 0d7FF0000000000000;
	{
	.reg .b32 %temp; 
	mov.b64 	{%temp, %r1928}, %fd8117;
	}
	and.b32  	%r1929, %r1928, 2147483647;
	setp.eq.s32 	%p180, %r1929, 0;
	selp.f64 	%fd8114, 0dFFF0000000000000, %fd2986, %p180;
$L__BB0_280:
	shl.b64 	%rd149, %rd42, 3;
	add.s64 	%rd43, %rd13, %rd149;
	st.local.f64 	[%rd43], %fd8114;
	mul.wide.u32 	%rd150, %r3546, 8;
	add.s64 	%rd44, %rd3, %rd150;
	ld.local.f64 	%fd306, [%rd44+8];
	add.s64 	%rd151, %rd9, %rd150;
	ld.local.f64 	%fd3018, [%rd151+8];
	add.s64 	%rd45, %rd1, %rd150;
	ld.local.f64 	%fd307, [%rd45+8];
	add.s64 	%rd152, %rd11, %rd150;
	ld.local.f64 	%fd308, [%rd152+8];
	add.f64 	%fd309, %fd306, %fd3018;
	fma.rn.f64 	%fd3019, %fd309, 0d3FF71547652B82FE, 0d4338000000000000;
	{
	.reg .b32 %temp; 
	mov.b64 	{%r241, %temp}, %fd3019;
	}
	mov.f64 	%fd3020, 0dC338000000000000;
	add.rn.f64 	%fd3021, %fd3019, %fd3020;
	fma.rn.f64 	%fd3022, %fd3021, 0dBFE62E42FEFA39EF, %fd309;
	fma.rn.f64 	%fd3023, %fd3021, 0dBC7ABC9E3B39803F, %fd3022;
	fma.rn.f64 	%fd3024, %fd3023, 0d3E5ADE1569CE2BDF, 0d3E928AF3FCA213EA;
	fma.rn.f64 	%fd3025, %fd3024, %fd3023, 0d3EC71DEE62401315;
	fma.rn.f64 	%fd3026, %fd3025, %fd3023, 0d3EFA01997C89EB71;
	fma.rn.f64 	%fd3027, %fd3026, %fd3023, 0d3F2A01A014761F65;
	fma.rn.f64 	%fd3028, %fd3027, %fd3023, 0d3F56C16C1852B7AF;
	fma.rn.f64 	%fd3029, %fd3028, %fd3023, 0d3F81111111122322;
	fma.rn.f64 	%fd3030, %fd3029, %fd3023, 0d3FA55555555502A1;
	fma.rn.f64 	%fd3031, %fd3030, %fd3023, 0d3FC5555555555511;
	fma.rn.f64 	%fd3032, %fd3031, %fd3023, 0d3FE000000000000B;
	fma.rn.f64 	%fd3033, %fd3032, %fd3023, 0d3FF0000000000000;
	fma.rn.f64 	%fd3034, %fd3033, %fd3023, 0d3FF0000000000000;
	{
	.reg .b32 %temp; 
	mov.b64 	{%r242, %temp}, %fd3034;
	}
	{
	.reg .b32 %temp; 
	mov.b64 	{%temp, %r243}, %fd3034;
	}
	shl.b32 	%r1938, %r241, 20;
	add.s32 	%r1939, %r1938, %r243;
	mov.b64 	%fd8120, {%r242, %r1939};
	{
	.reg .b32 %temp; 
	mov.b64 	{%temp, %r1940}, %fd309;
	}
	mov.b32 	%f75, %r1940;
	abs.f32 	%f11, %f75;
	setp.lt.f32 	%p182, %f11, 0f4086232B;
	@%p182 bra 	$L__BB0_283;
	setp.lt.f64 	%p183, %fd309, 0d0000000000000000;
	add.f64 	%fd3035, %fd309, 0d7FF0000000000000;
	selp.f64 	%fd8120, 0d0000000000000000, %fd3035, %p183;
	setp.geu.f32 	%p184, %f11, 0f40874800;
	@%p184 bra 	$L__BB0_283;
	shr.u32 	%r1941, %r241, 31;
	add.s32 	%r1942, %r241, %r1941;
	shr.s32 	%r1943, %r1942, 1;
	shl.b32 	%r1944, %r1943, 20;
	add.s32 	%r1945, %r243, %r1944;
	mov.b64 	%fd3036, {%r242, %r1945};
	sub.s32 	%r1946, %r241, %r1943;
	shl.b32 	%r1947, %r1946, 20;
	add.s32 	%r1948, %r1947, 1072693248;
	mov.b32 	%r1949, 0;
	mov.b64 	%fd3037, {%r1949, %r1948};
	mul.f64 	%fd8120, %fd3037, %fd3036;
$L__BB0_283:
	add.f64 	%fd314, %fd307, %fd308;
	fma.rn.f64 	%fd3038, %fd314, 0d3FF71547652B82FE, 0d4338000000000000;
	{
	.reg .b32 %temp; 
	mov.b64 	{%r244, %temp}, %fd3038;
	}
	mov.f64 	%fd3039, 0dC338000000000000;
	add.rn.f64 	%fd3040, %fd3038, %fd3039;
	fma.rn.f64 	%fd3041, %fd3040, 0dBFE62E42FEFA39EF, %fd314;
	fma.rn.f64 	%fd3042, %fd3040, 0dBC7ABC9E3B39803F, %fd3041;
	fma.rn.f64 	%fd3043, %fd3042, 0d3E5ADE1569CE2BDF, 0d3E928AF3FCA213EA;
	fma.rn.f64 	%fd3044, %fd3043, %fd3042, 0d3EC71DEE62401315;
	fma.rn.f64 	%fd3045, %fd3044, %fd3042, 0d3EFA01997C89EB71;
	fma.rn.f64 	%fd3046, %fd3045, %fd3042, 0d3F2A01A014761F65;
	fma.rn.f64 	%fd3047, %fd3046, %fd3042, 0d3F56C16C1852B7AF;
	fma.rn.f64 	%fd3048, %fd3047, %fd3042, 0d3F81111111122322;
	fma.rn.f64 	%fd3049, %fd3048, %fd3042, 0d3FA55555555502A1;
	fma.rn.f64 	%fd3050, %fd3049, %fd3042, 0d3FC5555555555511;
	fma.rn.f64 	%fd3051, %fd3050, %fd3042, 0d3FE000000000000B;
	fma.rn.f64 	%fd3052, %fd3051, %fd3042, 0d3FF0000000000000;
	fma.rn.f64 	%fd3053, %fd3052, %fd3042, 0d3FF0000000000000;
	{
	.reg .b32 %temp; 
	mov.b64 	{%r245, %temp}, %fd3053;
	}
	{
	.reg .b32 %temp; 
	mov.b64 	{%temp, %r246}, %fd3053;
	}
	shl.b32 	%r1950, %r244, 20;
	add.s32 	%r1951, %r1950, %r246;
	mov.b64 	%fd8121, {%r245, %r1951};
	{
	.reg .b32 %temp; 
	mov.b64 	{%temp, %r1952}, %fd314;
	}
	mov.b32 	%f76, %r1952;
	abs.f32 	%f12, %f76;
	setp.lt.f32 	%p185, %f12, 0f4086232B;
	@%p185 bra 	$L__BB0_286;
	setp.lt.f64 	%p186, %fd314, 0d0000000000000000;
	add.f64 	%fd3054, %fd314, 0d7FF0000000000000;
	selp.f64 	%fd8121, 0d0000000000000000, %fd3054, %p186;
	setp.geu.f32 	%p187, %f12, 0f40874800;
	@%p187 bra 	$L__BB0_286;
	shr.u32 	%r1953, %r244, 31;
	add.s32 	%r1954, %r244, %r1953;
	shr.s32 	%r1955, %r1954, 1;
	shl.b32 	%r1956, %r1955, 20;
	add.s32 	%r1957, %r246, %r1956;
	mov.b64 	%fd3055, {%r245, %r1957};
	sub.s32 	%r1958, %r244, %r1955;
	shl.b32 	%r1959, %r1958, 20;
	add.s32 	%r1960, %r1959, 1072693248;
	mov.b32 	%r1961, 0;
	mov.b64 	%fd3056, {%r1961, %r1960};
	mul.f64 	%fd8121, %fd3056, %fd3055;
$L__BB0_286:
	add.f64 	%fd8122, %fd8120, %fd8121;
	{
	.reg .b32 %temp; 
	mov.b64 	{%temp, %r3551}, %fd8122;
	}
	{
	.reg .b32 %temp; 
	mov.b64 	{%r3552, %temp}, %fd8122;
	}
	setp.gt.s32 	%p188, %r3551, 1048575;
	mov.b32 	%r3553, -1023;
	@%p188 bra 	$L__BB0_288;
	mul.f64 	%fd8122, %fd8122, 0d4350000000000000;
	{
	.reg .b32 %temp; 
	mov.b64 	{%temp, %r3551}, %fd8122;
	}
	{
	.reg .b32 %temp; 
	mov.b64 	{%r3552, %temp}, %fd8122;
	}
	mov.b32 	%r3553, -1077;
$L__BB0_288:
	add.s32 	%r1964, %r3551, -1;
	setp.gt.u32 	%p189, %r1964, 2146435070;
	@%p189 bra 	$L__BB0_292;
	shr.u32 	%r1967, %r3551, 20;
	add.s32 	%r3554, %r3553, %r1967;
	and.b32  	%r1968, %r3551, 1048575;
	or.b32  	%r1969, %r1968, 1072693248;
	mov.b64 	%fd8123, {%r3552, %r1969};
	setp.lt.u32 	%p191, %r1969, 1073127583;
	@%p191 bra 	$L__BB0_291;
	{
	.reg .b32 %temp; 
	mov.b64 	{%r1970, %temp}, %fd8123;
	}
	{
	.reg .b32 %temp; 
	mov.b64 	{%temp, %r1971}, %fd8123;
	}
	add.s32 	%r1972, %r1971, -1048576;
	mov.b64 	%fd8123, {%r1970, %r1972};
	add.s32 	%r3554, %r3554, 1;
$L__BB0_291:
	add.f64 	%fd3058, %fd8123, 0dBFF0000000000000;
	add.f64 	%fd3059, %fd8123, 0d3FF0000000000000;
	rcp.approx.ftz.f64 	%fd3060, %fd3059;
	neg.f64 	%fd3061, %fd3059;
	fma.rn.f64 	%fd3062, %fd3061, %fd3060, 0d3FF0000000000000;
	fma.rn.f64 	%fd3063, %fd3062, %fd3062, %fd3062;
	fma.rn.f64 	%fd3064, %fd3063, %fd3060, %fd3060;
	mul.f64 	%fd3065, %fd3058, %fd3064;
	fma.rn.f64 	%fd3066, %fd3058, %fd3064, %fd3065;
	mul.f64 	%fd3067, %fd3066, %fd3066;
	fma.rn.f64 	%fd3068, %fd3067, 0d3EB1380B3AE80F1E, 0d3ED0EE258B7A8B04;
	fma.rn.f64 	%fd3069, %fd3068, %fd3067, 0d3EF3B2669F02676F;
	fma.rn.f64 	%fd3070, %fd3069, %fd3067, 0d3F1745CBA9AB0956;
	fma.rn.f64 	%fd3071, %fd3070, %fd3067, 0d3F3C71C72D1B5154;
	fma.rn.f64 	%fd3072, %fd3071, %fd3067, 0d3F624924923BE72D;
	fma.rn.f64 	%fd3073, %fd3072, %fd3067, 0d3F8999999999A3C4;
	fma.rn.f64 	%fd3074, %fd3073, %fd3067, 0d3FB5555555555554;
	sub.f64 	%fd3075, %fd3058, %fd3066;
	add.f64 	%fd3076, %fd3075, %fd3075;
	neg.f64 	%fd3077, %fd3066;
	fma.rn.f64 	%fd3078, %fd3077, %fd3058, %fd3076;
	mul.f64 	%fd3079, %fd3064, %fd3078;
	mul.f64 	%fd3080, %fd3067, %fd3074;
	fma.rn.f64 	%fd3081, %fd3080, %fd3066, %fd3079;
	xor.b32  	%r1973, %r3554, -2147483648;
	mov.b32 	%r1974, 1127219200;
	mov.b64 	%fd3082, {%r1973, %r1974};
	sub.f64 	%fd3083, %fd3082, %fd1;
	fma.rn.f64 	%fd3084, %fd3083, 0d3FE62E42FEFA39EF, %fd3066;
	fma.rn.f64 	%fd3085, %fd3083, 0dBFE62E42FEFA39EF, %fd3084;
	sub.f64 	%fd3086, %fd3085, %fd3066;
	sub.f64 	%fd3087, %fd3081, %fd3086;
	fma.rn.f64 	%fd3088, %fd3083, 0d3C7ABC9E3B39803F, %fd3087;
	add.f64 	%fd8124, %fd3084, %fd3088;
	bra.uni 	$L__BB0_293;
$L__BB0_292:
	fma.rn.f64 	%fd3057, %fd8122, 0d7FF0000000000000, 0d7FF0000000000000;
	{
	.reg .b32 %temp; 
	mov.b64 	{%temp, %r1965}, %fd8122;
	}
	and.b32  	%r1966, %r1965, 2147483647;
	setp.eq.s32 	%p190, %r1966, 0;
	selp.f64 	%fd8124, 0dFFF0000000000000, %fd3057, %p190;
$L__BB0_293:
	mul.wide.u32 	%rd153, %r3546, 8;
	add.s64 	%rd154, %rd15, %rd153;
	st.local.f64 	[%rd154], %fd8124;
	add.s64 	%rd155, %rd25, %rd153;
	ld.local.f64 	%fd3089, [%rd155+8];
	ld.local.f64 	%fd328, [%rd43+8];
	add.s64 	%rd156, %rd26, %rd153;
	ld.local.f64 	%fd329, [%rd156+8];
	add.f64 	%fd330, %fd8113, %fd3089;
	fma.rn.f64 	%fd3090, %fd330, 0d3FF71547652B82FE, 0d4338000000000000;
	{
	.reg .b32 %temp; 
	mov.b64 	{%r257, %temp}, %fd3090;
	}
	mov.f64 	%fd3091, 0dC338000000000000;
	add.rn.f64 	%fd3092, %fd3090, %fd3091;
	fma.rn.f64 	%fd3093, %fd3092, 0dBFE62E42FEFA39EF, %fd330;
	fma.rn.f64 	%fd3094, %fd3092, 0dBC7ABC9E3B39803F, %fd3093;
	fma.rn.f64 	%fd3095, %fd3094, 0d3E5ADE1569CE2BDF, 0d3E928AF3FCA213EA;
	fma.rn.f64 	%fd3096, %fd3095, %fd3094, 0d3EC71DEE62401315;
	fma.rn.f64 	%fd3097, %fd3096, %fd3094, 0d3EFA01997C89EB71;
	fma.rn.f64 	%fd3098, %fd3097, %fd3094, 0d3F2A01A014761F65;
	fma.rn.f64 	%fd3099, %fd3098, %fd3094, 0d3F56C16C1852B7AF;
	fma.rn.f64 	%fd3100, %fd3099, %fd3094, 0d3F81111111122322;
	fma.rn.f64 	%fd3101, %fd3100, %fd3094, 0d3FA55555555502A1;
	fma.rn.f64 	%fd3102, %fd3101, %fd3094, 0d3FC5555555555511;
	fma.rn.f64 	%fd3103, %fd3102, %fd3094, 0d3FE000000000000B;
	fma.rn.f64 	%fd3104, %fd3103, %fd3094, 0d3FF0000000000000;
	fma.rn.f64 	%fd3105, %fd3104, %fd3094, 0d3FF0000000000000;
	{
	.reg .b32 %temp; 
	mov.b64 	{%r258, %temp}, %fd3105;
	}
	{
	.reg .b32 %temp; 
	mov.b64 	{%temp, %r259}, %fd3105;
	}
	shl.b32 	%r1975, %r257, 20;
	add.s32 	%r1976, %r1975, %r259;
	mov.b64 	%fd8125, {%r258, %r1976};
	{
	.reg .b32 %temp; 
	mov.b64 	{%temp, %r1977}, %fd330;
	}
	mov.b32 	%f77, %r1977;
	abs.f32 	%f13, %f77;
	setp.lt.f32 	%p192, %f13, 0f4086232B;
	@%p192 bra 	$L__BB0_296;
	setp.lt.f64 	%p193, %fd330, 0d0000000000000000;
	add.f64 	%fd3106, %fd330, 0d7FF0000000000000;
	selp.f64 	%fd8125, 0d0000000000000000, %fd3106, %p193;
	setp.geu.f32 	%p194, %f13, 0f40874800;
	@%p194 bra 	$L__BB0_296;
	shr.u32 	%r1978, %r257, 31;
	add.s32 	%r1979, %r257, %r1978;
	shr.s32 	%r1980, %r1979, 1;
	shl.b32 	%r1981, %r1980, 20;
	add.s32 	%r1982, %r259, %r1981;
	mov.b64 	%fd3107, {%r258, %r1982};
	sub.s32 	%r1983, %r257, %r1980;
	shl.b32 	%r1984, %r1983, 20;
	add.s32 	%r1985, %r1984, 1072693248;
	mov.b32 	%r1986, 0;
	mov.b64 	%fd3108, {%r1986, %r1985};
	mul.f64 	%fd8125, %fd3108, %fd3107;
$L__BB0_296:
	add.f64 	%fd335, %fd328, %fd329;
	fma.rn.f64 	%fd3109, %fd335, 0d3FF71547652B82FE, 0d4338000000000000;
	{
	.reg .b32 %temp; 
	mov.b64 	{%r260, %temp}, %fd3109;
	}
	mov.f64 	%fd3110, 0dC338000000000000;
	add.rn.f64 	%fd3111, %fd3109, %fd3110;
	fma.rn.f64 	%fd3112, %fd3111, 0dBFE62E42FEFA39EF, %fd335;
	fma.rn.f64 	%fd3113, %fd3111, 0dBC7ABC9E3B39803F, %fd3112;
	fma.rn.f64 	%fd3114, %fd3113, 0d3E5ADE1569CE2BDF, 0d3E928AF3FCA213EA;
	fma.rn.f64 	%fd3115, %fd3114, %fd3113, 0d3EC71DEE62401315;
	fma.rn.f64 	%fd3116, %fd3115, %fd3113, 0d3EFA01997C89EB71;
	fma.rn.f64 	%fd3117, %fd3116, %fd3113, 0d3F2A01A014761F65;
	fma.rn.f64 	%fd3118, %fd3117, %fd3113, 0d3F56C16C1852B7AF;
	fma.rn.f64 	%fd3119, %fd3118, %fd3113, 0d3F81111111122322;
	fma.rn.f64 	%fd3120, %fd3119, %fd3113, 0d3FA55555555502A1;
	fma.rn.f64 	%fd3121, %fd3120, %fd3113, 0d3FC5555555555511;
	fma.rn.f64 	%fd3122, %fd3121, %fd3113, 0d3FE000000000000B;
	fma.rn.f64 	%fd3123, %fd3122, %fd3113, 0d3FF0000000000000;
	fma.rn.f64 	%fd3124, %fd3123, %fd3113, 0d3FF0000000000000;
	{
	.reg .b32 %temp; 
	mov.b64 	{%r261, %temp}, %fd3124;
	}
	{
	.reg .b32 %temp; 
	mov.b64 	{%temp, %r262}, %fd3124;
	}
	shl.b32 	%r1987, %r260, 20;
	add.s32 	%r1988, %r1987, %r262;
	mov.b64 	%fd8126, {%r261, %r1988};
	{
	.reg .b32 %temp; 
	mov.b64 	{%temp, %r1989}, %fd335;
	}
	mov.b32 	%f78, %r1989;
	abs.f32 	%f14, %f78;
	setp.lt.f32 	%p195, %f14, 0f4086232B;
	@%p195 bra 	$L__BB0_299;
	setp.lt.f64 	%p196, %fd335, 0d0000000000000000;
	add.f64 	%fd3125, %fd335, 0d7FF0000000000000;
	selp.f64 	%fd8126, 0d0000000000000000, %fd3125, %p196;
	setp.geu.f32 	%p197, %f14, 0f40874800;
	@%p197 bra 	$L__BB0_299;
	shr.u32 	%r1990, %r260, 31;
	add.s32 	%r1991, %r260, %r1990;
	shr.s32 	%r1992, %r1991, 1;
	shl.b32 	%r1993, %r1992, 20;
	add.s32 	%r1994, %r262, %r1993;
	mov.b64 	%fd3126, {%r261, %r1994};
	sub.s32 	%r1995, %r260, %r1992;
	shl.b32 	%r1996, %r1995, 20;
	add.s32 	%r1997, %r1996, 1072693248;
	mov.b32 	%r1998, 0;
	mov.b64 	%fd3127, {%r1998, %r1997};
	mul.f64 	%fd8126, %fd3127, %fd3126;
$L__BB0_299:
	add.f64 	%fd8127, %fd8125, %fd8126;
	{
	.reg .b32 %temp; 
	mov.b64 	{%temp, %r3555}, %fd8127;
	}
	{
	.reg .b32 %temp; 
	mov.b64 	{%r3556, %temp}, %fd8127;
	}
	setp.gt.s32 	%p198, %r3555, 1048575;
	mov.b32 	%r3557, -1023;
	@%p198 bra 	$L__BB0_301;
	mul.f64 	%fd8127, %fd8127, 0d4350000000000000;
	{
	.reg .b32 %temp; 
	mov.b64 	{%temp, %r3555}, %fd8127;
	}
	{
	.reg .b32 %temp; 
	mov.b64 	{%r3556, %temp}, %fd8127;
	}
	mov.b32 	%r3557, -1077;
$L__BB0_301:
	add.s32 	%r2001, %r3555, -1;
	setp.gt.u32 	%p199, %r2001, 2146435070;
	@%p199 bra 	$L__BB0_305;
	shr.u32 	%r2004, %r3555, 20;
	add.s32 	%r3558, %r3557, %r2004;
	and.b32  	%r2005, %r3555, 1048575;
	or.b32  	%r2006, %r2005, 1072693248;
	mov.b64 	%fd8128, {%r3556, %r2006};
	setp.lt.u32 	%p201, %r2006, 1073127583;
	@%p201 bra 	$L__BB0_304;
	{
	.reg .b32 %temp; 
	mov.b64 	{%r2007, %temp}, %fd8128;
	}
	{
	.reg .b32 %temp; 
	mov.b64 	{%temp, %r2008}, %fd8128;
	}
	add.s32 	%r2009, %r2008, -1048576;
	mov.b64 	%fd8128, {%r2007, %r2009};
	add.s32 	%r3558, %r3558, 1;
$L__BB0_304:
	add.f64 	%fd3129, %fd8128, 0dBFF0000000000000;
	add.f64 	%fd3130, %fd8128, 0d3FF0000000000000;
	rcp.approx.ftz.f64 	%fd3131, %fd3130;
	neg.f64 	%fd3132, %fd3130;
	fma.rn.f64 	%fd3133, %fd3132, %fd3131, 0d3FF0000000000000;
	fma.rn.f64 	%fd3134, %fd3133, %fd3133, %fd3133;
	fma.rn.f64 	%fd3135, %fd3134, %fd3131, %fd3131;
	mul.f64 	%fd3136, %fd3129, %fd3135;
	fma.rn.f64 	%fd3137, %fd3129, %fd3135, %fd3136;
	mul.f64 	%fd3138, %fd3137, %fd3137;
	fma.rn.f64 	%fd3139, %fd3138, 0d3EB1380B3AE80F1E, 0d3ED0EE258B7A8B04;
	fma.rn.f64 	%fd3140, %fd3139, %fd3138, 0d3EF3B2669F02676F;
	fma.rn.f64 	%fd3141, %fd3140, %fd3138, 0d3F1745CBA9AB0956;
	fma.rn.f64 	%fd3142, %fd3141, %fd3138, 0d3F3C71C72D1B5154;
	fma.rn.f64 	%fd3143, %fd3142, %fd3138, 0d3F624924923BE72D;
	fma.rn.f64 	%fd3144, %fd3143, %fd3138, 0d3F8999999999A3C4;
	fma.rn.f64 	%fd3145, %fd3144, %fd3138, 0d3FB5555555555554;
	sub.f64 	%fd3146, %fd3129, %fd3137;
	add.f64 	%fd3147, %fd3146, %fd3146;
	neg.f64 	%fd3148, %fd3137;
	fma.rn.f64 	%fd3149, %fd3148, %fd3129, %fd3147;
	mul.f64 	%fd3150, %fd3135, %fd3149;
	mul.f64 	%fd3151, %fd3138, %fd3145;
	fma.rn.f64 	%fd3152, %fd3151, %fd3137, %fd3150;
	xor.b32  	%r2010, %r3558, -2147483648;
	mov.b32 	%r2011, 1127219200;
	mov.b64 	%fd3153, {%r2010, %r2011};
	sub.f64 	%fd3154, %fd3153, %fd1;
	fma.rn.f64 	%fd3155, %fd3154, 0d3FE62E42FEFA39EF, %fd3137;
	fma.rn.f64 	%fd3156, %fd3154, 0dBFE62E42FEFA39EF, %fd3155;
	sub.f64 	%fd3157, %fd3156, %fd3137;
	sub.f64 	%fd3158, %fd3152, %fd3157;
	fma.rn.f64 	%fd3159, %fd3154, 0d3C7ABC9E3B39803F, %fd3158;
	add.f64 	%fd8129, %fd3155, %fd3159;
	bra.uni 	$L__BB0_306;
$L__BB0_305:
	fma.rn.f64 	%fd3128, %fd8127, 0d7FF0000000000000, 0d7FF0000000000000;
	{
	.reg .b32 %temp; 
	mov.b64 	{%temp, %r2002}, %fd8127;
	}
	and.b32  	%r2003, %r2002, 2147483647;
	setp.eq.s32 	%p200, %r2003, 0;
	selp.f64 	%fd8129, 0dFFF0000000000000, %fd3128, %p200;
$L__BB0_306:
	st.local.f64 	[%rd45], %fd8129;
	mul.wide.u32 	%rd157, %r3546, 8;
	add.s64 	%rd158, %rd27, %rd157;
	ld.local.f64 	%fd3160, [%rd158+8];
	add.s64 	%rd159, %rd28, %rd157;
	ld.local.f64 	%fd349, [%rd159+8];
	add.f64 	%fd350, %fd307, %fd3160;
	fma.rn.f64 	%fd3161, %fd350, 0d3FF71547652B82FE, 0d4338000000000000;
	{
	.reg .b32 %temp; 
	mov.b64 	{%r273, %temp}, %fd3161;
	}
	mov.f64 	%fd3162, 0dC338000000000000;
	add.rn.f64 	%fd3163, %fd3161, %fd3162;
	fma.rn.f64 	%fd3164, %fd3163, 0dBFE62E42FEFA39EF, %fd350;
	fma.rn.f64 	%fd3165, %fd3163, 0dBC7ABC9E3B39803F, %fd3164;
	fma.rn.f64 	%fd3166, %fd3165, 0d3E5ADE1569CE2BDF, 0d3E928AF3FCA213EA;
	fma.rn.f64 	%fd3167, %fd3166, %fd3165, 0d3EC71DEE62401315;
	fma.rn.f64 	%fd3168, %fd3167, %fd3165, 0d3EFA01997C89EB71;
	fma.rn.f64 	%fd3169, %fd3168, %fd3165, 0d3F2A01A014761F65;
	fma.rn.f64 	%fd3170, %fd3169, %fd3165, 0d3F56C16C1852B7AF;
	fma.rn.f64 	%fd3171, %fd3170, %fd3165, 0d3F81111111122322;
	fma.rn.f64 	%fd3172, %fd3171, %fd3165, 0d3FA55555555502A1;
	fma.rn.f64 	%fd3173, %fd3172, %fd3165, 0d3FC5555555555511;
	fma.rn.f64 	%fd3174, %fd3173, %fd3165, 0d3FE000000000000B;
	fma.rn.f64 	%fd3175, %fd3174, %fd3165, 0d3FF0000000000000;
	fma.rn.f64 	%fd3176, %fd3175, %fd3165, 0d3FF0000000000000;
	{
	.reg .b32 %temp; 
	mov.b64 	{%r274, %temp}, %fd3176;
	}
	{
	.reg .b32 %temp; 
	mov.b64 	{%temp, %r275}, %fd3176;
	}
	shl.b32 	%r2012, %r273, 20;
	add.s32 	%r2013, %r2012, %r275;
	mov.b64 	%fd8130, {%r274, %r2013};
	{
	.reg .b32 %temp; 
	mov.b64 	{%temp, %r2014}, %fd350;
	}
	mov.b32 	%f79, %r2014;
	abs.f32 	%f15, %f79;
	setp.lt.f32 	%p202, %f15, 0f4086232B;
	@%p202 bra 	$L__BB0_309;
	setp.lt.f64 	%p203, %fd350, 0d0000000000000000;
	add.f64 	%fd3177, %fd350, 0d7FF0000000000000;
	selp.f64 	%fd8130, 0d0000000000000000, %fd3177, %p203;
	setp.geu.f32 	%p204, %f15, 0f40874800;
	@%p204 bra 	$L__BB0_309;
	shr.u32 	%r2015, %r273, 31;
	add.s32 	%r2016, %r273, %r2015;
	shr.s32 	%r2017, %r2016, 1;
	shl.b32 	%r2018, %r2017, 20;
	add.s32 	%r2019, %r275, %r2018;
	mov.b64 	%fd3178, {%r274, %r2019};
	sub.s32 	%r2020, %r273, %r2017;
	shl.b32 	%r2021, %r2020, 20;
	add.s32 	%r2022, %r2021, 1072693248;
	mov.b32 	%r2023, 0;
	mov.b64 	%fd3179, {%r2023, %r2022};
	mul.f64 	%fd8130, %fd3179, %fd3178;
$L__BB0_309:
	add.f64 	%fd355, %fd306, %fd349;
	fma.rn.f64 	%fd3180, %fd355, 0d3FF71547652B82FE, 0d4338000000000000;
	{
	.reg .b32 %temp; 
	mov.b64 	{%r276, %temp}, %fd3180;
	}
	mov.f64 	%fd3181, 0dC338000000000000;
	add.rn.f64 	%fd3182, %fd3180, %fd3181;
	fma.rn.f64 	%fd3183, %fd3182, 0dBFE62E42FEFA39EF, %fd355;
	fma.rn.f64 	%fd3184, %fd3182, 0dBC7ABC9E3B39803F, %fd3183;
	fma.rn.f64 	%fd3185, %fd3184, 0d3E5ADE1569CE2BDF, 0d3E928AF3FCA213EA;
	fma.rn.f64 	%fd3186, %fd3185, %fd3184, 0d3EC71DEE62401315;
	fma.rn.f64 	%fd3187, %fd3186, %fd3184, 0d3EFA01997C89EB71;
	fma.rn.f64 	%fd3188, %fd3187, %fd3184, 0d3F2A01A014761F65;
	fma.rn.f64 	%fd3189, %fd3188, %fd3184, 0d3F56C16C1852B7AF;
	fma.rn.f64 	%fd3190, %fd3189, %fd3184, 0d3F81111111122322;
	fma.rn.f64 	%fd3191, %fd3190, %fd3184, 0d3FA55555555502A1;
	fma.rn.f64 	%fd3192, %fd3191, %fd3184, 0d3FC5555555555511;
	fma.rn.f64 	%fd3193, %fd3192, %fd3184, 0d3FE000000000000B;
	fma.rn.f64 	%fd3194, %fd3193, %fd3184, 0d3FF0000000000000;
	fma.rn.f64 	%fd3195, %fd3194, %fd3184, 0d3FF0000000000000;
	{
	.reg .b32 %temp; 
	mov.b64 	{%r277, %temp}, %fd3195;
	}
	{
	.reg .b32 %temp; 
	mov.b64 	{%temp, %r278}, %fd3195;
	}
	shl.b32 	%r2024, %r276, 20;
	add.s32 	%r2025, %r2024, %r278;
	mov.b64 	%fd8131, {%r277, %r2025};
	{
	.reg .b32 %temp; 
	mov.b64 	{%temp, %r2026}, %fd355;
	}
	mov.b32 	%f80, %r2026;
	abs.f32 	%f16, %f80;
	setp.lt.f32 	%p205, %f16, 0f4086232B;
	@%p205 bra 	$L__BB0_312;
	setp.lt.f64 	%p206, %fd355, 0d0000000000000000;
	add.f64 	%fd3196, %fd355, 0d7FF0000000000000;
	selp.f64 	%fd8131, 0d0000000000000000, %fd3196, %p206;
	setp.geu.f32 	%p207, %f16, 0f40874800;
	@%p207 bra 	$L__BB0_312;
	shr.u32 	%r2027, %r276, 31;
	add.s32 	%r2028, %r276, %r2027;
	shr.s32 	%r2029, %r2028, 1;
	shl.b32 	%r2030, %r2029, 20;
	add.s32 	%r2031, %r278, %r2030;
	mov.b64 	%fd3197, {%r277, %r2031};
	sub.s32 	%r2032, %r276, %r2029;
	shl.b32 	%r2033, %r2032, 20;
	add.s32 	%r2034, %r2033, 1072693248;
	mov.b32 	%r2035, 0;
	mov.b64 	%fd3198, {%r2035, %r2034};
	mul.f64 	%fd8131, %fd3198, %fd3197;
$L__BB0_312:
	add.f64 	%fd8132, %fd8130, %fd8131;
	{
	.reg .b32 %temp; 
	mov.b64 	{%temp, %r3559}, %fd8132;
	}
	{
	.reg .b32 %temp; 
	mov.b64 	{%r3560, %temp}, %fd8132;
	}
	setp.gt.s32 	%p208, %r3559, 1048575;
	mov.b32 	%r3561, -1023;
	@%p208 bra 	$L__BB0_314;
	mul.f64 	%fd8132, %fd8132, 0d4350000000000000;
	{
	.reg .b32 %temp; 
	mov.b64 	{%temp, %r3559}, %fd8132;
	}
	{
	.reg .b32 %temp; 
	mov.b64 	{%r3560, %temp}, %fd8132;
	}
	mov.b32 	%r3561, -1077;
$L__BB0_314:
	add.s32 	%r2038, %r3559, -1;
	setp.gt.u32 	%p209, %r2038, 2146435070;
	@%p209 bra 	$L__BB0_318;
	shr.u32 	%r2041, %r3559, 20;
	add.s32 	%r3562, %r3561, %r2041;
	and.b32  	%r2042, %r3559, 1048575;
	or.b32  	%r2043, %r2042, 1072693248;
	mov.b64 	%fd8133, {%r3560, %r2043};
	setp.lt.u32 	%p211, %r2043, 1073127583;
	@%p211 bra 	$L__BB0_317;
	{
	.reg .b32 %temp; 
	mov.b64 	{%r2044, %temp}, %fd8133;
	}
	{
	.reg .b32 %temp; 
	mov.b64 	{%temp, %r2045}, %fd8133;
	}
	add.s32 	%r2046, %r2045, -1048576;
	mov.b64 	%fd8133, {%r2044, %r2046};
	add.s32 	%r3562, %r3562, 1;
$L__BB0_317:
	add.f64 	%fd3200, %fd8133, 0dBFF0000000000000;
	add.f64 	%fd3201, %fd8133, 0d3FF0000000000000;
	rcp.approx.ftz.f64 	%fd3202, %fd3201;
	neg.f64 	%fd3203, %fd3201;
	fma.rn.f64 	%fd3204, %fd3203, %fd3202, 0d3FF0000000000000;
	fma.rn.f64 	%fd3205, %fd3204, %fd3204, %fd3204;
	fma.rn.f64 	%fd3206, %fd3205, %fd3202, %fd3202;
	mul.f64 	%fd3207, %fd3200, %fd3206;
	fma.rn.f64 	%fd3208, %fd3200, %fd3206, %fd3207;
	mul.f64 	%fd3209, %fd3208, %fd3208;
	fma.rn.f64 	%fd3210, %fd3209, 0d3EB1380B3AE80F1E, 0d3ED0EE258B7A8B04;
	fma.rn.f64 	%fd3211, %fd3210, %fd3209, 0d3EF3B2669F02676F;
	fma.rn.f64 	%fd3212, %fd3211, %fd3209, 0d3F1745CBA9AB0956;
	fma.rn.f64 	%fd3213, %fd3212, %fd3209, 0d3F3C71C72D1B5154;
	fma.rn.f64 	%fd3214, %fd3213, %fd3209, 0d3F624924923BE72D;
	fma.rn.f64 	%fd3215, %fd3214, %fd3209, 0d3F8999999999A3C4;
	fma.rn.f64 	%fd3216, %fd3215, %fd3209, 0d3FB5555555555554;
	sub.f64 	%fd3217, %fd3200, %fd3208;
	add.f64 	%fd3218, %fd3217, %fd3217;
	neg.f64 	%fd3219, %fd3208;
	fma.rn.f64 	%fd3220, %fd3219, %fd3200, %fd3218;
	mul.f64 	%fd3221, %fd3206, %fd3220;
	mul.f64 	%fd3222, %fd3209, %fd3216;
	fma.rn.f64 	%fd3223, %fd3222, %fd3208, %fd3221;
	xor.b32  	%r2047, %r3562, -2147483648;
	mov.b32 	%r2048, 1127219200;
	mov.b64 	%fd3224, {%r2047, %r2048};
	sub.f64 	%fd3225, %fd3224, %fd1;
	fma.rn.f64 	%fd3226, %fd3225, 0d3FE62E42FEFA39EF, %fd3208;
	fma.rn.f64 	%fd3227, %fd3225, 0dBFE62E42FEFA39EF, %fd3226;
	sub.f64 	%fd3228, %fd3227, %fd3208;
	sub.f64 	%fd3229, %fd3223, %fd3228;
	fma.rn.f64 	%fd3230, %fd3225, 0d3C7ABC9E3B39803F, %fd3229;
	add.f64 	%fd8134, %fd3226, %fd3230;
	bra.uni 	$L__BB0_319;
$L__BB0_318:
	fma.rn.f64 	%fd3199, %fd8132, 0d7FF0000000000000, 0d7FF0000000000000;
	{
	.reg .b32 %temp; 
	mov.b64 	{%temp, %r2039}, %fd8132;
	}
	and.b32  	%r2040, %r2039, 2147483647;
	setp.eq.s32 	%p210, %r2040, 0;
	selp.f64 	%fd8134, 0dFFF0000000000000, %fd3199, %p210;
$L__BB0_319:
	st.local.f64 	[%rd44], %fd8134;
	add.s32 	%r289, %r3546, -1;
	setp.gt.u32 	%p212, %r3546, 1;
	mov.f64 	%fd8113, %fd8124;
	mov.u32 	%r3546, %r289;
	@%p212 bra 	$L__BB0_267;
	mov.b32 	%r3563, 1;
$L__BB0_321:
	add.s32 	%r291, %r3563, -1;
	mul.wide.u32 	%rd160, %r291, 8;
	add.s64 	%rd161, %rd29, %rd160;
	ld.local.f64 	%fd369, [%rd161];
	mul.wide.u32 	%rd162, %r3563, 8;
	add.s64 	%rd163, %rd35, %rd162;
	ld.local.f64 	%fd3231, [%rd163];
	mul.f64 	%fd370, %fd3231, 0d0000000000000000;
	add.f64 	%fd3232, %fd369, %fd370;
	add.s64 	%rd164, %rd15, %rd162;
	ld.local.f64 	%fd371, [%rd164];
	add.f64 	%fd372, %fd371, %fd3232;
	cvt.rzi.s32.f64 	%r292, %fd372;
	setp.lt.s32 	%p213, %r292, 0;
	@%p213 bra 	$L__BB0_330;
	setp.eq.s32 	%p214, %r292, 0;
	mov.f64 	%fd8142, 0d3FF0000000000000;
	@%p214 bra 	$L__BB0_340;
	and.b32  	%r293, %r292, 3;
	setp.lt.u32 	%p215, %r292, 4;
	mov.f64 	%fd8141, 0d4005BF0A1BE2B496;
	@%p215 bra 	$L__BB0_327;
	and.b32  	%r294, %r292, 2147483644;
	mov.b32 	%r3565, 0;
	mov.f64 	%fd8142, 0d3FF0000000000000;
$L__BB0_325:
	mul.f64 	%fd3237, %fd8142, 0d4005BF0A1BE2B496;
	mul.f64 	%fd3238, %fd3237, 0d4005BF0A1BE2B496;
	mul.f64 	%fd3239, %fd3238, 0d4005BF0A1BE2B496;
	mul.f64 	%fd8142, %fd3239, 0d4005BF0A1BE2B496;
	add.s32 	%r3565, %r3565, 4;
	setp.ne.s32 	%p216, %r3565, %r294;
	@%p216 bra 	$L__BB0_325;
	mul.f64 	%fd8141, %fd8142, 0d4005BF0A1BE2B496;
$L__BB0_327:
	setp.eq.s32 	%p217, %r293, 0;
	@%p217 bra 	$L__BB0_340;
	setp.eq.s32 	%p218, %r293, 1;
	@%p218 bra 	$L__BB0_339;
	mul.f64 	%fd3240, %fd8141, 0d4005BF0A1BE2B496;
	setp.eq.s32 	%p219, %r293, 2;
	mul.f64 	%fd3241, %fd3240, 0d4005BF0A1BE2B496;
	selp.f64 	%fd8142, %fd3240, %fd3241, %p219;
	bra.uni 	$L__BB0_340;
$L__BB0_330:
	neg.s32 	%r295, %r292;
	and.b32  	%r296, %r295, 3;
	setp.gt.u32 	%p220, %r292, -4;
	mov.f64 	%fd8137, 0d4005BF0A1BE2B496;
	@%p220 bra 	$L__BB0_334;
	and.b32  	%r297, %r295, 2147483644;
	mov.b32 	%r3564, 0;
	mov.f64 	%fd8138, 0d3FF0000000000000;
$L__BB0_332:
	mul.f64 	%fd3245, %fd8138, 0d4005BF0A1BE2B496;
	mul.f64 	%fd3246, %fd3245, 0d4005BF0A1BE2B496;
	mul.f64 	%fd3247, %fd3246, 0d4005BF0A1BE2B496;
	mul.f64 	%fd8138, %fd3247, 0d4005BF0A1BE2B496;
	add.s32 	%r3564, %r3564, 4;
	setp.ne.s32 	%p221, %r3564, %r297;
	@%p221 bra 	$L__BB0_332;
	mul.f64 	%fd8137, %fd8138, 0d4005BF0A1BE2B496;
$L__BB0_334:
	setp.eq.s32 	%p222, %r296, 0;
	@%p222 bra 	$L__BB0_338;
	setp.eq.s32 	%p223, %r296, 1;
	@%p223 bra 	$L__BB0_337;
	mul.f64 	%fd3248, %fd8137, 0d4005BF0A1BE2B496;
	setp.eq.s32 	%p224, %r296, 2;
	mul.f64 	%fd3249, %fd3248, 0d4005BF0A1BE2B496;
	selp.f64 	%fd8138, %fd3248, %fd3249, %p224;
	bra.uni 	$L__BB0_338;
$L__BB0_337:
	mov.f64 	%fd8138, %fd8137;
$L__BB0_338:
	rcp.rn.f64 	%fd8142, %fd8138;
	bra.uni 	$L__BB0_340;
$L__BB0_339:
	mov.f64 	%fd8142, %fd8141;
$L__BB0_340:
	cvt.rn.f64.s32 	%fd3250, %r292;
	sub.f64 	%fd3251, %fd372, %fd3250;
	add.f64 	%fd3252, %fd3251, 0d3FF0000000000000;
	mul.f64 	%fd3253, %fd3251, %fd3251;
	fma.rn.f64 	%fd3254, %fd3253, 0d3FE0000000000000, %fd3252;
	mul.f64 	%fd3255, %fd3251, %fd3253;
	div.rn.f64 	%fd3256, %fd3255, 0d4018000000000000;
	add.f64 	%fd3257, %fd3254, %fd3256;
	mul.f64 	%fd3258, %fd3251, %fd3255;
	div.rn.f64 	%fd3259, %fd3258, 0d4038000000000000;
	add.f64 	%fd3260, %fd3257, %fd3259;
	mul.f64 	%fd3261, %fd3251, %fd3258;
	div.rn.f64 	%fd3262, %fd3261, 0d405E000000000000;
	add.f64 	%fd3263, %fd3260, %fd3262;
	mul.f64 	%fd3264, %fd3251, %fd3261;
	div.rn.f64 	%fd3265, %fd3264, 0d4086800000000000;
	add.f64 	%fd3266, %fd3263, %fd3265;
	mul.f64 	%fd3267, %fd3251, %fd3264;
	div.rn.f64 	%fd3268, %fd3267, 0d40B3B00000000000;
	add.f64 	%fd3269, %fd3266, %fd3268;
	mul.f64 	%fd3270, %fd3251, %fd3267;
	div.rn.f64 	%fd3271, %fd3270, 0d40E3B00000000000;
	add.f64 	%fd3272, %fd3269, %fd3271;
	mul.f64 	%fd3273, %fd3251, %fd3270;
	div.rn.f64 	%fd3274, %fd3273, 0d4116260000000000;
	add.f64 	%fd3275, %fd3272, %fd3274;
	mul.f64 	%fd388, %fd8142, %fd3275;
	mul.wide.u32 	%rd165, %r291, 8;
	add.s64 	%rd166, %rd30, %rd165;
	ld.local.f64 	%fd389, [%rd166];
	sub.f64 	%fd3276, %fd389, %fd370;
	mul.wide.u32 	%rd167, %r3563, 8;
	add.s64 	%rd168, %rd1, %rd167;
	ld.local.f64 	%fd390, [%rd168];
	add.f64 	%fd391, %fd390, %fd3276;
	cvt.rzi.s32.f64 	%r302, %fd391;
	setp.lt.s32 	%p225, %r302, 0;
	@%p225 bra 	$L__BB0_349;
	setp.eq.s32 	%p226, %r302, 0;
	mov.f64 	%fd8150, 0d3FF0000000000000;
	@%p226 bra 	$L__BB0_359;
	and.b32  	%r303, %r302, 3;
	setp.lt.u32 	%p227, %r302, 4;
	mov.f64 	%fd8149, 0d4005BF0A1BE2B496;
	@%p227 bra 	$L__BB0_346;
	and.b32  	%r304, %r302, 2147483644;
	mov.b32 	%r3567, 0;
	mov.f64 	%fd8150, 0d3FF0000000000000;
$L__BB0_344:
	mul.f64 	%fd3281, %fd8150, 0d4005BF0A1BE2B496;
	mul.f64 	%fd3282, %fd3281, 0d4005BF0A1BE2B496;
	mul.f64 	%fd3283, %fd3282, 0d4005BF0A1BE2B496;
	mul.f64 	%fd8150, %fd3283, 0d4005BF0A1BE2B496;
	add.s32 	%r3567, %r3567, 4;
	setp.ne.s32 	%p228, %r3567, %r304;
	@%p228 bra 	$L__BB0_344;
	mul.f64 	%fd8149, %fd8150, 0d4005BF0A1BE2B496;
$L__BB0_346:
	setp.eq.s32 	%p229, %r303, 0;
	@%p229 bra 	$L__BB0_359;
	setp.eq.s32 	%p230, %r303, 1;
	@%p230 bra 	$L__BB0_358;
	mul.f64 	%fd3284, %fd8149, 0d4005BF0A1BE2B496;
	setp.eq.s32 	%p231, %r303, 2;
	mul.f64 	%fd3285, %fd3284, 0d4005BF0A1BE2B496;
	selp.f64 	%fd8150, %fd3284, %fd3285, %p231;
	bra.uni 	$L__BB0_359;
$L__BB0_349:
	neg.s32 	%r305, %r302;
	and.b32  	%r306, %r305, 3;
	setp.gt.u32 	%p232, %r302, -4;
	mov.f64 	%fd8145, 0d4005BF0A1BE2B496;
	@%p232 bra 	$L__BB0_353;
	and.b32  	%r307, %r305, 2147483644;
	mov.b32 	%r3566, 0;
	mov.f64 	%fd8146, 0d3FF0000000000000;
$L__BB0_351:
	mul.f64 	%fd3289, %fd8146, 0d4005BF0A1BE2B496;
	mul.f64 	%fd3290, %fd3289, 0d4005BF0A1BE2B496;
	mul.f64 	%fd3291, %fd3290, 0d4005BF0A1BE2B496;
	mul.f64 	%fd8146, %fd3291, 0d4005BF0A1BE2B496;
	add.s32 	%r3566, %r3566, 4;
	setp.ne.s32 	%p233, %r3566, %r307;
	@%p233 bra 	$L__BB0_351;
	mul.f64 	%fd8145, %fd8146, 0d4005BF0A1BE2B496;
$L__BB0_353:
	setp.eq.s32 	%p234, %r306, 0;
	@%p234 bra 	$L__BB0_357;
	setp.eq.s32 	%p235, %r306, 1;
	@%p235 bra 	$L__BB0_356;
	mul.f64 	%fd3292, %fd8145, 0d4005BF0A1BE2B496;
	setp.eq.s32 	%p236, %r306, 2;
	mul.f64 	%fd3293, %fd3292, 0d4005BF0A1BE2B496;
	selp.f64 	%fd8146, %fd3292, %fd3293, %p236;
	bra.uni 	$L__BB0_357;
$L__BB0_356:
	mov.f64 	%fd8146, %fd8145;
$L__BB0_357:
	rcp.rn.f64 	%fd8150, %fd8146;
	bra.uni 	$L__BB0_359;
$L__BB0_358:
	mov.f64 	%fd8150, %fd8149;
$L__BB0_359:
	cvt.rn.f64.s32 	%fd3294, %r302;
	sub.f64 	%fd3295, %fd391, %fd3294;
	add.f64 	%fd3296, %fd3295, 0d3FF0000000000000;
	mul.f64 	%fd3297, %fd3295, %fd3295;
	fma.rn.f64 	%fd3298, %fd3297, 0d3FE0000000000000, %fd3296;
	mul.f64 	%fd3299, %fd3295, %fd3297;
	div.rn.f64 	%fd3300, %fd3299, 0d4018000000000000;
	add.f64 	%fd3301, %fd3298, %fd3300;
	mul.f64 	%fd3302, %fd3295, %fd3299;
	div.rn.f64 	%fd3303, %fd3302, 0d4038000000000000;
	add.f64 	%fd3304, %fd3301, %fd3303;
	mul.f64 	%fd3305, %fd3295, %fd3302;
	div.rn.f64 	%fd3306, %fd3305, 0d405E000000000000;
	add.f64 	%fd3307, %fd3304, %fd3306;
	mul.f64 	%fd3308, %fd3295, %fd3305;
	div.rn.f64 	%fd3309, %fd3308, 0d4086800000000000;
	add.f64 	%fd3310, %fd3307, %fd3309;
	mul.f64 	%fd3311, %fd3295, %fd3308;
	div.rn.f64 	%fd3312, %fd3311, 0d40B3B00000000000;
	add.f64 	%fd3313, %fd3310, %fd3312;
	mul.f64 	%fd3314, %fd3295, %fd3311;
	div.rn.f64 	%fd3315, %fd3314, 0d40E3B00000000000;
	add.f64 	%fd3316, %fd3313, %fd3315;
	mul.f64 	%fd3317, %fd3295, %fd3314;
	div.rn.f64 	%fd3318, %fd3317, 0d4116260000000000;
	add.f64 	%fd3319, %fd3316, %fd3318;
	fma.rn.f64 	%fd407, %fd8150, %fd3319, %fd388;
	mul.wide.u32 	%rd169, %r291, 8;
	add.s64 	%rd170, %rd31, %rd169;
	ld.local.f64 	%fd408, [%rd170];
	add.f64 	%fd3320, %fd408, %fd370;
	mul.wide.u32 	%rd171, %r3563, 8;
	add.s64 	%rd172, %rd13, %rd171;
	ld.local.f64 	%fd409, [%rd172];
	add.f64 	%fd410, %fd409, %fd3320;
	cvt.rzi.s32.f64 	%r312, %fd410;
	setp.lt.s32 	%p237, %r312, 0;
	@%p237 bra 	$L__BB0_368;
	setp.eq.s32 	%p238, %r312, 0;
	mov.f64 	%fd8158, 0d3FF0000000000000;
	@%p238 bra 	$L__BB0_378;
	and.b32  	%r313, %r312, 3;
	setp.lt.u32 	%p239, %r312, 4;
	mov.f64 	%fd8157, 0d4005BF0A1BE2B496;
	@%p239 bra 	$L__BB0_365;
	and.b32  	%r314, %r312, 2147483644;
	mov.b32 	%r3569, 0;
	mov.f64 	%fd8158, 0d3FF0000000000000;
$L__BB0_363:
	mul.f64 	%fd3325, %fd8158, 0d4005BF0A1BE2B496;
	mul.f64 	%fd3326, %fd3325, 0d4005BF0A1BE2B496;
	mul.f64 	%fd3327, %fd3326, 0d4005BF0A1BE2B496;
	mul.f64 	%fd8158, %fd3327, 0d4005BF0A1BE2B496;
	add.s32 	%r3569, %r3569, 4;
	setp.ne.s32 	%p240, %r3569, %r314;
	@%p240 bra 	$L__BB0_363;
	mul.f64 	%fd8157, %fd8158, 0d4005BF0A1BE2B496;
$L__BB0_365:
	setp.eq.s32 	%p241, %r313, 0;
	@%p241 bra 	$L__BB0_378;
	setp.eq.s32 	%p242, %r313, 1;
	@%p242 bra 	$L__BB0_377;
	mul.f64 	%fd3328, %fd8157, 0d4005BF0A1BE2B496;
	setp.eq.s32 	%p243, %r313, 2;
	mul.f64 	%fd3329, %fd3328, 0d4005BF0A1BE2B496;
	selp.f64 	%fd8158, %fd3328, %fd3329, %p243;
	bra.uni 	$L__BB0_378;
$L__BB0_368:
	neg.s32 	%r315, %r312;
	and.b32  	%r316, %r315, 3;
	setp.gt.u32 	%p244, %r312, -4;
	mov.f64 	%fd8153, 0d4005BF0A1BE2B496;
	@%p244 bra 	$L__BB0_372;
	and.b32  	%r317, %r315, 2147483644;
	mov.b32 	%r3568, 0;
	mov.f64 	%fd8154, 0d3FF0000000000000;
$L__BB0_370:
	mul.f64 	%fd3333, %fd8154, 0d4005BF0A1BE2B496;
	mul.f64 	%fd3334, %fd3333, 0d4005BF0A1BE2B496;
	mul.f64 	%fd3335, %fd3334, 0d4005BF0A1BE2B496;
	mul.f64 	%fd8154, %fd3335, 0d4005BF0A1BE2B496;
	add.s32 	%r3568, %r3568, 4;
	setp.ne.s32 	%p245, %r3568, %r317;
	@%p245 bra 	$L__BB0_370;
	mul.f64 	%fd8153, %fd8154, 0d4005BF0A1BE2B496;
$L__BB0_372:
	setp.eq.s32 	%p246, %r316, 0;
	@%p246 bra 	$L__BB0_376;
	setp.eq.s32 	%p247, %r316, 1;
	@%p247 bra 	$L__BB0_375;
	mul.f64 	%fd3336, %fd8153, 0d4005BF0A1BE2B496;
	setp.eq.s32 	%p248, %r316, 2;
	mul.f64 	%fd3337, %fd3336, 0d4005BF0A1BE2B496;
	selp.f64 	%fd8154, %fd3336, %fd3337, %p248;
	bra.uni 	$L__BB0_376;
$L__BB0_375:
	mov.f64 	%fd8154, %fd8153;
$L__BB0_376:
	rcp.rn.f64 	%fd8158, %fd8154;
	bra.uni 	$L__BB0_378;
$L__BB0_377:
	mov.f64 	%fd8158, %fd8157;
$L__BB0_378:
	cvt.rn.f64.s32 	%fd3338, %r312;
	sub.f64 	%fd3339, %fd410, %fd3338;
	add.f64 	%fd3340, %fd3339, 0d3FF0000000000000;
	mul.f64 	%fd3341, %fd3339, %fd3339;
	fma.rn.f64 	%fd3342, %fd3341, 0d3FE0000000000000, %fd3340;
	mul.f64 	%fd3343, %fd3339, %fd3341;
	div.rn.f64 	%fd3344, %fd3343, 0d4018000000000000;
	add.f64 	%fd3345, %fd3342, %fd3344;
	mul.f64 	%fd3346, %fd3339, %fd3343;
	div.rn.f64 	%fd3347, %fd3346, 0d4038000000000000;
	add.f64 	%fd3348, %fd3345, %fd3347;
	mul.f64 	%fd3349, %fd3339, %fd3346;
	div.rn.f64 	%fd3350, %fd3349, 0d405E000000000000;
	add.f64 	%fd3351, %fd3348, %fd3350;
	mul.f64 	%fd3352, %fd3339, %fd3349;
	div.rn.f64 	%fd3353, %fd3352, 0d4086800000000000;
	add.f64 	%fd3354, %fd3351, %fd3353;
	mul.f64 	%fd3355, %fd3339, %fd3352;
	div.rn.f64 	%fd3356, %fd3355, 0d40B3B00000000000;
	add.f64 	%fd3357, %fd3354, %fd3356;
	mul.f64 	%fd3358, %fd3339, %fd3355;
	div.rn.f64 	%fd3359, %fd3358, 0d40E3B00000000000;
	add.f64 	%fd3360, %fd3357, %fd3359;
	mul.f64 	%fd3361, %fd3339, %fd3358;
	div.rn.f64 	%fd3362, %fd3361, 0d4116260000000000;
	add.f64 	%fd3363, %fd3360, %fd3362;
	fma.rn.f64 	%fd426, %fd8158, %fd3363, %fd407;
	mul.wide.u32 	%rd173, %r291, 8;
	add.s64 	%rd174, %rd32, %rd173;
	ld.local.f64 	%fd427, [%rd174];
	sub.f64 	%fd3364, %fd427, %fd370;
	mul.wide.u32 	%rd175, %r3563, 8;
	add.s64 	%rd176, %rd3, %rd175;
	ld.local.f64 	%fd428, [%rd176];
	add.f64 	%fd429, %fd428, %fd3364;
	cvt.rzi.s32.f64 	%r322, %fd429;
	setp.lt.s32 	%p249, %r322, 0;
	@%p249 bra 	$L__BB0_387;
	setp.eq.s32 	%p250, %r322, 0;
	mov.f64 	%fd8166, 0d3FF0000000000000;
	@%p250 bra 	$L__BB0_397;
	and.b32  	%r323, %r322, 3;
	setp.lt.u32 	%p251, %r322, 4;
	mov.f64 	%fd8165, 0d4005BF0A1BE2B496;
	@%p251 bra 	$L__BB0_384;
	and.b32  	%r324, %r322, 2147483644;
	mov.b32 	%r3571, 0;
	mov.f64 	%fd8166, 0d3FF0000000000000;
$L__BB0_382:
	mul.f64 	%fd3369, %fd8166, 0d4005BF0A1BE2B496;
	mul.f64 	%fd3370, %fd3369, 0d4005BF0A1BE2B496;
	mul.f64 	%fd3371, %fd3370, 0d4005BF0A1BE2B496;
	mul.f64 	%fd8166, %fd3371, 0d4005BF0A1BE2B496;
	add.s32 	%r3571, %r3571, 4;
	setp.ne.s32 	%p252, %r3571, %r324;
	@%p252 bra 	$L__BB0_382;
	mul.f64 	%fd8165, %fd8166, 0d4005BF0A1BE2B496;
$L__BB0_384:
	setp.eq.s32 	%p253, %r323, 0;
	@%p253 bra 	$L__BB0_397;
	setp.eq.s32 	%p254, %r323, 1;
	@%p254 bra 	$L__BB0_396;
	mul.f64 	%fd3372, %fd8165, 0d4005BF0A1BE2B496;
	setp.eq.s32 	%p255, %r323, 2;
	mul.f64 	%fd3373, %fd3372, 0d4005BF0A1BE2B496;
	selp.f64 	%fd8166, %fd3372, %fd3373, %p255;
	bra.uni 	$L__BB0_397;
$L__BB0_387:
	neg.s32 	%r325, %r322;
	and.b32  	%r326, %r325, 3;
	setp.gt.u32 	%p256, %r322, -4;
	mov.f64 	%fd8161, 0d4005BF0A1BE2B496;
	@%p256 bra 	$L__BB0_391;
	and.b32  	%r327, %r325, 2147483644;
	mov.b32 	%r3570, 0;
	mov.f64 	%fd8162, 0d3FF0000000000000;
$L__BB0_389:
	mul.f64 	%fd3377, %fd8162, 0d4005BF0A1BE2B496;
	mul.f64 	%fd3378, %fd3377, 0d4005BF0A1BE2B496;
	mul.f64 	%fd3379, %fd3378, 0d4005BF0A1BE2B496;
	mul.f64 	%fd8162, %fd3379, 0d4005BF0A1BE2B496;
	add.s32 	%r3570, %r3570, 4;
	setp.ne.s32 	%p257, %r3570, %r327;
	@%p257 bra 	$L__BB0_389;
	mul.f64 	%fd8161, %fd8162, 0d4005BF0A1BE2B496;
$L__BB0_391:
	setp.eq.s32 	%p258, %r326, 0;
	@%p258 bra 	$L__BB0_395;
	setp.eq.s32 	%p259, %r326, 1;
	@%p259 bra 	$L__BB0_394;
	mul.f64 	%fd3380, %fd8161, 0d4005BF0A1BE2B496;
	setp.eq.s32 	%p260, %r326, 2;
	mul.f64 	%fd3381, %fd3380, 0d4005BF0A1BE2B496;
	selp.f64 	%fd8162, %fd3380, %fd3381, %p260;
	bra.uni 	$L__BB0_395;
$L__BB0_394:
	mov.f64 	%fd8162, %fd8161;
$L__BB0_395:
	rcp.rn.f64 	%fd8166, %fd8162;
	bra.uni 	$L__BB0_397;
$L__BB0_396:
	mov.f64 	%fd8166, %fd8165;
$L__BB0_397:
	cvt.rn.f64.s32 	%fd3382, %r322;
	sub.f64 	%fd3383, %fd429, %fd3382;
	add.f64 	%fd3384, %fd3383, 0d3FF0000000000000;
	mul.f64 	%fd3385, %fd3383, %fd3383;
	fma.rn.f64 	%fd3386, %fd3385, 0d3FE0000000000000, %fd3384;
	mul.f64 	%fd3387, %fd3383, %fd3385;
	div.rn.f64 	%fd3388, %fd3387, 0d4018000000000000;
	add.f64 	%fd3389, %fd3386, %fd3388;
	mul.f64 	%fd3390, %fd3383, %fd3387;
	div.rn.f64 	%fd3391, %fd3390, 0d4038000000000000;
	add.f64 	%fd3392, %fd3389, %fd3391;
	mul.f64 	%fd3393, %fd3383, %fd3390;
	div.rn.f64 	%fd3394, %fd3393, 0d405E000000000000;
	add.f64 	%fd3395, %fd3392, %fd3394;
	mul.f64 	%fd3396, %fd3383, %fd3393;
	div.rn.f64 	%fd3397, %fd3396, 0d4086800000000000;
	add.f64 	%fd3398, %fd3395, %fd3397;
	mul.f64 	%fd3399, %fd3383, %fd3396;
	div.rn.f64 	%fd3400, %fd3399, 0d40B3B00000000000;
	add.f64 	%fd3401, %fd3398, %fd3400;
	mul.f64 	%fd3402, %fd3383, %fd3399;
	div.rn.f64 	%fd3403, %fd3402, 0d40E3B00000000000;
	add.f64 	%fd3404, %fd3401, %fd3403;
	mul.f64 	%fd3405, %fd3383, %fd3402;
	div.rn.f64 	%fd3406, %fd3405, 0d4116260000000000;
	add.f64 	%fd3407, %fd3404, %fd3406;
	fma.rn.f64 	%fd8167, %fd8166, %fd3407, %fd426;
	{
	.reg .b32 %temp; 
	mov.b64 	{%temp, %r3572}, %fd8167;
	}
	{
	.reg .b32 %temp; 
	mov.b64 	{%r3573, %temp}, %fd8167;
	}
	setp.gt.s32 	%p261, %r3572, 1048575;
	mov.b32 	%r3574, -1023;
	@%p261 bra 	$L__BB0_399;
	mul.f64 	%fd8167, %fd8167, 0d4350000000000000;
	{
	.reg .b32 %temp; 
	mov.b64 	{%temp, %r3572}, %fd8167;
	}
	{
	.reg .b32 %temp; 
	mov.b64 	{%r3573, %temp}, %fd8167;
	}
	mov.b32 	%r3574, -1077;
$L__BB0_399:
	add.s32 	%r2060, %r3572, -1;
	setp.gt.u32 	%p262, %r2060, 2146435070;
	@%p262 bra 	$L__BB0_403;
	shr.u32 	%r2063, %r3572, 20;
	add.s32 	%r3575, %r3574, %r2063;
	and.b32  	%r2064, %r3572, 1048575;
	or.b32  	%r2065, %r2064, 1072693248;
	mov.b64 	%fd8168, {%r3573, %r2065};
	setp.lt.u32 	%p264, %r2065, 1073127583;
	@%p264 bra 	$L__BB0_402;
	{
	.reg .b32 %temp; 
	mov.b64 	{%r2066, %temp}, %fd8168;
	}
	{
	.reg .b32 %temp; 
	mov.b64 	{%temp, %r2067}, %fd8168;
	}
	add.s32 	%r2068, %r2067, -1048576;
	mov.b64 	%fd8168, {%r2066, %r2068};
	add.s32 	%r3575, %r3575, 1;
$L__BB0_402:
	add.f64 	%fd3409, %fd8168, 0dBFF0000000000000;
	add.f64 	%fd3410, %fd8168, 0d3FF0000000000000;
	rcp.approx.ftz.f64 	%fd3411, %fd3410;
	neg.f64 	%fd3412, %fd3410;
	fma.rn.f64 	%fd3413, %fd3412, %fd3411, 0d3FF0000000000000;
	fma.rn.f64 	%fd3414, %fd3413, %fd3413, %fd3413;
	fma.rn.f64 	%fd3415, %fd3414, %fd3411, %fd3411;
	mul.f64 	%fd3416, %fd3409, %fd3415;
	fma.rn.f64 	%fd3417, %fd3409, %fd3415, %fd3416;
	mul.f64 	%fd3418, %fd3417, %fd3417;
	fma.rn.f64 	%fd3419, %fd3418, 0d3EB1380B3AE80F1E, 0d3ED0EE258B7A8B04;
	fma.rn.f64 	%fd3420, %fd3419, %fd3418, 0d3EF3B2669F02676F;
	fma.rn.f64 	%fd3421, %fd3420, %fd3418, 0d3F1745CBA9AB0956;
	fma.rn.f64 	%fd3422, %fd3421, %fd3418, 0d3F3C71C72D1B5154;
	fma.rn.f64 	%fd3423, %fd3422, %fd3418, 0d3F624924923BE72D;
	fma.rn.f64 	%fd3424, %fd3423, %fd3418, 0d3F8999999999A3C4;
	fma.rn.f64 	%fd3425, %fd3424, %fd3418, 0d3FB5555555555554;
	sub.f64 	%fd3426, %fd3409, %fd3417;
	add.f64 	%fd3427, %fd3426, %fd3426;
	neg.f64 	%fd3428, %fd3417;
	fma.rn.f64 	%fd3429, %fd3428, %fd3409, %fd3427;
	mul.f64 	%fd3430, %fd3415, %fd3429;
	mul.f64 	%fd3431, %fd3418, %fd3425;
	fma.rn.f64 	%fd3432, %fd3431, %fd3417, %fd3430;
	xor.b32  	%r2069, %r3575, -2147483648;
	mov.b32 	%r2070, 1127219200;
	mov.b64 	%fd3433, {%r2069, %r2070};
	sub.f64 	%fd3434, %fd3433, %fd1;
	fma.rn.f64 	%fd3435, %fd3434, 0d3FE62E42FEFA39EF, %fd3417;
	fma.rn.f64 	%fd3436, %fd3434, 0dBFE62E42FEFA39EF, %fd3435;
	sub.f64 	%fd3437, %fd3436, %fd3417;
	sub.f64 	%fd3438, %fd3432, %fd3437;
	fma.rn.f64 	%fd3439, %fd3434, 0d3C7ABC9E3B39803F, %fd3438;
	add.f64 	%fd8169, %fd3435, %fd3439;
	bra.uni 	$L__BB0_404;
$L__BB0_403:
	fma.rn.f64 	%fd3408, %fd8167, 0d7FF0000000000000, 0d7FF0000000000000;
	{
	.reg .b32 %temp; 
	mov.b64 	{%temp, %r2061}, %fd8167;
	}
	and.b32  	%r2062, %r2061, 2147483647;
	setp.eq.s32 	%p263, %r2062, 0;
	selp.f64 	%fd8169, 0dFFF0000000000000, %fd3408, %p263;
$L__BB0_404:
	sub.f64 	%fd3440, %fd369, %fd370;
	add.f64 	%fd454, %fd409, %fd3440;
	cvt.rzi.s32.f64 	%r342, %fd454;
	setp.lt.s32 	%p265, %r342, 0;
	@%p265 bra 	$L__BB0_413;
	setp.eq.s32 	%p266, %r342, 0;
	mov.f64 	%fd8177, 0d3FF0000000000000;
	@%p266 bra 	$L__BB0_423;
	and.b32  	%r343, %r342, 3;
	setp.lt.u32 	%p267, %r342, 4;
	mov.f64 	%fd8176, 0d4005BF0A1BE2B496;
	@%p267 bra 	$L__BB0_410;
	and.b32  	%r344, %r342, 2147483644;
	mov.b32 	%r3577, 0;
	mov.f64 	%fd8177, 0d3FF0000000000000;
$L__BB0_408:
	mul.f64 	%fd3445, %fd8177, 0d4005BF0A1BE2B496;
	mul.f64 	%fd3446, %fd3445, 0d4005BF0A1BE2B496;
	mul.f64 	%fd3447, %fd3446, 0d4005BF0A1BE2B496;
	mul.f64 	%fd8177, %fd3447, 0d4005BF0A1BE2B496;
	add.s32 	%r3577, %r3577, 4;
	setp.ne.s32 	%p268, %r3577, %r344;
	@%p268 bra 	$L__BB0_408;
	mul.f64 	%fd8176, %fd8177, 0d4005BF0A1BE2B496;
$L__BB0_410:
	setp.eq.s32 	%p269, %r343, 0;
	@%p269 bra 	$L__BB0_423;
	setp.eq.s32 	%p270, %r343, 1;
	@%p270 bra 	$L__BB0_422;
	mul.f64 	%fd3448, %fd8176, 0d4005BF0A1BE2B496;
	setp.eq.s32 	%p271, %r343, 2;
	mul.f64 	%fd3449, %fd3448, 0d4005BF0A1BE2B496;
	selp.f64 	%fd8177, %fd3448, %fd3449, %p271;
	bra.uni 	$L__BB0_423;
$L__BB0_413:
	neg.s32 	%r345, %r342;
	and.b32  	%r346, %r345, 3;
	setp.gt.u32 	%p272, %r342, -4;
	mov.f64 	%fd8172, 0d4005BF0A1BE2B496;
	@%p272 bra 	$L__BB0_417;
	and.b32  	%r347, %r345, 2147483644;
	mov.b32 	%r3576, 0;
	mov.f64 	%fd8173, 0d3FF0000000000000;
$L__BB0_415:
	mul.f64 	%fd3453, %fd8173, 0d4005BF0A1BE2B496;
	mul.f64 	%fd3454, %fd3453, 0d4005BF0A1BE2B496;
	mul.f64 	%fd3455, %fd3454, 0d4005BF0A1BE2B496;
	mul.f64 	%fd8173, %fd3455, 0d4005BF0A1BE2B496;
	add.s32 	%r3576, %r3576, 4;
	setp.ne.s32 	%p273, %r3576, %r347;
	@%p273 bra 	$L__BB0_415;
	mul.f64 	%fd8172, %fd8173, 0d4005BF0A1BE2B496;
$L__BB0_417:
	setp.eq.s32 	%p274, %r346, 0;
	@%p274 bra 	$L__BB0_421;
	setp.eq.s32 	%p275, %r346, 1;
	@%p275 bra 	$L__BB0_420;
	mul.f64 	%fd3456, %fd8172, 0d4005BF0A1BE2B496;
	setp.eq.s32 	%p276, %r346, 2;
	mul.f64 	%fd3457, %fd3456, 0d4005BF0A1BE2B496;
	selp.f64 	%fd8173, %fd3456, %fd3457, %p276;
	bra.uni 	$L__BB0_421;
$L__BB0_420:
	mov.f64 	%fd8173, %fd8172;
$L__BB0_421:
	rcp.rn.f64 	%fd8177, %fd8173;
	bra.uni 	$L__BB0_423;
$L__BB0_422:
	mov.f64 	%fd8177, %fd8176;
$L__BB0_423:
	cvt.rn.f64.s32 	%fd3458, %r342;
	sub.f64 	%fd3459, %fd454, %fd3458;
	add.f64 	%fd3460, %fd3459, 0d3FF0000000000000;
	mul.f64 	%fd3461, %fd3459, %fd3459;
	fma.rn.f64 	%fd3462, %fd3461, 0d3FE0000000000000, %fd3460;
	mul.f64 	%fd3463, %fd3459, %fd3461;
	div.rn.f64 	%fd3464, %fd3463, 0d4018000000000000;
	add.f64 	%fd3465, %fd3462, %fd3464;
	mul.f64 	%fd3466, %fd3459, %fd3463;
	div.rn.f64 	%fd3467, %fd3466, 0d4038000000000000;
	add.f64 	%fd3468, %fd3465, %fd3467;
	mul.f64 	%fd3469, %fd3459, %fd3466;
	div.rn.f64 	%fd3470, %fd3469, 0d405E000000000000;
	add.f64 	%fd3471, %fd3468, %fd3470;
	mul.f64 	%fd3472, %fd3459, %fd3469;
	div.rn.f64 	%fd3473, %fd3472, 0d4086800000000000;
	add.f64 	%fd3474, %fd3471, %fd3473;
	mul.f64 	%fd3475, %fd3459, %fd3472;
	div.rn.f64 	%fd3476, %fd3475, 0d40B3B00000000000;
	add.f64 	%fd3477, %fd3474, %fd3476;
	mul.f64 	%fd3478, %fd3459, %fd3475;
	div.rn.f64 	%fd3479, %fd3478, 0d40E3B00000000000;
	add.f64 	%fd3480, %fd3477, %fd3479;
	mul.f64 	%fd3481, %fd3459, %fd3478;
	div.rn.f64 	%fd3482, %fd3481, 0d4116260000000000;
	add.f64 	%fd3483, %fd3480, %fd3482;
	mul.f64 	%fd470, %fd8177, %fd3483;
	add.f64 	%fd3484, %fd389, %fd370;
	add.f64 	%fd471, %fd428, %fd3484;
	cvt.rzi.s32.f64 	%r352, %fd471;
	setp.lt.s32 	%p277, %r352, 0;
	@%p277 bra 	$L__BB0_432;
	setp.eq.s32 	%p278, %r352, 0;
	mov.f64 	%fd8185, 0d3FF0000000000000;
	@%p278 bra 	$L__BB0_442;
	and.b32  	%r353, %r352, 3;
	setp.lt.u32 	%p279, %r352, 4;
	mov.f64 	%fd8184, 0d4005BF0A1BE2B496;
	@%p279 bra 	$L__BB0_429;
	and.b32  	%r354, %r352, 2147483644;
	mov.b32 	%r3579, 0;
	mov.f64 	%fd8185, 0d3FF0000000000000;
$L__BB0_427:
	mul.f64 	%fd3489, %fd8185, 0d4005BF0A1BE2B496;
	mul.f64 	%fd3490, %fd3489, 0d4005BF0A1BE2B496;
	mul.f64 	%fd3491, %fd3490, 0d4005BF0A1BE2B496;
	mul.f64 	%fd8185, %fd3491, 0d4005BF0A1BE2B496;
	add.s32 	%r3579, %r3579, 4;
	setp.ne.s32 	%p280, %r3579, %r354;
	@%p280 bra 	$L__BB0_427;
	mul.f64 	%fd8184, %fd8185, 0d4005BF0A1BE2B496;
$L__BB0_429:
	setp.eq.s32 	%p281, %r353, 0;
	@%p281 bra 	$L__BB0_442;
	setp.eq.s32 	%p282, %r353, 1;
	@%p282 bra 	$L__BB0_441;
	mul.f64 	%fd3492, %fd8184, 0d4005BF0A1BE2B496;
	setp.eq.s32 	%p283, %r353, 2;
	mul.f64 	%fd3493, %fd3492, 0d4005BF0A1BE2B496;
	selp.f64 	%fd8185, %fd3492, %fd3493, %p283;
	bra.uni 	$L__BB0_442;
$L__BB0_432:
	neg.s32 	%r355, %r352;
	and.b32  	%r356, %r355, 3;
	setp.gt.u32 	%p284, %r352, -4;
	mov.f64 	%fd8180, 0d4005BF0A1BE2B496;
	@%p284 bra 	$L__BB0_436;
	and.b32  	%r357, %r355, 2147483644;
	mov.b32 	%r3578, 0;
	mov.f64 	%fd8181, 0d3FF0000000000000;
$L__BB0_434:
	mul.f64 	%fd3497, %fd8181, 0d4005BF0A1BE2B496;
	mul.f64 	%fd3498, %fd3497, 0d4005BF0A1BE2B496;
	mul.f64 	%fd3499, %fd3498, 0d4005BF0A1BE2B496;
	mul.f64 	%fd8181, %fd3499, 0d4005BF0A1BE2B496;
	add.s32 	%r3578, %r3578, 4;
	setp.ne.s32 	%p285, %r3578, %r357;
	@%p285 bra 	$L__BB0_434;
	mul.f64 	%fd8180, %fd8181, 0d4005BF0A1BE2B496;
$L__BB0_436:
	setp.eq.s32 	%p286, %r356, 0;
	@%p286 bra 	$L__BB0_440;
	setp.eq.s32 	%p287, %r356, 1;
	@%p287 bra 	$L__BB0_439;
	mul.f64 	%fd3500, %fd8180, 0d4005BF0A1BE2B496;
	setp.eq.s32 	%p288, %r356, 2;
	mul.f64 	%fd3501, %fd3500, 0d4005BF0A1BE2B496;
	selp.f64 	%fd8181, %fd3500, %fd3501, %p288;
	bra.uni 	$L__BB0_440;
$L__BB0_439:
	mov.f64 	%fd8181, %fd8180;
$L__BB0_440:
	rcp.rn.f64 	%fd8185, %fd8181;
	bra.uni 	$L__BB0_442;
$L__BB0_441:
	mov.f64 	%fd8185, %fd8184;
$L__BB0_442:
	cvt.rn.f64.s32 	%fd3502, %r352;
	sub.f64 	%fd3503, %fd471, %fd3502;
	add.f64 	%fd3504, %fd3503, 0d3FF0000000000000;
	mul.f64 	%fd3505, %fd3503, %fd3503;
	fma.rn.f64 	%fd3506, %fd3505, 0d3FE0000000000000, %fd3504;
	mul.f64 	%fd3507, %fd3503, %fd3505;
	div.rn.f64 	%fd3508, %fd3507, 0d4018000000000000;
	add.f64 	%fd3509, %fd3506, %fd3508;
	mul.f64 	%fd3510, %fd3503, %fd3507;
	div.rn.f64 	%fd3511, %fd3510, 0d4038000000000000;
	add.f64 	%fd3512, %fd3509, %fd3511;
	mul.f64 	%fd3513, %fd3503, %fd3510;
	div.rn.f64 	%fd3514, %fd3513, 0d405E000000000000;
	add.f64 	%fd3515, %fd3512, %fd3514;
	mul.f64 	%fd3516, %fd3503, %fd3513;
	div.rn.f64 	%fd3517, %fd3516, 0d4086800000000000;
	add.f64 	%fd3518, %fd3515, %fd3517;
	mul.f64 	%fd3519, %fd3503, %fd3516;
	div.rn.f64 	%fd3520, %fd3519, 0d40B3B00000000000;
	add.f64 	%fd3521, %fd3518, %fd3520;
	mul.f64 	%fd3522, %fd3503, %fd3519;
	div.rn.f64 	%fd3523, %fd3522, 0d40E3B00000000000;
	add.f64 	%fd3524, %fd3521, %fd3523;
	mul.f64 	%fd3525, %fd3503, %fd3522;
	div.rn.f64 	%fd3526, %fd3525, 0d4116260000000000;
	add.f64 	%fd3527, %fd3524, %fd3526;
	fma.rn.f64 	%fd487, %fd8185, %fd3527, %fd470;
	sub.f64 	%fd3528, %fd408, %fd370;
	add.f64 	%fd488, %fd371, %fd3528;
	cvt.rzi.s32.f64 	%r362, %fd488;
	setp.lt.s32 	%p289, %r362, 0;
	@%p289 bra 	$L__BB0_451;
	setp.eq.s32 	%p290, %r362, 0;
	mov.f64 	%fd8193, 0d3FF0000000000000;
	@%p290 bra 	$L__BB0_461;
	and.b32  	%r363, %r362, 3;
	setp.lt.u32 	%p291, %r362, 4;
	mov.f64 	%fd8192, 0d4005BF0A1BE2B496;
	@%p291 bra 	$L__BB0_448;
	and.b32  	%r364, %r362, 2147483644;
	mov.b32 	%r3581, 0;
	mov.f64 	%fd8193, 0d3FF0000000000000;
$L__BB0_446:
	mul.f64 	%fd3533, %fd8193, 0d4005BF0A1BE2B496;
	mul.f64 	%fd3534, %fd3533, 0d4005BF0A1BE2B496;
	mul.f64 	%fd3535, %fd3534, 0d4005BF0A1BE2B496;
	mul.f64 	%fd8193, %fd3535, 0d4005BF0A1BE2B496;
	add.s32 	%r3581, %r3581, 4;
	setp.ne.s32 	%p292, %r3581, %r364;
	@%p292 bra 	$L__BB0_446;
	mul.f64 	%fd8192, %fd8193, 0d4005BF0A1BE2B496;
$L__BB0_448:
	setp.eq.s32 	%p293, %r363, 0;
	@%p293 bra 	$L__BB0_461;
	setp.eq.s32 	%p294, %r363, 1;
	@%p294 bra 	$L__BB0_460;
	mul.f64 	%fd3536, %fd8192, 0d4005BF0A1BE2B496;
	setp.eq.s32 	%p295, %r363, 2;
	mul.f64 	%fd3537, %fd3536, 0d4005BF0A1BE2B496;
	selp.f64 	%fd8193, %fd3536, %fd3537, %p295;
	bra.uni 	$L__BB0_461;
$L__BB0_451:
	neg.s32 	%r365, %r362;
	and.b32  	%r366, %r365, 3;
	setp.gt.u32 	%p296, %r362, -4;
	mov.f64 	%fd8188, 0d4005BF0A1BE2B496;
	@%p296 bra 	$L__BB0_455;
	and.b32  	%r367, %r365, 2147483644;
	mov.b32 	%r3580, 0;
	mov.f64 	%fd8189, 0d3FF0000000000000;
$L__BB0_453:
	mul.f64 	%fd3541, %fd8189, 0d4005BF0A1BE2B496;
	mul.f64 	%fd3542, %fd3541, 0d4005BF0A1BE2B496;
	mul.f64 	%fd3543, %fd3542, 0d4005BF0A1BE2B496;
	mul.f64 	%fd8189, %fd3543, 0d4005BF0A1BE2B496;
	add.s32 	%r3580, %r3580, 4;
	setp.ne.s32 	%p297, %r3580, %r367;
	@%p297 bra 	$L__BB0_453;
	mul.f64 	%fd8188, %fd8189, 0d4005BF0A1BE2B496;
$L__BB0_455:
	setp.eq.s32 	%p298, %r366, 0;
	@%p298 bra 	$L__BB0_459;
	setp.eq.s32 	%p299, %r366, 1;
	@%p299 bra 	$L__BB0_458;
	mul.f64 	%fd3544, %fd8188, 0d4005BF0A1BE2B496;
	setp.eq.s32 	%p300, %r366, 2;
	mul.f64 	%fd3545, %fd3544, 0d4005BF0A1BE2B496;
	selp.f64 	%fd8189, %fd3544, %fd3545, %p300;
	bra.uni 	$L__BB0_459;
$L__BB0_458:
	mov.f64 	%fd8189, %fd8188;
$L__BB0_459:
	rcp.rn.f64 	%fd8193, %fd8189;
	bra.uni 	$L__BB0_461;
$L__BB0_460:
	mov.f64 	%fd8193, %fd8192;
$L__BB0_461:
	cvt.rn.f64.s32 	%fd3546, %r362;
	sub.f64 	%fd3547, %fd488, %fd3546;
	add.f64 	%fd3548, %fd3547, 0d3FF0000000000000;
	mul.f64 	%fd3549, %fd3547, %fd3547;
	fma.rn.f64 	%fd3550, %fd3549, 0d3FE0000000000000, %fd3548;
	mul.f64 	%fd3551, %fd3547, %fd3549;
	div.rn.f64 	%fd3552, %fd3551, 0d4018000000000000;
	add.f64 	%fd3553, %fd3550, %fd3552;
	mul.f64 	%fd3554, %fd3547, %fd3551;
	div.rn.f64 	%fd3555, %fd3554, 0d4038000000000000;
	add.f64 	%fd3556, %fd3553, %fd3555;
	mul.f64 	%fd3557, %fd3547, %fd3554;
	div.rn.f64 	%fd3558, %fd3557, 0d405E000000000000;
	add.f64 	%fd3559, %fd3556, %fd3558;
	mul.f64 	%fd3560, %fd3547, %fd3557;
	div.rn.f64 	%fd3561, %fd3560, 0d4086800000000000;
	add.f64 	%fd3562, %fd3559, %fd3561;
	mul.f64 	%fd3563, %fd3547, %fd3560;
	div.rn.f64 	%fd3564, %fd3563, 0d40B3B00000000000;
	add.f64 	%fd3565, %fd3562, %fd3564;
	mul.f64 	%fd3566, %fd3547, %fd3563;
	div.rn.f64 	%fd3567, %fd3566, 0d40E3B00000000000;
	add.f64 	%fd3568, %fd3565, %fd3567;
	mul.f64 	%fd3569, %fd3547, %fd3566;
	div.rn.f64 	%fd3570, %fd3569, 0d4116260000000000;
	add.f64 	%fd3571, %fd3568, %fd3570;
	fma.rn.f64 	%fd504, %fd8193, %fd3571, %fd487;
	add.f64 	%fd3572, %fd427, %fd370;
	add.f64 	%fd505, %fd390, %fd3572;
	cvt.rzi.s32.f64 	%r372, %fd505;
	setp.lt.s32 	%p301, %r372, 0;
	@%p301 bra 	$L__BB0_470;
	setp.eq.s32 	%p302, %r372, 0;
	mov.f64 	%fd8201, 0d3FF0000000000000;
	@%p302 bra 	$L__BB0_480;
	and.b32  	%r373, %r372, 3;
	setp.lt.u32 	%p303, %r372, 4;
	mov.f64 	%fd8200, 0d4005BF0A1BE2B496;
	@%p303 bra 	$L__BB0_467;
	and.b32  	%r374, %r372, 2147483644;
	mov.b32 	%r3583, 0;
	mov.f64 	%fd8201, 0d3FF0000000000000;
$L__BB0_465:
	mul.f64 	%fd3577, %fd8201, 0d4005BF0A1BE2B496;
	mul.f64 	%fd3578, %fd3577, 0d4005BF0A1BE2B496;
	mul.f64 	%fd3579, %fd3578, 0d4005BF0A1BE2B496;
	mul.f64 	%fd8201, %fd3579, 0d4005BF0A1BE2B496;
	add.s32 	%r3583, %r3583, 4;
	setp.ne.s32 	%p304, %r3583, %r374;
	@%p304 bra 	$L__BB0_465;
	mul.f64 	%fd8200, %fd8201, 0d4005BF0A1BE2B496;
$L__BB0_467:
	setp.eq.s32 	%p305, %r373, 0;
	@%p305 bra 	$L__BB0_480;
	setp.eq.s32 	%p306, %r373, 1;
	@%p306 bra 	$L__BB0_479;
	mul.f64 	%fd3580, %fd8200, 0d4005BF0A1BE2B496;
	setp.eq.s32 	%p307, %r373, 2;
	mul.f64 	%fd3581, %fd3580, 0d4005BF0A1BE2B496;
	selp.f64 	%fd8201, %fd3580, %fd3581, %p307;
	bra.uni 	$L__BB0_480;
$L__BB0_470:
	neg.s32 	%r375, %r372;
	and.b32  	%r376, %r375, 3;
	setp.gt.u32 	%p308, %r372, -4;
	mov.f64 	%fd8196, 0d4005BF0A1BE2B496;
	@%p308 bra 	$L__BB0_474;
	and.b32  	%r377, %r375, 2147483644;
	mov.b32 	%r3582, 0;
	mov.f64 	%fd8197, 0d3FF0000000000000;
$L__BB0_472:
	mul.f64 	%fd3585, %fd8197, 0d4005BF0A1BE2B496;
	mul.f64 	%fd3586, %fd3585, 0d4005BF0A1BE2B496;
	mul.f64 	%fd3587, %fd3586, 0d4005BF0A1BE2B496;
	mul.f64 	%fd8197, %fd3587, 0d4005BF0A1BE2B496;
	add.s32 	%r3582, %r3582, 4;
	setp.ne.s32 	%p309, %r3582, %r377;
	@%p309 bra 	$L__BB0_472;
	mul.f64 	%fd8196, %fd8197, 0d4005BF0A1BE2B496;
$L__BB0_474:
	setp.eq.s32 	%p310, %r376, 0;
	@%p310 bra 	$L__BB0_478;
	setp.eq.s32 	%p311, %r376, 1;
	@%p311 bra 	$L__BB0_477;
	mul.f64 	%fd3588, %fd8196, 0d4005BF0A1BE2B496;
	setp.eq.s32 	%p312, %r376, 2;
	mul.f64 	%fd3589, %fd3588, 0d4005BF0A1BE2B496;
	selp.f64 	%fd8197, %fd3588, %fd3589, %p312;
	bra.uni 	$L__BB0_478;
$L__BB0_477:
	mov.f64 	%fd8197, %fd8196;
$L__BB0_478:
	rcp.rn.f64 	%fd8201, %fd8197;
	bra.uni 	$L__BB0_480;
$L__BB0_479:
	mov.f64 	%fd8201, %fd8200;
$L__BB0_480:
	cvt.rn.f64.s32 	%fd3590, %r372;
	sub.f64 	%fd3591, %fd505, %fd3590;
	add.f64 	%fd3592, %fd3591, 0d3FF0000000000000;
	mul.f64 	%fd3593, %fd3591, %fd3591;
	fma.rn.f64 	%fd3594, %fd3593, 0d3FE0000000000000, %fd3592;
	mul.f64 	%fd3595, %fd3591, %fd3593;
	div.rn.f64 	%fd3596, %fd3595, 0d4018000000000000;
	add.f64 	%fd3597, %fd3594, %fd3596;
	mul.f64 	%fd3598, %fd3591, %fd3595;
	div.rn.f64 	%fd3599, %fd3598, 0d4038000000000000;
	add.f64 	%fd3600, %fd3597, %fd3599;
	mul.f64 	%fd3601, %fd3591, %fd3598;
	div.rn.f64 	%fd3602, %fd3601, 0d405E000000000000;
	add.f64 	%fd3603, %fd3600, %fd3602;
	mul.f64 	%fd3604, %fd3591, %fd3601;
	div.rn.f64 	%fd3605, %fd3604, 0d4086800000000000;
	add.f64 	%fd3606, %fd3603, %fd3605;
	mul.f64 	%fd3607, %fd3591, %fd3604;
	div.rn.f64 	%fd3608, %fd3607, 0d40B3B00000000000;
	add.f64 	%fd3609, %fd3606, %fd3608;
	mul.f64 	%fd3610, %fd3591, %fd3607;
	div.rn.f64 	%fd3611, %fd3610, 0d40E3B00000000000;
	add.f64 	%fd3612, %fd3609, %fd3611;
	mul.f64 	%fd3613, %fd3591, %fd3610;
	div.rn.f64 	%fd3614, %fd3613, 0d4116260000000000;
	add.f64 	%fd3615, %fd3612, %fd3614;
	fma.rn.f64 	%fd8202, %fd8201, %fd3615, %fd504;
	{
	.reg .b32 %temp; 
	mov.b64 	{%temp, %r3584}, %fd8202;
	}
	{
	.reg .b32 %temp; 
	mov.b64 	{%r3585, %temp}, %fd8202;
	}
	setp.gt.s32 	%p313, %r3584, 1048575;
	mov.b32 	%r3586, -1023;
	@%p313 bra 	$L__BB0_482;
	mul.f64 	%fd8202, %fd8202, 0d4350000000000000;
	{
	.reg .b32 %temp; 
	mov.b64 	{%temp, %r3584}, %fd8202;
	}
	{
	.reg .b32 %temp; 
	mov.b64 	{%r3585, %temp}, %fd8202;
	}
	mov.b32 	%r3586, -1077;
$L__BB0_482:
	add.s32 	%r2081, %r3584, -1;
	setp.gt.u32 	%p314, %r2081, 2146435070;
	@%p314 bra 	$L__BB0_486;
	shr.u32 	%r2084, %r3584, 20;
	add.s32 	%r3587, %r3586, %r2084;
	and.b32  	%r2085, %r3584, 1048575;
	or.b32  	%r2086, %r2085, 1072693248;
	mov.b64 	%fd8203, {%r3585, %r2086};
	setp.lt.u32 	%p316, %r2086, 1073127583;
	@%p316 bra 	$L__BB0_485;
	{
	.reg .b32 %temp; 
	mov.b64 	{%r2087, %temp}, %fd8203;
	}
	{
	.reg .b32 %temp; 
	mov.b64 	{%temp, %r2088}, %fd8203;
	}
	add.s32 	%r2089, %r2088, -1048576;
	mov.b64 	%fd8203, {%r2087, %r2089};
	add.s32 	%r3587, %r3587, 1;
$L__BB0_485:
	add.f64 	%fd3617, %fd8203, 0dBFF0000000000000;
	add.f64 	%fd3618, %fd8203, 0d3FF0000000000000;
	rcp.approx.ftz.f64 	%fd3619, %fd3618;
	neg.f64 	%fd3620, %fd3618;
	fma.rn.f64 	%fd3621, %fd3620, %fd3619, 0d3FF0000000000000;
	fma.rn.f64 	%fd3622, %fd3621, %fd3621, %fd3621;
	fma.rn.f64 	%fd3623, %fd3622, %fd3619, %fd3619;
	mul.f64 	%fd3624, %fd3617, %fd3623;
	fma.rn.f64 	%fd3625, %fd3617, %fd3623, %fd3624;
	mul.f64 	%fd3626, %fd3625, %fd3625;
	fma.rn.f64 	%fd3627, %fd3626, 0d3EB1380B3AE80F1E, 0d3ED0EE258B7A8B04;
	fma.rn.f64 	%fd3628, %fd3627, %fd3626, 0d3EF3B2669F02676F;
	fma.rn.f64 	%fd3629, %fd3628, %fd3626, 0d3F1745CBA9AB0956;
	fma.rn.f64 	%fd3630, %fd3629, %fd3626, 0d3F3C71C72D1B5154;
	fma.rn.f64 	%fd3631, %fd3630, %fd3626, 0d3F624924923BE72D;
	fma.rn.f64 	%fd3632, %fd3631, %fd3626, 0d3F8999999999A3C4;
	fma.rn.f64 	%fd3633, %fd3632, %fd3626, 0d3FB5555555555554;
	sub.f64 	%fd3634, %fd3617, %fd3625;
	add.f64 	%fd3635, %fd3634, %fd3634;
	neg.f64 	%fd3636, %fd3625;
	fma.rn.f64 	%fd3637, %fd3636, %fd3617, %fd3635;
	mul.f64 	%fd3638, %fd3623, %fd3637;
	mul.f64 	%fd3639, %fd3626, %fd3633;
	fma.rn.f64 	%fd3640, %fd3639, %fd3625, %fd3638;
	xor.b32  	%r2090, %r3587, -2147483648;
	mov.b32 	%r2091, 1127219200;
	mov.b64 	%fd3641, {%r2090, %r2091};
	sub.f64 	%fd3642, %fd3641, %fd1;
	fma.rn.f64 	%fd3643, %fd3642, 0d3FE62E42FEFA39EF, %fd3625;
	fma.rn.f64 	%fd3644, %fd3642, 0dBFE62E42FEFA39EF, %fd3643;
	sub.f64 	%fd3645, %fd3644, %fd3625;
	sub.f64 	%fd3646, %fd3640, %fd3645;
	fma.rn.f64 	%fd3647, %fd3642, 0d3C7ABC9E3B39803F, %fd3646;
	add.f64 	%fd8204, %fd3643, %fd3647;
	bra.uni 	$L__BB0_487;
$L__BB0_486:
	fma.rn.f64 	%fd3616, %fd8202, 0d7FF0000000000000, 0d7FF0000000000000;
	{
	.reg .b32 %temp; 
	mov.b64 	{%temp, %r2082}, %fd8202;
	}
	and.b32  	%r2083, %r2082, 2147483647;
	setp.eq.s32 	%p315, %r2083, 0;
	selp.f64 	%fd8204, 0dFFF0000000000000, %fd3616, %p315;
$L__BB0_487:
	sub.f64 	%fd3648, %fd8169, %fd8204;
	mul.wide.u32 	%rd177, %r3563, 8;
	add.s64 	%rd178, %rd38, %rd177;
	st.local.f64 	[%rd178], %fd3648;
	add.s32 	%r3563, %r3563, 1;
	setp.ne.s32 	%p317, %r3563, 8;
	@%p317 bra 	$L__BB0_321;
	ld.local.f64 	%fd3649, [%rd38+64];
	st.local.f64 	[%rd37+8], %fd3649;
	ld.local.f64 	%fd3650, [%rd38+56];
	st.local.f64 	[%rd37+16], %fd3650;
	ld.local.f64 	%fd3651, [%rd38+48];
	st.local.f64 	[%rd37+24], %fd3651;
	ld.local.f64 	%fd3652, [%rd38+40];
	st.local.f64 	[%rd37+32], %fd3652;
	ld.local.f64 	%fd3653, [%rd38+32];
	st.local.f64 	[%rd37+40], %fd3653;
	ld.local.f64 	%fd3654, [%rd38+24];
	st.local.f64 	[%rd37+48], %fd3654;
	ld.local.f64 	%fd3655, [%rd38+16];
	st.local.f64 	[%rd37+56], %fd3655;
	ld.local.f64 	%fd3656, [%rd38+8];
	st.local.f64 	[%rd37+64], %fd3656;
	mov.b32 	%r3588, 1;
$L__BB0_489:
	mul.wide.u32 	%rd179, %r3588, 8;
	add.s64 	%rd180, %rd37, %rd179;
	ld.local.f64 	%fd530, [%rd180];
	add.s64 	%rd181, %rd34, %rd179;
	ld.local.f64 	%fd531, [%rd181];
	add.s64 	%rd182, %rd36, %rd179;
	ld.local.f64 	%fd532, [%rd182];
	cvt.rzi.s32.f64 	%r394, %fd530;
	setp.lt.s32 	%p318, %r394, 0;
	@%p318 bra 	$L__BB0_498;
	setp.eq.s32 	%p319, %r394, 0;
	mov.f64 	%fd8212, 0d3FF0000000000000;
	@%p319 bra 	$L__BB0_508;
	and.b32  	%r395, %r394, 3;
	setp.lt.u32 	%p320, %r394, 4;
	mov.f64 	%fd8211, 0d4005BF0A1BE2B496;
	@%p320 bra 	$L__BB0_495;
	and.b32  	%r396, %r394, 2147483644;
	mov.b32 	%r3590, 0;
	mov.f64 	%fd8212, 0d3FF0000000000000;
$L__BB0_493:
	mul.f64 	%fd3661, %fd8212, 0d4005BF0A1BE2B496;
	mul.f64 	%fd3662, %fd3661, 0d4005BF0A1BE2B496;
	mul.f64 	%fd3663, %fd3662, 0d4005BF0A1BE2B496;
	mul.f64 	%fd8212, %fd3663, 0d4005BF0A1BE2B496;
	add.s32 	%r3590, %r3590, 4;
	setp.ne.s32 	%p321, %r3590, %r396;
	@%p321 bra 	$L__BB0_493;
	mul.f64 	%fd8211, %fd8212, 0d4005BF0A1BE2B496;
$L__BB0_495:
	setp.eq.s32 	%p322, %r395, 0;
	@%p322 bra 	$L__BB0_508;
	setp.eq.s32 	%p323, %r395, 1;
	@%p323 bra 	$L__BB0_507;
	mul.f64 	%fd3664, %fd8211, 0d4005BF0A1BE2B496;
	setp.eq.s32 	%p324, %r395, 2;
	mul.f64 	%fd3665, %fd3664, 0d4005BF0A1BE2B496;
	selp.f64 	%fd8212, %fd3664, %fd3665, %p324;
	bra.uni 	$L__BB0_508;
$L__BB0_498:
	neg.s32 	%r397, %r394;
	and.b32  	%r398, %r397, 3;
	setp.gt.u32 	%p325, %r394, -4;
	mov.f64 	%fd8207, 0d4005BF0A1BE2B496;
	@%p325 bra 	$L__BB0_502;
	and.b32  	%r399, %r397, 2147483644;
	mov.b32 	%r3589, 0;
	mov.f64 	%fd8208, 0d3FF0000000000000;
$L__BB0_500:
	mul.f64 	%fd3669, %fd8208, 0d4005BF0A1BE2B496;
	mul.f64 	%fd3670, %fd3669, 0d4005BF0A1BE2B496;
	mul.f64 	%fd3671, %fd3670, 0d4005BF0A1BE2B496;
	mul.f64 	%fd8208, %fd3671, 0d4005BF0A1BE2B496;
	add.s32 	%r3589, %r3589, 4;
	setp.ne.s32 	%p326, %r3589, %r399;
	@%p326 bra 	$L__BB0_500;
	mul.f64 	%fd8207, %fd8208, 0d4005BF0A1BE2B496;
$L__BB0_502:
	setp.eq.s32 	%p327, %r398, 0;
	@%p327 bra 	$L__BB0_506;
	setp.eq.s32 	%p328, %r398, 1;
	@%p328 bra 	$L__BB0_505;
	mul.f64 	%fd3672, %fd8207, 0d4005BF0A1BE2B496;
	setp.eq.s32 	%p329, %r398, 2;
	mul.f64 	%fd3673, %fd3672, 0d4005BF0A1BE2B496;
	selp.f64 	%fd8208, %fd3672, %fd3673, %p329;
	bra.uni 	$L__BB0_506;
$L__BB0_505:
	mov.f64 	%fd8208, %fd8207;
$L__BB0_506:
	rcp.rn.f64 	%fd8212, %fd8208;
	bra.uni 	$L__BB0_508;
$L__BB0_507:
	mov.f64 	%fd8212, %fd8211;
$L__BB0_508:
	cvt.rn.f64.s32 	%fd3674, %r394;
	sub.f64 	%fd3675, %fd530, %fd3674;
	add.f64 	%fd3676, %fd3675, 0d3FF0000000000000;
	mul.f64 	%fd3677, %fd3675, %fd3675;
	fma.rn.f64 	%fd3678, %fd3677, 0d3FE0000000000000, %fd3676;
	mul.f64 	%fd3679, %fd3675, %fd3677;
	div.rn.f64 	%fd3680, %fd3679, 0d4018000000000000;
	add.f64 	%fd3681, %fd3678, %fd3680;
	mul.f64 	%fd3682, %fd3675, %fd3679;
	div.rn.f64 	%fd3683, %fd3682, 0d4038000000000000;
	add.f64 	%fd3684, %fd3681, %fd3683;
	mul.f64 	%fd3685, %fd3675, %fd3682;
	div.rn.f64 	%fd3686, %fd3685, 0d405E000000000000;
	add.f64 	%fd3687, %fd3684, %fd3686;
	mul.f64 	%fd3688, %fd3675, %fd3685;
	div.rn.f64 	%fd3689, %fd3688, 0d4086800000000000;
	add.f64 	%fd3690, %fd3687, %fd3689;
	mul.f64 	%fd3691, %fd3675, %fd3688;
	div.rn.f64 	%fd3692, %fd3691, 0d40B3B00000000000;
	add.f64 	%fd3693, %fd3690, %fd3692;
	mul.f64 	%fd3694, %fd3675, %fd3691;
	div.rn.f64 	%fd3695, %fd3694, 0d40E3B00000000000;
	add.f64 	%fd3696, %fd3693, %fd3695;
	mul.f64 	%fd3697, %fd3675, %fd3694;
	div.rn.f64 	%fd3698, %fd3697, 0d4116260000000000;
	add.f64 	%fd548, %fd3696, %fd3698;
	fma.rn.f64 	%fd8213, %fd8212, %fd548, 0d3FF0000000000000;
	{
	.reg .b32 %temp; 
	mov.b64 	{%temp, %r3591}, %fd8213;
	}
	{
	.reg .b32 %temp; 
	mov.b64 	{%r3592, %temp}, %fd8213;
	}
	setp.gt.s32 	%p330, %r3591, 1048575;
	mov.b32 	%r3593, -1023;
	@%p330 bra 	$L__BB0_510;
	mul.f64 	%fd8213, %fd8213, 0d4350000000000000;
	{
	.reg .b32 %temp; 
	mov.b64 	{%temp, %r3591}, %fd8213;
	}
	{
	.reg .b32 %temp; 
	mov.b64 	{%r3592, %temp}, %fd8213;
	}
	mov.b32 	%r3593, -1077;
$L__BB0_510:
	add.s32 	%r2097, %r3591, -1;
	setp.gt.u32 	%p331, %r2097, 2146435070;
	@%p331 bra 	$L__BB0_514;
	shr.u32 	%r2100, %r3591, 20;
	add.s32 	%r3594, %r3593, %r2100;
	and.b32  	%r2101, %r3591, 1048575;
	or.b32  	%r2102, %r2101, 1072693248;
	mov.b64 	%fd8214, {%r3592, %r2102};
	setp.lt.u32 	%p333, %r2102, 1073127583;
	@%p333 bra 	$L__BB0_513;
	{
	.reg .b32 %temp; 
	mov.b64 	{%r2103, %temp}, %fd8214;
	}
	{
	.reg .b32 %temp; 
	mov.b64 	{%temp, %r2104}, %fd8214;
	}
	add.s32 	%r2105, %r2104, -1048576;
	mov.b64 	%fd8214, {%r2103, %r2105};
	add.s32 	%r3594, %r3594, 1;
$L__BB0_513:
	add.f64 	%fd3700, %fd8214, 0dBFF0000000000000;
	add.f64 	%fd3701, %fd8214, 0d3FF0000000000000;
	rcp.approx.ftz.f64 	%fd3702, %fd3701;
	neg.f64 	%fd3703, %fd3701;
	fma.rn.f64 	%fd3704, %fd3703, %fd3702, 0d3FF0000000000000;
	fma.rn.f64 	%fd3705, %fd3704, %fd3704, %fd3704;
	fma.rn.f64 	%fd3706, %fd3705, %fd3702, %fd3702;
	mul.f64 	%fd3707, %fd3700, %fd3706;
	fma.rn.f64 	%fd3708, %fd3700, %fd3706, %fd3707;
	mul.f64 	%fd3709, %fd3708, %fd3708;
	fma.rn.f64 	%fd3710, %fd3709, 0d3EB1380B3AE80F1E, 0d3ED0EE258B7A8B04;
	fma.rn.f64 	%fd3711, %fd3710, %fd3709, 0d3EF3B2669F02676F;
	fma.rn.f64 	%fd3712, %fd3711, %fd3709, 0d3F1745CBA9AB0956;
	fma.rn.f64 	%fd3713, %fd3712, %fd3709, 0d3F3C71C72D1B5154;
	fma.rn.f64 	%fd3714, %fd3713, %fd3709, 0d3F624924923BE72D;
	fma.rn.f64 	%fd3715, %fd3714, %fd3709, 0d3F8999999999A3C4;
	fma.rn.f64 	%fd3716, %fd3715, %fd3709, 0d3FB5555555555554;
	sub.f64 	%fd3717, %fd3700, %fd3708;
	add.f64 	%fd3718, %fd3717, %fd3717;
	neg.f64 	%fd3719, %fd3708;
	fma.rn.f64 	%fd3720, %fd3719, %fd3700, %fd3718;
	mul.f64 	%fd3721, %fd3706, %fd3720;
	mul.f64 	%fd3722, %fd3709, %fd3716;
	fma.rn.f64 	%fd3723, %fd3722, %fd3708, %fd3721;
	xor.b32  	%r2106, %r3594, -2147483648;
	mov.b32 	%r2107, 1127219200;
	mov.b64 	%fd3724, {%r2106, %r2107};
	sub.f64 	%fd3725, %fd3724, %fd1;
	fma.rn.f64 	%fd3726, %fd3725, 0d3FE62E42FEFA39EF, %fd3708;
	fma.rn.f64 	%fd3727, %fd3725, 0dBFE62E42FEFA39EF, %fd3726;
	sub.f64 	%fd3728, %fd3727, %fd3708;
	sub.f64 	%fd3729, %fd3723, %fd3728;
	fma.rn.f64 	%fd3730, %fd3725, 0d3C7ABC9E3B39803F, %fd3729;
	add.f64 	%fd8215, %fd3726, %fd3730;
	bra.uni 	$L__BB0_515;
$L__BB0_514:
	fma.rn.f64 	%fd3699, %fd8213, 0d7FF0000000000000, 0d7FF0000000000000;
	{
	.reg .b32 %temp; 
	mov.b64 	{%temp, %r2098}, %fd8213;
	}
	and.b32  	%r2099, %r2098, 2147483647;
	setp.eq.s32 	%p332, %r2099, 0;
	selp.f64 	%fd8215, 0dFFF0000000000000, %fd3699, %p332;
$L__BB0_515:
	neg.f64 	%fd3731, %fd8215;
	mul.f64 	%fd558, %fd531, 0d0000000000000000;
	sub.f64 	%fd3732, %fd3731, %fd558;
	mul.f64 	%fd559, %fd532, 0d0000000000000000;
	sub.f64 	%fd3733, %fd3732, %fd559;
	mul.wide.u32 	%rd183, %r3588, 8;
	add.s64 	%rd184, %rd6, %rd183;
	st.local.f64 	[%rd184], %fd3733;
	@%p318 bra 	$L__BB0_524;
	setp.eq.s32 	%p335, %r394, 0;
	mov.f64 	%fd8223, 0d3FF0000000000000;
	@%p335 bra 	$L__BB0_534;
	and.b32  	%r414, %r394, 3;
	setp.lt.u32 	%p336, %r394, 4;
	mov.f64 	%fd8222, 0d4005BF0A1BE2B496;
	@%p336 bra 	$L__BB0_521;
	and.b32  	%r415, %r394, 2147483644;
	mov.b32 	%r3596, 0;
	mov.f64 	%fd8223, 0d3FF0000000000000;
$L__BB0_519:
	mul.f64 	%fd3738, %fd8223, 0d4005BF0A1BE2B496;
	mul.f64 	%fd3739, %fd3738, 0d4005BF0A1BE2B496;
	mul.f64 	%fd3740, %fd3739, 0d4005BF0A1BE2B496;
	mul.f64 	%fd8223, %fd3740, 0d4005BF0A1BE2B496;
	add.s32 	%r3596, %r3596, 4;
	setp.ne.s32 	%p337, %r3596, %r415;
	@%p337 bra 	$L__BB0_519;
	mul.f64 	%fd8222, %fd8223, 0d4005BF0A1BE2B496;
$L__BB0_521:
	setp.eq.s32 	%p338, %r414, 0;
	@%p338 bra 	$L__BB0_534;
	setp.eq.s32 	%p339, %r414, 1;
	@%p339 bra 	$L__BB0_533;
	mul.f64 	%fd3741, %fd8222, 0d4005BF0A1BE2B496;
	setp.eq.s32 	%p340, %r414, 2;
	mul.f64 	%fd3742, %fd3741, 0d4005BF0A1BE2B496;
	selp.f64 	%fd8223, %fd3741, %fd3742, %p340;
	bra.uni 	$L__BB0_534;
$L__BB0_524:
	neg.s32 	%r416, %r394;
	and.b32  	%r417, %r416, 3;
	setp.gt.u32 	%p341, %r394, -4;
	mov.f64 	%fd8218, 0d4005BF0A1BE2B496;
	@%p341 bra 	$L__BB0_528;
	and.b32  	%r418, %r416, 2147483644;
	mov.b32 	%r3595, 0;
	mov.f64 	%fd8219, 0d3FF0000000000000;
$L__BB0_526:
	mul.f64 	%fd3746, %fd8219, 0d4005BF0A1BE2B496;
	mul.f64 	%fd3747, %fd3746, 0d4005BF0A1BE2B496;
	mul.f64 	%fd3748, %fd3747, 0d4005BF0A1BE2B496;
	mul.f64 	%fd8219, %fd3748, 0d4005BF0A1BE2B496;
	add.s32 	%r3595, %r3595, 4;
	setp.ne.s32 	%p342, %r3595, %r418;
	@%p342 bra 	$L__BB0_526;
	mul.f64 	%fd8218, %fd8219, 0d4005BF0A1BE2B496;
$L__BB0_528:
	setp.eq.s32 	%p343, %r417, 0;
	@%p343 bra 	$L__BB0_532;
	setp.eq.s32 	%p344, %r417, 1;
	@%p344 bra 	$L__BB0_531;
	mul.f64 	%fd3749, %fd8218, 0d4005BF0A1BE2B496;
	setp.eq.s32 	%p345, %r417, 2;
	mul.f64 	%fd3750, %fd3749, 0d4005BF0A1BE2B496;
	selp.f64 	%fd8219, %fd3749, %fd3750, %p345;
	bra.uni 	$L__BB0_532;
$L__BB0_531:
	mov.f64 	%fd8219, %fd8218;
$L__BB0_532:
	rcp.rn.f64 	%fd8223, %fd8219;
	bra.uni 	$L__BB0_534;
$L__BB0_533:
	mov.f64 	%fd8223, %fd8222;
$L__BB0_534:
	fma.rn.f64 	%fd8224, %fd8223, %fd548, 0d3FF0000000000000;
	{
	.reg .b32 %temp; 
	mov.b64 	{%temp, %r3597}, %fd8224;
	}
	{
	.reg .b32 %temp; 
	mov.b64 	{%r3598, %temp}, %fd8224;
	}
	setp.gt.s32 	%p346, %r3597, 1048575;
	mov.b32 	%r3599, -1023;
	@%p346 bra 	$L__BB0_536;
	mul.f64 	%fd8224, %fd8224, 0d4350000000000000;
	{
	.reg .b32 %temp; 
	mov.b64 	{%temp, %r3597}, %fd8224;
	}
	{
	.reg .b32 %temp; 
	mov.b64 	{%r3598, %temp}, %fd8224;
	}
	mov.b32 	%r3599, -1077;
$L__BB0_536:
	add.s32 	%r2112, %r3597, -1;
	setp.gt.u32 	%p347, %r2112, 2146435070;
	@%p347 bra 	$L__BB0_540;
	shr.u32 	%r2115, %r3597, 20;
	add.s32 	%r3600, %r3599, %r2115;
	and.b32  	%r2116, %r3597, 1048575;
	or.b32  	%r2117, %r2116, 1072693248;
	mov.b64 	%fd8225, {%r3598, %r2117};
	setp.lt.u32 	%p349, %r2117, 1073127583;
	@%p349 bra 	$L__BB0_539;
	{
	.reg .b32 %temp; 
	mov.b64 	{%r2118, %temp}, %fd8225;
	}
	{
	.reg .b32 %temp; 
	mov.b64 	{%temp, %r2119}, %fd8225;
	}
	add.s32 	%r2120, %r2119, -1048576;
	mov.b64 	%fd8225, {%r2118, %r2120};
	add.s32 	%r3600, %r3600, 1;
$L__BB0_539:
	add.f64 	%fd3752, %fd8225, 0dBFF0000000000000;
	add.f64 	%fd3753, %fd8225, 0d3FF0000000000000;
	rcp.approx.ftz.f64 	%fd3754, %fd3753;
	neg.f64 	%fd3755, %fd3753;
	fma.rn.f64 	%fd3756, %fd3755, %fd3754, 0d3FF0000000000000;
	fma.rn.f64 	%fd3757, %fd3756, %fd3756, %fd3756;
	fma.rn.f64 	%fd3758, %fd3757, %fd3754, %fd3754;
	mul.f64 	%fd3759, %fd3752, %fd3758;
	fma.rn.f64 	%fd3760, %fd3752, %fd3758, %fd3759;
	mul.f64 	%fd3761, %fd3760, %fd3760;
	fma.rn.f64 	%fd3762, %fd3761, 0d3EB1380B3AE80F1E, 0d3ED0EE258B7A8B04;
	fma.rn.f64 	%fd3763, %fd3762, %fd3761, 0d3EF3B2669F02676F;
	fma.rn.f64 	%fd3764, %fd3763, %fd3761, 0d3F1745CBA9AB0956;
	fma.rn.f64 	%fd3765, %fd3764, %fd3761, 0d3F3C71C72D1B5154;
	fma.rn.f64 	%fd3766, %fd3765, %fd3761, 0d3F624924923BE72D;
	fma.rn.f64 	%fd3767, %fd3766, %fd3761, 0d3F8999999999A3C4;
	fma.rn.f64 	%fd3768, %fd3767, %fd3761, 0d3FB5555555555554;
	sub.f64 	%fd3769, %fd3752, %fd3760;
	add.f64 	%fd3770, %fd3769, %fd3769;
	neg.f64 	%fd3771, %fd3760;
	fma.rn.f64 	%fd3772, %fd3771, %fd3752, %fd3770;
	mul.f64 	%fd3773, %fd3758, %fd3772;
	mul.f64 	%fd3774, %fd3761, %fd3768;
	fma.rn.f64 	%fd3775, %fd3774, %fd3760, %fd3773;
	xor.b32  	%r2121, %r3600, -2147483648;
	mov.b32 	%r2122, 1127219200;
	mov.b64 	%fd3776, {%r2121, %r2122};
	sub.f64 	%fd3777, %fd3776, %fd1;
	fma.rn.f64 	%fd3778, %fd3777, 0d3FE62E42FEFA39EF, %fd3760;
	fma.rn.f64 	%fd3779, %fd3777, 0dBFE62E42FEFA39EF, %fd3778;
	sub.f64 	%fd3780, %fd3779, %fd3760;
	sub.f64 	%fd3781, %fd3775, %fd3780;
	fma.rn.f64 	%fd3782, %fd3777, 0d3C7ABC9E3B39803F, %fd3781;
	add.f64 	%fd8226, %fd3778, %fd3782;
	bra.uni 	$L__BB0_541;
$L__BB0_540:
	fma.rn.f64 	%fd3751, %fd8224, 0d7FF0000000000000, 0d7FF0000000000000;
	{
	.reg .b32 %temp; 
	mov.b64 	{%temp, %r2113}, %fd8224;
	}
	and.b32  	%r2114, %r2113, 2147483647;
	setp.eq.s32 	%p348, %r2114, 0;
	selp.f64 	%fd8226, 0dFFF0000000000000, %fd3751, %p348;
$L__BB0_541:
	sub.f64 	%fd3783, %fd530, %fd8226;
	add.f64 	%fd3784, %fd558, %fd3783;
	add.f64 	%fd3785, %fd559, %fd3784;
	mul.wide.u32 	%rd185, %r3588, 8;
	add.s64 	%rd186, %rd8, %rd185;
	st.local.f64 	[%rd186], %fd3785;
	@%p318 bra 	$L__BB0_550;
	setp.eq.s32 	%p351, %r394, 0;
	mov.f64 	%fd8234, 0d3FF0000000000000;
	@%p351 bra 	$L__BB0_560;
	and.b32  	%r433, %r394, 3;
	setp.lt.u32 	%p352, %r394, 4;
	mov.f64 	%fd8233, 0d4005BF0A1BE2B496;
	@%p352 bra 	$L__BB0_547;
	and.b32  	%r434, %r394, 2147483644;
	mov.b32 	%r3602, 0;
	mov.f64 	%fd8234, 0d3FF0000000000000;
$L__BB0_545:
	mul.f64 	%fd3790, %fd8234, 0d4005BF0A1BE2B496;
	mul.f64 	%fd3791, %fd3790, 0d4005BF0A1BE2B496;
	mul.f64 	%fd3792, %fd3791, 0d4005BF0A1BE2B496;
	mul.f64 	%fd8234, %fd3792, 0d4005BF0A1BE2B496;
	add.s32 	%r3602, %r3602, 4;
	setp.ne.s32 	%p353, %r3602, %r434;
	@%p353 bra 	$L__BB0_545;
	mul.f64 	%fd8233, %fd8234, 0d4005BF0A1BE2B496;
$L__BB0_547:
	setp.eq.s32 	%p354, %r433, 0;
	@%p354 bra 	$L__BB0_560;
	setp.eq.s32 	%p355, %r433, 1;
	@%p355 bra 	$L__BB0_559;
	mul.f64 	%fd3793, %fd8233, 0d4005BF0A1BE2B496;
	setp.eq.s32 	%p356, %r433, 2;
	mul.f64 	%fd3794, %fd3793, 0d4005BF0A1BE2B496;
	selp.f64 	%fd8234, %fd3793, %fd3794, %p356;
	bra.uni 	$L__BB0_560;
$L__BB0_550:
	neg.s32 	%r435, %r394;
	and.b32  	%r436, %r435, 3;
	setp.gt.u32 	%p357, %r394, -4;
	mov.f64 	%fd8229, 0d4005BF0A1BE2B496;
	@%p357 bra 	$L__BB0_554;
	and.b32  	%r437, %r435, 2147483644;
	mov.b32 	%r3601, 0;
	mov.f64 	%fd8230, 0d3FF0000000000000;
$L__BB0_552:
	mul.f64 	%fd3798, %fd8230, 0d4005BF0A1BE2B496;
	mul.f64 	%fd3799, %fd3798, 0d4005BF0A1BE2B496;
	mul.f64 	%fd3800, %fd3799, 0d4005BF0A1BE2B496;
	mul.f64 	%fd8230, %fd3800, 0d4005BF0A1BE2B496;
	add.s32 	%r3601, %r3601, 4;
	setp.ne.s32 	%p358, %r3601, %r437;
	@%p358 bra 	$L__BB0_552;
	mul.f64 	%fd8229, %fd8230, 0d4005BF0A1BE2B496;
$L__BB0_554:
	setp.eq.s32 	%p359, %r436, 0;
	@%p359 bra 	$L__BB0_558;
	setp.eq.s32 	%p360, %r436, 1;
	@%p360 bra 	$L__BB0_557;
	mul.f64 	%fd3801, %fd8229, 0d4005BF0A1BE2B496;
	setp.eq.s32 	%p361, %r436, 2;
	mul.f64 	%fd3802, %fd3801, 0d4005BF0A1BE2B496;
	selp.f64 	%fd8230, %fd3801, %fd3802, %p361;
	bra.uni 	$L__BB0_558;
$L__BB0_557:
	mov.f64 	%fd8230, %fd8229;
$L__BB0_558:
	rcp.rn.f64 	%fd8234, %fd8230;
	bra.uni 	$L__BB0_560;
$L__BB0_559:
	mov.f64 	%fd8234, %fd8233;
$L__BB0_560:
	fma.rn.f64 	%fd8235, %fd8234, %fd548, 0d3FF0000000000000;
	{
	.reg .b32 %temp; 
	mov.b64 	{%temp, %r3603}, %fd8235;
	}
	{
	.reg .b32 %temp; 
	mov.b64 	{%r3604, %temp}, %fd8235;
	}
	setp.gt.s32 	%p362, %r3603, 1048575;
	mov.b32 	%r3605, -1023;
	@%p362 bra 	$L__BB0_562;
	mul.f64 	%fd8235, %fd8235, 0d4350000000000000;
	{
	.reg .b32 %temp; 
	mov.b64 	{%temp, %r3603}, %fd8235;
	}
	{
	.reg .b32 %temp; 
	mov.b64 	{%r3604, %temp}, %fd8235;
	}
	mov.b32 	%r3605, -1077;
$L__BB0_562:
	add.s32 	%r2127, %r3603, -1;
	setp.gt.u32 	%p363, %r2127, 2146435070;
	@%p363 bra 	$L__BB0_566;
	shr.u32 	%r2130, %r3603, 20;
	add.s32 	%r3606, %r3605, %r2130;
	and.b32  	%r2131, %r3603, 1048575;
	or.b32  	%r2132, %r2131, 1072693248;
	mov.b64 	%fd8236, {%r3604, %r2132};
	setp.lt.u32 	%p365, %r2132, 1073127583;
	@%p365 bra 	$L__BB0_565;
	{
	.reg .b32 %temp; 
	mov.b64 	{%r2133, %temp}, %fd8236;
	}
	{
	.reg .b32 %temp; 
	mov.b64 	{%temp, %r2134}, %fd8236;
	}
	add.s32 	%r2135, %r2134, -1048576;
	mov.b64 	%fd8236, {%r2133, %r2135};
	add.s32 	%r3606, %r3606, 1;
$L__BB0_565:
	add.f64 	%fd3804, %fd8236, 0dBFF0000000000000;
	add.f64 	%fd3805, %fd8236, 0d3FF0000000000000;
	rcp.approx.ftz.f64 	%fd3806, %fd3805;
	neg.f64 	%fd3807, %fd3805;
	fma.rn.f64 	%fd3808, %fd3807, %fd3806, 0d3FF0000000000000;
	fma.rn.f64 	%fd3809, %fd3808, %fd3808, %fd3808;
	fma.rn.f64 	%fd3810, %fd3809, %fd3806, %fd3806;
	mul.f64 	%fd3811, %fd3804, %fd3810;
	fma.rn.f64 	%fd3812, %fd3804, %fd3810, %fd3811;
	mul.f64 	%fd3813, %fd3812, %fd3812;
	fma.rn.f64 	%fd3814, %fd3813, 0d3EB1380B3AE80F1E, 0d3ED0EE258B7A8B04;
	fma.rn.f64 	%fd3815, %fd3814, %fd3813, 0d3EF3B2669F02676F;
	fma.rn.f64 	%fd3816, %fd3815, %fd3813, 0d3F1745CBA9AB0956;
	fma.rn.f64 	%fd3817, %fd3816, %fd3813, 0d3F3C71C72D1B5154;
	fma.rn.f64 	%fd3818, %fd3817, %fd3813, 0d3F624924923BE72D;
	fma.rn.f64 	%fd3819, %fd3818, %fd3813, 0d3F8999999999A3C4;
	fma.rn.f64 	%fd3820, %fd3819, %fd3813, 0d3FB5555555555554;
	sub.f64 	%fd3821, %fd3804, %fd3812;
	add.f64 	%fd3822, %fd3821, %fd3821;
	neg.f64 	%fd3823, %fd3812;
	fma.rn.f64 	%fd3824, %fd3823, %fd3804, %fd3822;
	mul.f64 	%fd3825, %fd3810, %fd3824;
	mul.f64 	%fd3826, %fd3813, %fd3820;
	fma.rn.f64 	%fd3827, %fd3826, %fd3812, %fd3825;
	xor.b32  	%r2136, %r3606, -2147483648;
	mov.b32 	%r2137, 1127219200;
	mov.b64 	%fd3828, {%r2136, %r2137};
	sub.f64 	%fd3829, %fd3828, %fd1;
	fma.rn.f64 	%fd3830, %fd3829, 0d3FE62E42FEFA39EF, %fd3812;
	fma.rn.f64 	%fd3831, %fd3829, 0dBFE62E42FEFA39EF, %fd3830;
	sub.f64 	%fd3832, %fd3831, %fd3812;
	sub.f64 	%fd3833, %fd3827, %fd3832;
	fma.rn.f64 	%fd3834, %fd3829, 0d3C7ABC9E3B39803F, %fd3833;
	add.f64 	%fd8237, %fd3830, %fd3834;
	bra.uni 	$L__BB0_567;
$L__BB0_566:
	fma.rn.f64 	%fd3803, %fd8235, 0d7FF0000000000000, 0d7FF0000000000000;
	{
	.reg .b32 %temp; 
	mov.b64 	{%temp, %r2128}, %fd8235;
	}
	and.b32  	%r2129, %r2128, 2147483647;
	setp.eq.s32 	%p364, %r2129, 0;
	selp.f64 	%fd8237, 0dFFF0000000000000, %fd3803, %p364;
$L__BB0_567:
	sub.f64 	%fd3835, %fd530, %fd8237;
	add.f64 	%fd3836, %fd558, %fd3835;
	sub.f64 	%fd3837, %fd3836, %fd559;
	mul.wide.u32 	%rd187, %r3588, 8;
	add.s64 	%rd188, %rd10, %rd187;
	st.local.f64 	[%rd188], %fd3837;
	@%p318 bra 	$L__BB0_576;
	setp.eq.s32 	%p367, %r394, 0;
	mov.f64 	%fd8245, 0d3FF0000000000000;
	@%p367 bra 	$L__BB0_586;
	and.b32  	%r452, %r394, 3;
	setp.lt.u32 	%p368, %r394, 4;
	mov.f64 	%fd8244, 0d4005BF0A1BE2B496;
	@%p368 bra 	$L__BB0_573;
	and.b32  	%r453, %r394, 2147483644;
	mov.b32 	%r3608, 0;
	mov.f64 	%fd8245, 0d3FF0000000000000;
$L__BB0_571:
	mul.f64 	%fd3842, %fd8245, 0d4005BF0A1BE2B496;
	mul.f64 	%fd3843, %fd3842, 0d4005BF0A1BE2B496;
	mul.f64 	%fd3844, %fd3843, 0d4005BF0A1BE2B496;
	mul.f64 	%fd8245, %fd3844, 0d4005BF0A1BE2B496;
	add.s32 	%r3608, %r3608, 4;
	setp.ne.s32 	%p369, %r3608, %r453;
	@%p369 bra 	$L__BB0_571;
	mul.f64 	%fd8244, %fd8245, 0d4005BF0A1BE2B496;
$L__BB0_573:
	setp.eq.s32 	%p370, %r452, 0;
	@%p370 bra 	$L__BB0_586;
	setp.eq.s32 	%p371, %r452, 1;
	@%p371 bra 	$L__BB0_585;
	mul.f64 	%fd3845, %fd8244, 0d4005BF0A1BE2B496;
	setp.eq.s32 	%p372, %r452, 2;
	mul.f64 	%fd3846, %fd3845, 0d4005BF0A1BE2B496;
	selp.f64 	%fd8245, %fd3845, %fd3846, %p372;
	bra.uni 	$L__BB0_586;
$L__BB0_576:
	neg.s32 	%r454, %r394;
	and.b32  	%r455, %r454, 3;
	setp.gt.u32 	%p373, %r394, -4;
	mov.f64 	%fd8240, 0d4005BF0A1BE2B496;
	@%p373 bra 	$L__BB0_580;
	and.b32  	%r456, %r454, 2147483644;
	mov.b32 	%r3607, 0;
	mov.f64 	%fd8241, 0d3FF0000000000000;
$L__BB0_578:
	mul.f64 	%fd3850, %fd8241, 0d4005BF0A1BE2B496;
	mul.f64 	%fd3851, %fd3850, 0d4005BF0A1BE2B496;
	mul.f64 	%fd3852, %fd3851, 0d4005BF0A1BE2B496;
	mul.f64 	%fd8241, %fd3852, 0d4005BF0A1BE2B496;
	add.s32 	%r3607, %r3607, 4;
	setp.ne.s32 	%p374, %r3607, %r456;
	@%p374 bra 	$L__BB0_578;
	mul.f64 	%fd8240, %fd8241, 0d4005BF0A1BE2B496;
$L__BB0_580:
	setp.eq.s32 	%p375, %r455, 0;
	@%p375 bra 	$L__BB0_584;
	setp.eq.s32 	%p376, %r455, 1;
	@%p376 bra 	$L__BB0_583;
	mul.f64 	%fd3853, %fd8240, 0d4005BF0A1BE2B496;
	setp.eq.s32 	%p377, %r455, 2;
	mul.f64 	%fd3854, %fd3853, 0d4005BF0A1BE2B496;
	selp.f64 	%fd8241, %fd3853, %fd3854, %p377;
	bra.uni 	$L__BB0_584;
$L__BB0_583:
	mov.f64 	%fd8241, %fd8240;
$L__BB0_584:
	rcp.rn.f64 	%fd8245, %fd8241;
	bra.uni 	$L__BB0_586;
$L__BB0_585:
	mov.f64 	%fd8245, %fd8244;
$L__BB0_586:
	fma.rn.f64 	%fd8246, %fd8245, %fd548, 0d3FF0000000000000;
	{
	.reg .b32 %temp; 
	mov.b64 	{%temp, %r3609}, %fd8246;
	}
	{
	.reg .b32 %temp; 
	mov.b64 	{%r3610, %temp}, %fd8246;
	}
	setp.gt.s32 	%p378, %r3609, 1048575;
	mov.b32 	%r3611, -1023;
	@%p378 bra 	$L__BB0_588;
	mul.f64 	%fd8246, %fd8246, 0d4350000000000000;
	{
	.reg .b32 %temp; 
	mov.b64 	{%temp, %r3609}, %fd8246;
	}
	{
	.reg .b32 %temp; 
	mov.b64 	{%r3610, %temp}, %fd8246;
	}
	mov.b32 	%r3611, -1077;
$L__BB0_588:
	add.s32 	%r2142, %r3609, -1;
	setp.gt.u32 	%p379, %r2142, 2146435070;
	@%p379 bra 	$L__BB0_592;
	shr.u32 	%r2145, %r3609, 20;
	add.s32 	%r3612, %r3611, %r2145;
	and.b32  	%r2146, %r3609, 1048575;
	or.b32  	%r2147, %r2146, 1072693248;
	mov.b64 	%fd8247, {%r3610, %r2147};
	setp.lt.u32 	%p381, %r2147, 1073127583;
	@%p381 bra 	$L__BB0_591;
	{
	.reg .b32 %temp; 
	mov.b64 	{%r2148, %temp}, %fd8247;
	}
	{
	.reg .b32 %temp; 
	mov.b64 	{%temp, %r2149}, %fd8247;
	}
	add.s32 	%r2150, %r2149, -1048576;
	mov.b64 	%fd8247, {%r2148, %r2150};
	add.s32 	%r3612, %r3612, 1;
$L__BB0_591:
	add.f64 	%fd3856, %fd8247, 0dBFF0000000000000;
	add.f64 	%fd3857, %fd8247, 0d3FF0000000000000;
	rcp.approx.ftz.f64 	%fd3858, %fd3857;
	neg.f64 	%fd3859, %fd3857;
	fma.rn.f64 	%fd3860, %fd3859, %fd3858, 0d3FF0000000000000;
	fma.rn.f64 	%fd3861, %fd3860, %fd3860, %fd3860;
	fma.rn.f64 	%fd3862, %fd3861, %fd3858, %fd3858;
	mul.f64 	%fd3863, %fd3856, %fd3862;
	fma.rn.f64 	%fd3864, %fd3856, %fd3862, %fd3863;
	mul.f64 	%fd3865, %fd3864, %fd3864;
	fma.rn.f64 	%fd3866, %fd3865, 0d3EB1380B3AE80F1E, 0d3ED0EE258B7A8B04;
	fma.rn.f64 	%fd3867, %fd3866, %fd3865, 0d3EF3B2669F02676F;
	fma.rn.f64 	%fd3868, %fd3867, %fd3865, 0d3F1745CBA9AB0956;
	fma.rn.f64 	%fd3869, %fd3868, %fd3865, 0d3F3C71C72D1B5154;
	fma.rn.f64 	%fd3870, %fd3869, %fd3865, 0d3F624924923BE72D;
	fma.rn.f64 	%fd3871, %fd3870, %fd3865, 0d3F8999999999A3C4;
	fma.rn.f64 	%fd3872, %fd3871, %fd3865, 0d3FB5555555555554;
	sub.f64 	%fd3873, %fd3856, %fd3864;
	add.f64 	%fd3874, %fd3873, %fd3873;
	neg.f64 	%fd3875, %fd3864;
	fma.rn.f64 	%fd3876, %fd3875, %fd3856, %fd3874;
	mul.f64 	%fd3877, %fd3862, %fd3876;
	mul.f64 	%fd3878, %fd3865, %fd3872;
	fma.rn.f64 	%fd3879, %fd3878, %fd3864, %fd3877;
	xor.b32  	%r2151, %r3612, -2147483648;
	mov.b32 	%r2152, 1127219200;
	mov.b64 	%fd3880, {%r2151, %r2152};
	sub.f64 	%fd3881, %fd3880, %fd1;
	fma.rn.f64 	%fd3882, %fd3881, 0d3FE62E42FEFA39EF, %fd3864;
	fma.rn.f64 	%fd3883, %fd3881, 0dBFE62E42FEFA39EF, %fd3882;
	sub.f64 	%fd3884, %fd3883, %fd3864;
	sub.f64 	%fd3885, %fd3879, %fd3884;
	fma.rn.f64 	%fd3886, %fd3881, 0d3C7ABC9E3B39803F, %fd3885;
	add.f64 	%fd8248, %fd3882, %fd3886;
	bra.uni 	$L__BB0_593;
$L__BB0_592:
	fma.rn.f64 	%fd3855, %fd8246, 0d7FF0000000000000, 0d7FF0000000000000;
	{
	.reg .b32 %temp; 
	mov.b64 	{%temp, %r2143}, %fd8246;
	}
	and.b32  	%r2144, %r2143, 2147483647;
	setp.eq.s32 	%p380, %r2144, 0;
	selp.f64 	%fd8248, 0dFFF0000000000000, %fd3855, %p380;
$L__BB0_593:
	neg.f64 	%fd3887, %fd8248;
	sub.f64 	%fd3888, %fd3887, %fd558;
	add.f64 	%fd3889, %fd559, %fd3888;
	mul.wide.u32 	%rd189, %r3588, 8;
	add.s64 	%rd190, %rd12, %rd189;
	st.local.f64 	[%rd190], %fd3889;
	@%p318 bra 	$L__BB0_602;
	setp.eq.s32 	%p383, %r394, 0;
	mov.f64 	%fd8256, 0d3FF0000000000000;
	@%p383 bra 	$L__BB0_612;
	and.b32  	%r471, %r394, 3;
	setp.lt.u32 	%p384, %r394, 4;
	mov.f64 	%fd8255, 0d4005BF0A1BE2B496;
	@%p384 bra 	$L__BB0_599;
	and.b32  	%r472, %r394, 2147483644;
	mov.b32 	%r3614, 0;
	mov.f64 	%fd8256, 0d3FF0000000000000;
$L__BB0_597:
	mul.f64 	%fd3894, %fd8256, 0d4005BF0A1BE2B496;
	mul.f64 	%fd3895, %fd3894, 0d4005BF0A1BE2B496;
	mul.f64 	%fd3896, %fd3895, 0d4005BF0A1BE2B496;
	mul.f64 	%fd8256, %fd3896, 0d4005BF0A1BE2B496;
	add.s32 	%r3614, %r3614, 4;
	setp.ne.s32 	%p385, %r3614, %r472;
	@%p385 bra 	$L__BB0_597;
	mul.f64 	%fd8255, %fd8256, 0d4005BF0A1BE2B496;
$L__BB0_599:
	setp.eq.s32 	%p386, %r471, 0;
	@%p386 bra 	$L__BB0_612;
	setp.eq.s32 	%p387, %r471, 1;
	@%p387 bra 	$L__BB0_611;
	mul.f64 	%fd3897, %fd8255, 0d4005BF0A1BE2B496;
	setp.eq.s32 	%p388, %r471, 2;
	mul.f64 	%fd3898, %fd3897, 0d4005BF0A1BE2B496;
	selp.f64 	%fd8256, %fd3897, %fd3898, %p388;
	bra.uni 	$L__BB0_612;
$L__BB0_602:
	neg.s32 	%r473, %r394;
	and.b32  	%r474, %r473, 3;
	setp.gt.u32 	%p389, %r394, -4;
	mov.f64 	%fd8251, 0d4005BF0A1BE2B496;
	@%p389 bra 	$L__BB0_606;
	and.b32  	%r475, %r473, 2147483644;
	mov.b32 	%r3613, 0;
	mov.f64 	%fd8252, 0d3FF0000000000000;
$L__BB0_604:
	mul.f64 	%fd3902, %fd8252, 0d4005BF0A1BE2B496;
	mul.f64 	%fd3903, %fd3902, 0d4005BF0A1BE2B496;
	mul.f64 	%fd3904, %fd3903, 0d4005BF0A1BE2B496;
	mul.f64 	%fd8252, %fd3904, 0d4005BF0A1BE2B496;
	add.s32 	%r3613, %r3613, 4;
	setp.ne.s32 	%p390, %r3613, %r475;
	@%p390 bra 	$L__BB0_604;
	mul.f64 	%fd8251, %fd8252, 0d4005BF0A1BE2B496;
$L__BB0_606:
	setp.eq.s32 	%p391, %r474, 0;
	@%p391 bra 	$L__BB0_610;
	setp.eq.s32 	%p392, %r474, 1;
	@%p392 bra 	$L__BB0_609;
	mul.f64 	%fd3905, %fd8251, 0d4005BF0A1BE2B496;
	setp.eq.s32 	%p393, %r474, 2;
	mul.f64 	%fd3906, %fd3905, 0d4005BF0A1BE2B496;
	selp.f64 	%fd8252, %fd3905, %fd3906, %p393;
	bra.uni 	$L__BB0_610;
$L__BB0_609:
	mov.f64 	%fd8252, %fd8251;
$L__BB0_610:
	rcp.rn.f64 	%fd8256, %fd8252;
	bra.uni 	$L__BB0_612;
$L__BB0_611:
	mov.f64 	%fd8256, %fd8255;
$L__BB0_612:
	fma.rn.f64 	%fd8257, %fd8256, %fd548, 0d3FF0000000000000;
	{
	.reg .b32 %temp; 
	mov.b64 	{%temp, %r3615}, %fd8257;
	}
	{
	.reg .b32 %temp; 
	mov.b64 	{%r3616, %temp}, %fd8257;
	}
	setp.gt.s32 	%p394, %r3615, 1048575;
	mov.b32 	%r3617, -1023;
	@%p394 bra 	$L__BB0_614;
	mul.f64 	%fd8257, %fd8257, 0d4350000000000000;
	{
	.reg .b32 %temp; 
	mov.b64 	{%temp, %r3615}, %fd8257;
	}
	{
	.reg .b32 %temp; 
	mov.b64 	{%r3616, %temp}, %fd8257;
	}
	mov.b32 	%r3617, -1077;
$L__BB0_614:
	add.s32 	%r2157, %r3615, -1;
	setp.gt.u32 	%p395, %r2157, 2146435070;
	@%p395 bra 	$L__BB0_618;
	shr.u32 	%r2160, %r3615, 20;
	add.s32 	%r3618, %r3617, %r2160;
	and.b32  	%r2161, %r3615, 1048575;
	or.b32  	%r2162, %r2161, 1072693248;
	mov.b64 	%fd8258, {%r3616, %r2162};
	setp.lt.u32 	%p397, %r2162, 1073127583;
	@%p397 bra 	$L__BB0_617;
	{
	.reg .b32 %temp; 
	mov.b64 	{%r2163, %temp}, %fd8258;
	}
	{
	.reg .b32 %temp; 
	mov.b64 	{%temp, %r2164}, %fd8258;
	}
	add.s32 	%r2165, %r2164, -1048576;
	mov.b64 	%fd8258, {%r2163, %r2165};
	add.s32 	%r3618, %r3618, 1;
$L__BB0_617:
	add.f64 	%fd3908, %fd8258, 0dBFF0000000000000;
	add.f64 	%fd3909, %fd8258, 0d3FF0000000000000;
	rcp.approx.ftz.f64 	%fd3910, %fd3909;
	neg.f64 	%fd3911, %fd3909;
	fma.rn.f64 	%fd3912, %fd3911, %fd3910, 0d3FF0000000000000;
	fma.rn.f64 	%fd3913, %fd3912, %fd3912, %fd3912;
	fma.rn.f64 	%fd3914, %fd3913, %fd3910, %fd3910;
	mul.f64 	%fd3915, %fd3908, %fd3914;
	fma.rn.f64 	%fd3916, %fd3908, %fd3914, %fd3915;
	mul.f64 	%fd3917, %fd3916, %fd3916;
	fma.rn.f64 	%fd3918, %fd3917, 0d3EB1380B3AE80F1E, 0d3ED0EE258B7A8B04;
	fma.rn.f64 	%fd3919, %fd3918, %fd3917, 0d3EF3B2669F02676F;
	fma.rn.f64 	%fd3920, %fd3919, %fd3917, 0d3F1745CBA9AB0956;
	fma.rn.f64 	%fd3921, %fd3920, %fd3917, 0d3F3C71C72D1B5154;
	fma.rn.f64 	%fd3922, %fd3921, %fd3917, 0d3F624924923BE72D;
	fma.rn.f64 	%fd3923, %fd3922, %fd3917, 0d3F8999999999A3C4;
	fma.rn.f64 	%fd3924, %fd3923, %fd3917, 0d3FB5555555555554;
	sub.f64 	%fd3925, %fd3908, %fd3916;
	add.f64 	%fd3926, %fd3925, %fd3925;
	neg.f64 	%fd3927, %fd3916;
	fma.rn.f64 	%fd3928, %fd3927, %fd3908, %fd3926;
	mul.f64 	%fd3929, %fd3914, %fd3928;
	mul.f64 	%fd3930, %fd3917, %fd3924;
	fma.rn.f64 	%fd3931, %fd3930, %fd3916, %fd3929;
	xor.b32  	%r2166, %r3618, -2147483648;
	mov.b32 	%r2167, 1127219200;
	mov.b64 	%fd3932, {%r2166, %r2167};
	sub.f64 	%fd3933, %fd3932, %fd1;
	fma.rn.f64 	%fd3934, %fd3933, 0d3FE62E42FEFA39EF, %fd3916;
	fma.rn.f64 	%fd3935, %fd3933, 0dBFE62E42FEFA39EF, %fd3934;
	sub.f64 	%fd3936, %fd3935, %fd3916;
	sub.f64 	%fd3937, %fd3931, %fd3936;
	fma.rn.f64 	%fd3938, %fd3933, 0d3C7ABC9E3B39803F, %fd3937;
	add.f64 	%fd8259, %fd3934, %fd3938;
	bra.uni 	$L__BB0_619;
$L__BB0_618:
	fma.rn.f64 	%fd3907, %fd8257, 0d7FF0000000000000, 0d7FF0000000000000;
	{
	.reg .b32 %temp; 
	mov.b64 	{%temp, %r2158}, %fd8257;
	}
	and.b32  	%r2159, %r2158, 2147483647;
	setp.eq.s32 	%p396, %r2159, 0;
	selp.f64 	%fd8259, 0dFFF0000000000000, %fd3907, %p396;
$L__BB0_619:
	neg.f64 	%fd3939, %fd8259;
	sub.f64 	%fd3940, %fd3939, %fd558;
	sub.f64 	%fd3941, %fd3940, %fd559;
	mul.wide.u32 	%rd191, %r3588, 8;
	add.s64 	%rd192, %rd17, %rd191;
	st.local.f64 	[%rd192], %fd3941;
	@%p318 bra 	$L__BB0_628;
	setp.eq.s32 	%p399, %r394, 0;
	mov.f64 	%fd8267, 0d3FF0000000000000;
	@%p399 bra 	$L__BB0_638;
	and.b32  	%r490, %r394, 3;
	setp.lt.u32 	%p400, %r394, 4;
	mov.f64 	%fd8266, 0d4005BF0A1BE2B496;
	@%p400 bra 	$L__BB0_625;
	and.b32  	%r491, %r394, 2147483644;
	mov.b32 	%r3620, 0;
	mov.f64 	%fd8267, 0d3FF0000000000000;
$L__BB0_623:
	mul.f64 	%fd3946, %fd8267, 0d4005BF0A1BE2B496;
	mul.f64 	%fd3947, %fd3946, 0d4005BF0A1BE2B496;
	mul.f64 	%fd3948, %fd3947, 0d4005BF0A1BE2B496;
	mul.f64 	%fd8267, %fd3948, 0d4005BF0A1BE2B496;
	add.s32 	%r3620, %r3620, 4;
	setp.ne.s32 	%p401, %r3620, %r491;
	@%p401 bra 	$L__BB0_623;
	mul.f64 	%fd8266, %fd8267, 0d4005BF0A1BE2B496;
$L__BB0_625:
	setp.eq.s32 	%p402, %r490, 0;
	@%p402 bra 	$L__BB0_638;
	setp.eq.s32 	%p403, %r490, 1;
	@%p403 bra 	$L__BB0_637;
	mul.f64 	%fd3949, %fd8266, 0d4005BF0A1BE2B496;
	setp.eq.s32 	%p404, %r490, 2;
	mul.f64 	%fd3950, %fd3949, 0d4005BF0A1BE2B496;
	selp.f64 	%fd8267, %fd3949, %fd3950, %p404;
	bra.uni 	$L__BB0_638;
$L__BB0_628:
	neg.s32 	%r492, %r394;
	and.b32  	%r493, %r492, 3;
	setp.gt.u32 	%p405, %r394, -4;
	mov.f64 	%fd8262, 0d4005BF0A1BE2B496;
	@%p405 bra 	$L__BB0_632;
	and.b32  	%r494, %r492, 2147483644;
	mov.b32 	%r3619, 0;
	mov.f64 	%fd8263, 0d3FF0000000000000;
$L__BB0_630:
	mul.f64 	%fd3954, %fd8263, 0d4005BF0A1BE2B496;
	mul.f64 	%fd3955, %fd3954, 0d4005BF0A1BE2B496;
	mul.f64 	%fd3956, %fd3955, 0d4005BF0A1BE2B496;
	mul.f64 	%fd8263, %fd3956, 0d4005BF0A1BE2B496;
	add.s32 	%r3619, %r3619, 4;
	setp.ne.s32 	%p406, %r3619, %r494;
	@%p406 bra 	$L__BB0_630;
	mul.f64 	%fd8262, %fd8263, 0d4005BF0A1BE2B496;
$L__BB0_632:
	setp.eq.s32 	%p407, %r493, 0;
	@%p407 bra 	$L__BB0_636;
	setp.eq.s32 	%p408, %r493, 1;
	@%p408 bra 	$L__BB0_635;
	mul.f64 	%fd3957, %fd8262, 0d4005BF0A1BE2B496;
	setp.eq.s32 	%p409, %r493, 2;
	mul.f64 	%fd3958, %fd3957, 0d4005BF0A1BE2B496;
	selp.f64 	%fd8263, %fd3957, %fd3958, %p409;
	bra.uni 	$L__BB0_636;
$L__BB0_635:
	mov.f64 	%fd8263, %fd8262;
$L__BB0_636:
	rcp.rn.f64 	%fd8267, %fd8263;
	bra.uni 	$L__BB0_638;
$L__BB0_637:
	mov.f64 	%fd8267, %fd8266;
$L__BB0_638:
	fma.rn.f64 	%fd8268, %fd8267, %fd548, 0d3FF0000000000000;
	{
	.reg .b32 %temp; 
	mov.b64 	{%temp, %r3621}, %fd8268;
	}
	{
	.reg .b32 %temp; 
	mov.b64 	{%r3622, %temp}, %fd8268;
	}
	setp.gt.s32 	%p410, %r3621, 1048575;
	mov.b32 	%r3623, -1023;
	@%p410 bra 	$L__BB0_640;
	mul.f64 	%fd8268, %fd8268, 0d4350000000000000;
	{
	.reg .b32 %temp; 
	mov.b64 	{%temp, %r3621}, %fd8268;
	}
	{
	.reg .b32 %temp; 
	mov.b64 	{%r3622, %temp}, %fd8268;
	}
	mov.b32 	%r3623, -1077;
$L__BB0_640:
	add.s32 	%r2172, %r3621, -1;
	setp.gt.u32 	%p411, %r2172, 2146435070;
	@%p411 bra 	$L__BB0_644;
	shr.u32 	%r2175, %r3621, 20;
	add.s32 	%r3624, %r3623, %r2175;
	and.b32  	%r2176, %r3621, 1048575;
	or.b32  	%r2177, %r2176, 1072693248;
	mov.b64 	%fd8269, {%r3622, %r2177};
	setp.lt.u32 	%p413, %r2177, 1073127583;
	@%p413 bra 	$L__BB0_643;
	{
	.reg .b32 %temp; 
	mov.b64 	{%r2178, %temp}, %fd8269;
	}
	{
	.reg .b32 %temp; 
	mov.b64 	{%temp, %r2179}, %fd8269;
	}
	add.s32 	%r2180, %r2179, -1048576;
	mov.b64 	%fd8269, {%r2178, %r2180};
	add.s32 	%r3624, %r3624, 1;
$L__BB0_643:
	add.f64 	%fd3960, %fd8269, 0dBFF0000000000000;
	add.f64 	%fd3961, %fd8269, 0d3FF0000000000000;
	rcp.approx.ftz.f64 	%fd3962, %fd3961;
	neg.f64 	%fd3963, %fd3961;
	fma.rn.f64 	%fd3964, %fd3963, %fd3962, 0d3FF0000000000000;
	fma.rn.f64 	%fd3965, %fd3964, %fd3964, %fd3964;
	fma.rn.f64 	%fd3966, %fd3965, %fd3962, %fd3962;
	mul.f64 	%fd3967, %fd3960, %fd3966;
	fma.rn.f64 	%fd3968, %fd3960, %fd3966, %fd3967;
	mul.f64 	%fd3969, %fd3968, %fd3968;
	fma.rn.f64 	%fd3970, %fd3969, 0d3EB1380B3AE80F1E, 0d3ED0EE258B7A8B04;
	fma.rn.f64 	%fd3971, %fd3970, %fd3969, 0d3EF3B2669F02676F;
	fma.rn.f64 	%fd3972, %fd3971, %fd3969, 0d3F1745CBA9AB0956;
	fma.rn.f64 	%fd3973, %fd3972, %fd3969, 0d3F3C71C72D1B5154;
	fma.rn.f64 	%fd3974, %fd3973, %fd3969, 0d3F624924923BE72D;
	fma.rn.f64 	%fd3975, %fd3974, %fd3969, 0d3F8999999999A3C4;
	fma.rn.f64 	%fd3976, %fd3975, %fd3969, 0d3FB5555555555554;
	sub.f64 	%fd3977, %fd3960, %fd3968;
	add.f64 	%fd3978, %fd3977, %fd3977;
	neg.f64 	%fd3979, %fd3968;
	fma.rn.f64 	%fd3980, %fd3979, %fd3960, %fd3978;
	mul.f64 	%fd3981, %fd3966, %fd3980;
	mul.f64 	%fd3982, %fd3969, %fd3976;
	fma.rn.f64 	%fd3983, %fd3982, %fd3968, %fd3981;
	xor.b32  	%r2181, %r3624, -2147483648;
	mov.b32 	%r2182, 1127219200;
	mov.b64 	%fd3984, {%r2181, %r2182};
	sub.f64 	%fd3985, %fd3984, %fd1;
	fma.rn.f64 	%fd3986, %fd3985, 0d3FE62E42FEFA39EF, %fd3968;
	fma.rn.f64 	%fd3987, %fd3985, 0dBFE62E42FEFA39EF, %fd3986;
	sub.f64 	%fd3988, %fd3987, %fd3968;
	sub.f64 	%fd3989, %fd3983, %fd3988;
	fma.rn.f64 	%fd3990, %fd3985, 0d3C7ABC9E3B39803F, %fd3989;
	add.f64 	%fd8270, %fd3986, %fd3990;
	bra.uni 	$L__BB0_645;
$L__BB0_644:
	fma.rn.f64 	%fd3959, %fd8268, 0d7FF0000000000000, 0d7FF0000000000000;
	{
	.reg .b32 %temp; 
	mov.b64 	{%temp, %r2173}, %fd8268;
	}
	and.b32  	%r2174, %r2173, 2147483647;
	setp.eq.s32 	%p412, %r2174, 0;
	selp.f64 	%fd8270, 0dFFF0000000000000, %fd3959, %p412;
$L__BB0_645:
	sub.f64 	%fd3991, %fd530, %fd8270;
	add.f64 	%fd3992, %fd558, %fd3991;
	add.f64 	%fd3993, %fd559, %fd3992;
	mul.wide.u32 	%rd193, %r3588, 8;
	add.s64 	%rd194, %rd18, %rd193;
	st.local.f64 	[%rd194], %fd3993;
	@%p318 bra 	$L__BB0_654;
	setp.eq.s32 	%p415, %r394, 0;
	mov.f64 	%fd8278, 0d3FF0000000000000;
	@%p415 bra 	$L__BB0_664;
	and.b32  	%r509, %r394, 3;
	setp.lt.u32 	%p416, %r394, 4;
	mov.f64 	%fd8277, 0d4005BF0A1BE2B496;
	@%p416 bra 	$L__BB0_651;
	and.b32  	%r510, %r394, 2147483644;
	mov.b32 	%r3626, 0;
	mov.f64 	%fd8278, 0d3FF0000000000000;
$L__BB0_649:
	mul.f64 	%fd3998, %fd8278, 0d4005BF0A1BE2B496;
	mul.f64 	%fd3999, %fd3998, 0d4005BF0A1BE2B496;
	mul.f64 	%fd4000, %fd3999, 0d4005BF0A1BE2B496;
	mul.f64 	%fd8278, %fd4000, 0d4005BF0A1BE2B496;
	add.s32 	%r3626, %r3626, 4;
	setp.ne.s32 	%p417, %r3626, %r510;
	@%p417 bra 	$L__BB0_649;
	mul.f64 	%fd8277, %fd8278, 0d4005BF0A1BE2B496;
$L__BB0_651:
	setp.eq.s32 	%p418, %r509, 0;
	@%p418 bra 	$L__BB0_664;
	setp.eq.s32 	%p419, %r509, 1;
	@%p419 bra 	$L__BB0_663;
	mul.f64 	%fd4001, %fd8277, 0d4005BF0A1BE2B496;
	setp.eq.s32 	%p420, %r509, 2;
	mul.f64 	%fd4002, %fd4001, 0d4005BF0A1BE2B496;
	selp.f64 	%fd8278, %fd4001, %fd4002, %p420;
	bra.uni 	$L__BB0_664;
$L__BB0_654:
	neg.s32 	%r511, %r394;
	and.b32  	%r512, %r511, 3;
	setp.gt.u32 	%p421, %r394, -4;
	mov.f64 	%fd8273, 0d4005BF0A1BE2B496;
	@%p421 bra 	$L__BB0_658;
	and.b32  	%r513, %r511, 2147483644;
	mov.b32 	%r3625, 0;
	mov.f64 	%fd8274, 0d3FF0000000000000;
$L__BB0_656:
	mul.f64 	%fd4006, %fd8274, 0d4005BF0A1BE2B496;
	mul.f64 	%fd4007, %fd4006, 0d4005BF0A1BE2B496;
	mul.f64 	%fd4008, %fd4007, 0d4005BF0A1BE2B496;
	mul.f64 	%fd8274, %fd4008, 0d4005BF0A1BE2B496;
	add.s32 	%r3625, %r3625, 4;
	setp.ne.s32 	%p422, %r3625, %r513;
	@%p422 bra 	$L__BB0_656;
	mul.f64 	%fd8273, %fd8274, 0d4005BF0A1BE2B496;
$L__BB0_658:
	setp.eq.s32 	%p423, %r512, 0;
	@%p423 bra 	$L__BB0_662;
	setp.eq.s32 	%p424, %r512, 1;
	@%p424 bra 	$L__BB0_661;
	mul.f64 	%fd4009, %fd8273, 0d4005BF0A1BE2B496;
	setp.eq.s32 	%p425, %r512, 2;
	mul.f64 	%fd4010, %fd4009, 0d4005BF0A1BE2B496;
	selp.f64 	%fd8274, %fd4009, %fd4010, %p425;
	bra.uni 	$L__BB0_662;
$L__BB0_661:
	mov.f64 	%fd8274, %fd8273;
$L__BB0_662:
	rcp.rn.f64 	%fd8278, %fd8274;
	bra.uni 	$L__BB0_664;
$L__BB0_663:
	mov.f64 	%fd8278, %fd8277;
$L__BB0_664:
	fma.rn.f64 	%fd8279, %fd8278, %fd548, 0d3FF0000000000000;
	{
	.reg .b32 %temp; 
	mov.b64 	{%temp, %r3627}, %fd8279;
	}
	{
	.reg .b32 %temp; 
	mov.b64 	{%r3628, %temp}, %fd8279;
	}
	setp.gt.s32 	%p426, %r3627, 1048575;
	mov.b32 	%r3629, -1023;
	@%p426 bra 	$L__BB0_666;
	mul.f64 	%fd8279, %fd8279, 0d4350000000000000;
	{
	.reg .b32 %temp; 
	mov.b64 	{%temp, %r3627}, %fd8279;
	}
	{
	.reg .b32 %temp; 
	mov.b64 	{%r3628, %temp}, %fd8279;
	}
	mov.b32 	%r3629, -1077;
$L__BB0_666:
	add.s32 	%r2187, %r3627, -1;
	setp.gt.u32 	%p427, %r2187, 2146435070;
	@%p427 bra 	$L__BB0_670;
	shr.u32 	%r2190, %r3627, 20;
	add.s32 	%r3630, %r3629, %r2190;
	and.b32  	%r2191, %r3627, 1048575;
	or.b32  	%r2192, %r2191, 1072693248;
	mov.b64 	%fd8280, {%r3628, %r2192};
	setp.lt.u32 	%p429, %r2192, 1073127583;
	@%p429 bra 	$L__BB0_669;
	{
	.reg .b32 %temp; 
	mov.b64 	{%r2193, %temp}, %fd8280;
	}
	{
	.reg .b32 %temp; 
	mov.b64 	{%temp, %r2194}, %fd8280;
	}
	add.s32 	%r2195, %r2194, -1048576;
	mov.b64 	%fd8280, {%r2193, %r2195};
	add.s32 	%r3630, %r3630, 1;
$L__BB0_669:
	add.f64 	%fd4012, %fd8280, 0dBFF0000000000000;
	add.f64 	%fd4013, %fd8280, 0d3FF0000000000000;
	rcp.approx.ftz.f64 	%fd4014, %fd4013;
	neg.f64 	%fd4015, %fd4013;
	fma.rn.f64 	%fd4016, %fd4015, %fd4014, 0d3FF0000000000000;
	fma.rn.f64 	%fd4017, %fd4016, %fd4016, %fd4016;
	fma.rn.f64 	%fd4018, %fd4017, %fd4014, %fd4014;
	mul.f64 	%fd4019, %fd4012, %fd4018;
	fma.rn.f64 	%fd4020, %fd4012, %fd4018, %fd4019;
	mul.f64 	%fd4021, %fd4020, %fd4020;
	fma.rn.f64 	%fd4022, %fd4021, 0d3EB1380B3AE80F1E, 0d3ED0EE258B7A8B04;
	fma.rn.f64 	%fd4023, %fd4022, %fd4021, 0d3EF3B2669F02676F;
	fma.rn.f64 	%fd4024, %fd4023, %fd4021, 0d3F1745CBA9AB0956;
	fma.rn.f64 	%fd4025, %fd4024, %fd4021, 0d3F3C71C72D1B5154;
	fma.rn.f64 	%fd4026, %fd4025, %fd4021, 0d3F624924923BE72D;
	fma.rn.f64 	%fd4027, %fd4026, %fd4021, 0d3F8999999999A3C4;
	fma.rn.f64 	%fd4028, %fd4027, %fd4021, 0d3FB5555555555554;
	sub.f64 	%fd4029, %fd4012, %fd4020;
	add.f64 	%fd4030, %fd4029, %fd4029;
	neg.f64 	%fd4031, %fd4020;
	fma.rn.f64 	%fd4032, %fd4031, %fd4012, %fd4030;
	mul.f64 	%fd4033, %fd4018, %fd4032;
	mul.f64 	%fd4034, %fd4021, %fd4028;
	fma.rn.f64 	%fd4035, %fd4034, %fd4020, %fd4033;
	xor.b32  	%r2196, %r3630, -2147483648;
	mov.b32 	%r2197, 1127219200;
	mov.b64 	%fd4036, {%r2196, %r2197};
	sub.f64 	%fd4037, %fd4036, %fd1;
	fma.rn.f64 	%fd4038, %fd4037, 0d3FE62E42FEFA39EF, %fd4020;
	fma.rn.f64 	%fd4039, %fd4037, 0dBFE62E42FEFA39EF, %fd4038;
	sub.f64 	%fd4040, %fd4039, %fd4020;
	sub.f64 	%fd4041, %fd4035, %fd4040;
	fma.rn.f64 	%fd4042, %fd4037, 0d3C7ABC9E3B39803F, %fd4041;
	add.f64 	%fd8281, %fd4038, %fd4042;
	bra.uni 	$L__BB0_671;
$L__BB0_670:
	fma.rn.f64 	%fd4011, %fd8279, 0d7FF0000000000000, 0d7FF0000000000000;
	{
	.reg .b32 %temp; 
	mov.b64 	{%temp, %r2188}, %fd8279;
	}
	and.b32  	%r2189, %r2188, 2147483647;
	setp.eq.s32 	%p428, %r2189, 0;
	selp.f64 	%fd8281, 0dFFF0000000000000, %fd4011, %p428;
$L__BB0_671:
	sub.f64 	%fd4043, %fd530, %fd8281;
	add.f64 	%fd4044, %fd558, %fd4043;
	sub.f64 	%fd4045, %fd4044, %fd559;
	mul.wide.u32 	%rd195, %r3588, 8;
	add.s64 	%rd196, %rd19, %rd195;
	st.local.f64 	[%rd196], %fd4045;
	@%p318 bra 	$L__BB0_680;
	setp.eq.s32 	%p431, %r394, 0;
	mov.f64 	%fd8289, 0d3FF0000000000000;
	@%p431 bra 	$L__BB0_690;
	and.b32  	%r528, %r394, 3;
	setp.lt.u32 	%p432, %r394, 4;
	mov.f64 	%fd8288, 0d4005BF0A1BE2B496;
	@%p432 bra 	$L__BB0_677;
	and.b32  	%r529, %r394, 2147483644;
	mov.b32 	%r3632, 0;
	mov.f64 	%fd8289, 0d3FF0000000000000;
$L__BB0_675:
	mul.f64 	%fd4050, %fd8289, 0d4005BF0A1BE2B496;
	mul.f64 	%fd4051, %fd4050, 0d4005BF0A1BE2B496;
	mul.f64 	%fd4052, %fd4051, 0d4005BF0A1BE2B496;
	mul.f64 	%fd8289, %fd4052, 0d4005BF0A1BE2B496;
	add.s32 	%r3632, %r3632, 4;
	setp.ne.s32 	%p433, %r3632, %r529;
	@%p433 bra 	$L__BB0_675;
	mul.f64 	%fd8288, %fd8289, 0d4005BF0A1BE2B496;
$L__BB0_677:
	setp.eq.s32 	%p434, %r528, 0;
	@%p434 bra 	$L__BB0_690;
	setp.eq.s32 	%p435, %r528, 1;
	@%p435 bra 	$L__BB0_689;
	mul.f64 	%fd4053, %fd8288, 0d4005BF0A1BE2B496;
	setp.eq.s32 	%p436, %r528, 2;
	mul.f64 	%fd4054, %fd4053, 0d4005BF0A1BE2B496;
	selp.f64 	%fd8289, %fd4053, %fd4054, %p436;
	bra.uni 	$L__BB0_690;
$L__BB0_680:
	neg.s32 	%r530, %r394;
	and.b32  	%r531, %r530, 3;
	setp.gt.u32 	%p437, %r394, -4;
	mov.f64 	%fd8284, 0d4005BF0A1BE2B496;
	@%p437 bra 	$L__BB0_684;
	and.b32  	%r532, %r530, 2147483644;
	mov.b32 	%r3631, 0;
	mov.f64 	%fd8285, 0d3FF0000000000000;
$L__BB0_682:
	mul.f64 	%fd4058, %fd8285, 0d4005BF0A1BE2B496;
	mul.f64 	%fd4059, %fd4058, 0d4005BF0A1BE2B496;
	mul.f64 	%fd4060, %fd4059, 0d4005BF0A1BE2B496;
	mul.f64 	%fd8285, %fd4060, 0d4005BF0A1BE2B496;
	add.s32 	%r3631, %r3631, 4;
	setp.ne.s32 	%p438, %r3631, %r532;
	@%p438 bra 	$L__BB0_682;
	mul.f64 	%fd8284, %fd8285, 0d4005BF0A1BE2B496;
$L__BB0_684:
	setp.eq.s32 	%p439, %r531, 0;
	@%p439 bra 	$L__BB0_688;
	setp.eq.s32 	%p440, %r531, 1;
	@%p440 bra 	$L__BB0_687;
	mul.f64 	%fd4061, %fd8284, 0d4005BF0A1BE2B496;
	setp.eq.s32 	%p441, %r531, 2;
	mul.f64 	%fd4062, %fd4061, 0d4005BF0A1BE2B496;
	selp.f64 	%fd8285, %fd4061, %fd4062, %p441;
	bra.uni 	$L__BB0_688;
$L__BB0_687:
	mov.f64 	%fd8285, %fd8284;
$L__BB0_688:
	rcp.rn.f64 	%fd8289, %fd8285;
	bra.uni 	$L__BB0_690;
$L__BB0_689:
	mov.f64 	%fd8289, %fd8288;
$L__BB0_690:
	fma.rn.f64 	%fd8290, %fd8289, %fd548, 0d3FF0000000000000;
	{
	.reg .b32 %temp; 
	mov.b64 	{%temp, %r3633}, %fd8290;
	}
	{
	.reg .b32 %temp; 
	mov.b64 	{%r3634, %temp}, %fd8290;
	}
	setp.gt.s32 	%p442, %r3633, 1048575;
	mov.b32 	%r3635, -1023;
	@%p442 bra 	$L__BB0_692;
	mul.f64 	%fd8290, %fd8290, 0d4350000000000000;
	{
	.reg .b32 %temp; 
	mov.b64 	{%temp, %r3633}, %fd8290;
	}
	{
	.reg .b32 %temp; 
	mov.b64 	{%r3634, %temp}, %fd8290;
	}
	mov.b32 	%r3635, -1077;
$L__BB0_692:
	add.s32 	%r2202, %r3633, -1;
	setp.gt.u32 	%p443, %r2202, 2146435070;
	@%p443 bra 	$L__BB0_696;
	shr.u32 	%r2205, %r3633, 20;
	add.s32 	%r3636, %r3635, %r2205;
	and.b32  	%r2206, %r3633, 1048575;
	or.b32  	%r2207, %r2206, 1072693248;
	mov.b64 	%fd8291, {%r3634, %r2207};
	setp.lt.u32 	%p445, %r2207, 1073127583;
	@%p445 bra 	$L__BB0_695;
	{
	.reg .b32 %temp; 
	mov.b64 	{%r2208, %temp}, %fd8291;
	}
	{
	.reg .b32 %temp; 
	mov.b64 	{%temp, %r2209}, %fd8291;
	}
	add.s32 	%r2210, %r2209, -1048576;
	mov.b64 	%fd8291, {%r2208, %r2210};
	add.s32 	%r3636, %r3636, 1;
$L__BB0_695:
	add.f64 	%fd4064, %fd8291, 0dBFF0000000000000;
	add.f64 	%fd4065, %fd8291, 0d3FF0000000000000;
	rcp.approx.ftz.f64 	%fd4066, %fd4065;
	neg.f64 	%fd4067, %fd4065;
	fma.rn.f64 	%fd4068, %fd4067, %fd4066, 0d3FF0000000000000;
	fma.rn.f64 	%fd4069, %fd4068, %fd4068, %fd4068;
	fma.rn.f64 	%fd4070, %fd4069, %fd4066, %fd4066;
	mul.f64 	%fd4071, %fd4064, %fd4070;
	fma.rn.f64 	%fd4072, %fd4064, %fd4070, %fd4071;
	mul.f64 	%fd4073, %fd4072, %fd4072;
	fma.rn.f64 	%fd4074, %fd4073, 0d3EB1380B3AE80F1E, 0d3ED0EE258B7A8B04;
	fma.rn.f64 	%fd4075, %fd4074, %fd4073, 0d3EF3B2669F02676F;
	fma.rn.f64 	%fd4076, %fd4075, %fd4073, 0d3F1745CBA9AB0956;
	fma.rn.f64 	%fd4077, %fd4076, %fd4073, 0d3F3C71C72D1B5154;
	fma.rn.f64 	%fd4078, %fd4077, %fd4073, 0d3F624924923BE72D;
	fma.rn.f64 	%fd4079, %fd4078, %fd4073, 0d3F8999999999A3C4;
	fma.rn.f64 	%fd4080, %fd4079, %fd4073, 0d3FB5555555555554;
	sub.f64 	%fd4081, %fd4064, %fd4072;
	add.f64 	%fd4082, %fd4081, %fd4081;
	neg.f64 	%fd4083, %fd4072;
	fma.rn.f64 	%fd4084, %fd4083, %fd4064, %fd4082;
	mul.f64 	%fd4085, %fd4070, %fd4084;
	mul.f64 	%fd4086, %fd4073, %fd4080;
	fma.rn.f64 	%fd4087, %fd4086, %fd4072, %fd4085;
	xor.b32  	%r2211, %r3636, -2147483648;
	mov.b32 	%r2212, 1127219200;
	mov.b64 	%fd4088, {%r2211, %r2212};
	sub.f64 	%fd4089, %fd4088, %fd1;
	fma.rn.f64 	%fd4090, %fd4089, 0d3FE62E42FEFA39EF, %fd4072;
	fma.rn.f64 	%fd4091, %fd4089, 0dBFE62E42FEFA39EF, %fd4090;
	sub.f64 	%fd4092, %fd4091, %fd4072;
	sub.f64 	%fd4093, %fd4087, %fd4092;
	fma.rn.f64 	%fd4094, %fd4089, 0d3C7ABC9E3B39803F, %fd4093;
	add.f64 	%fd8292, %fd4090, %fd4094;
	bra.uni 	$L__BB0_697;
$L__BB0_696:
	fma.rn.f64 	%fd4063, %fd8290, 0d7FF0000000000000, 0d7FF0000000000000;
	{
	.reg .b32 %temp; 
	mov.b64 	{%temp, %r2203}, %fd8290;
	}
	and.b32  	%r2204, %r2203, 2147483647;
	setp.eq.s32 	%p444, %r2204, 0;
	selp.f64 	%fd8292, 0dFFF0000000000000, %fd4063, %p444;
$L__BB0_697:
	neg.f64 	%fd4095, %fd8292;
	sub.f64 	%fd4096, %fd4095, %fd558;
	add.f64 	%fd4097, %fd559, %fd4096;
	mul.wide.u32 	%rd197, %r3588, 8;
	add.s64 	%rd198, %rd20, %rd197;
	st.local.f64 	[%rd198], %fd4097;
	add.s32 	%r3588, %r3588, 1;
	setp.ne.s32 	%p446, %r3588, 9;
	@%p446 bra 	$L__BB0_489;
	mov.b64 	%rd199, 4607182418800017408;
	st.local.u64 	[%rd21], %rd199;
	mov.b64 	%rd200, 0;
	st.local.u64 	[%rd22], %rd200;
	st.local.u64 	[%rd23], %rd200;
	st.local.u64 	[%rd24], %rd200;
	st.local.u64 	[%rd14+64], %rd200;
	st.local.u64 	[%rd16+64], %rd200;
	st.local.u64 	[%rd2+64], %rd199;
	st.local.u64 	[%rd4+64], %rd200;
	mov.b32 	%r3637, 1;
$L__BB0_699:
	mul.wide.u32 	%rd201, %r3637, 8;
	add.s64 	%rd46, %rd21, %rd201;
	ld.local.f64 	%fd728, [%rd46+-8];
	add.s64 	%rd202, %rd6, %rd201;
	ld.local.f64 	%fd4098, [%rd202];
	add.s64 	%rd47, %rd23, %rd201;
	ld.local.f64 	%fd729, [%rd47+-8];
	add.s64 	%rd203, %rd18, %rd201;
	ld.local.f64 	%fd730, [%rd203];
	add.f64 	%fd731, %fd728, %fd4098;
	fma.rn.f64 	%fd4099, %fd731, 0d3FF71547652B82FE, 0d4338000000000000;
	{
	.reg .b32 %temp; 
	mov.b64 	{%r549, %temp}, %fd4099;
	}
	mov.f64 	%fd4100, 0dC338000000000000;
	add.rn.f64 	%fd4101, %fd4099, %fd4100;
	fma.rn.f64 	%fd4102, %fd4101, 0dBFE62E42FEFA39EF, %fd731;
	fma.rn.f64 	%fd4103, %fd4101, 0dBC7ABC9E3B39803F, %fd4102;
	fma.rn.f64 	%fd4104, %fd4103, 0d3E5ADE1569CE2BDF, 0d3E928AF3FCA213EA;
	fma.rn.f64 	%fd4105, %fd4104, %fd4103, 0d3EC71DEE62401315;
	fma.rn.f64 	%fd4106, %fd4105, %fd4103, 0d3EFA01997C89EB71;
	fma.rn.f64 	%fd4107, %fd4106, %fd4103, 0d3F2A01A014761F65;
	fma.rn.f64 	%fd4108, %fd4107, %fd4103, 0d3F56C16C1852B7AF;
	fma.rn.f64 	%fd4109, %fd4108, %fd4103, 0d3F81111111122322;
	fma.rn.f64 	%fd4110, %fd4109, %fd4103, 0d3FA55555555502A1;
	fma.rn.f64 	%fd4111, %fd4110, %fd4103, 0d3FC5555555555511;
	fma.rn.f64 	%fd4112, %fd4111, %fd4103, 0d3FE000000000000B;
	fma.rn.f64 	%fd4113, %fd4112, %fd4103, 0d3FF0000000000000;
	fma.rn.f64 	%fd4114, %fd4113, %fd4103, 0d3FF0000000000000;
	{
	.reg .b32 %temp; 
	mov.b64 	{%r550, %temp}, %fd4114;
	}
	{
	.reg .b32 %temp; 
	mov.b64 	{%temp, %r551}, %fd4114;
	}
	shl.b32 	%r2214, %r549, 20;
	add.s32 	%r2215, %r2214, %r551;
	mov.b64 	%fd8293, {%r550, %r2215};
	{
	.reg .b32 %temp; 
	mov.b64 	{%temp, %r2216}, %fd731;
	}
	mov.b32 	%f81, %r2216;
	abs.f32 	%f17, %f81;
	setp.lt.f32 	%p447, %f17, 0f4086232B;
	@%p447 bra 	$L__BB0_702;
	setp.lt.f64 	%p448, %fd731, 0d0000000000000000;
	add.f64 	%fd4115, %fd731, 0d7FF0000000000000;
	selp.f64 	%fd8293, 0d0000000000000000, %fd4115, %p448;
	setp.geu.f32 	%p449, %f17, 0f40874800;
	@%p449 bra 	$L__BB0_702;
	shr.u32 	%r2217, %r549, 31;
	add.s32 	%r2218, %r549, %r2217;
	shr.s32 	%r2219, %r2218, 1;
	shl.b32 	%r2220, %r2219, 20;
	add.s32 	%r2221, %r551, %r2220;
	mov.b64 	%fd4116, {%r550, %r2221};
	sub.s32 	%r2222, %r549, %r2219;
	shl.b32 	%r2223, %r2222, 20;
	add.s32 	%r2224, %r2223, 1072693248;
	mov.b32 	%r2225, 0;
	mov.b64 	%fd4117, {%r2225, %r2224};
	mul.f64 	%fd8293, %fd4117, %fd4116;
$L__BB0_702:
	add.f64 	%fd736, %fd729, %fd730;
	fma.rn.f64 	%fd4118, %fd736, 0d3FF71547652B82FE, 0d4338000000000000;
	{
	.reg .b32 %temp; 
	mov.b64 	{%r552, %temp}, %fd4118;
	}
	mov.f64 	%fd4119, 0dC338000000000000;
	add.rn.f64 	%fd4120, %fd4118, %fd4119;
	fma.rn.f64 	%fd4121, %fd4120, 0dBFE62E42FEFA39EF, %fd736;
	fma.rn.f64 	%fd4122, %fd4120, 0dBC7ABC9E3B39803F, %fd4121;
	fma.rn.f64 	%fd4123, %fd4122, 0d3E5ADE1569CE2BDF, 0d3E928AF3FCA213EA;
	fma.rn.f64 	%fd4124, %fd4123, %fd4122, 0d3EC71DEE62401315;
	fma.rn.f64 	%fd4125, %fd4124, %fd4122, 0d3EFA01997C89EB71;
	fma.rn.f64 	%fd4126, %fd4125, %fd4122, 0d3F2A01A014761F65;
	fma.rn.f64 	%fd4127, %fd4126, %fd4122, 0d3F56C16C1852B7AF;
	fma.rn.f64 	%fd4128, %fd4127, %fd4122, 0d3F81111111122322;
	fma.rn.f64 	%fd4129, %fd4128, %fd4122, 0d3FA55555555502A1;
	fma.rn.f64 	%fd4130, %fd4129, %fd4122, 0d3FC5555555555511;
	fma.rn.f64 	%fd4131, %fd4130, %fd4122, 0d3FE000000000000B;
	fma.rn.f64 	%fd4132, %fd4131, %fd4122, 0d3FF0000000000000;
	fma.rn.f64 	%fd4133, %fd4132, %fd4122, 0d3FF0000000000000;
	{
	.reg .b32 %temp; 
	mov.b64 	{%r553, %temp}, %fd4133;
	}
	{
	.reg .b32 %temp; 
	mov.b64 	{%temp, %r554}, %fd4133;
	}
	shl.b32 	%r2226, %r552, 20;
	add.s32 	%r2227, %r2226, %r554;
	mov.b64 	%fd8294, {%r553, %r2227};
	{
	.reg .b32 %temp; 
	mov.b64 	{%temp, %r2228}, %fd736;
	}
	mov.b32 	%f82, %r2228;
	abs.f32 	%f18, %f82;
	setp.lt.f32 	%p450, %f18, 0f4086232B;
	@%p450 bra 	$L__BB0_705;
	setp.lt.f64 	%p451, %fd736, 0d0000000000000000;
	add.f64 	%fd4134, %fd736, 0d7FF0000000000000;
	selp.f64 	%fd8294, 0d0000000000000000, %fd4134, %p451;
	setp.geu.f32 	%p452, %f18, 0f40874800;
	@%p452 bra 	$L__BB0_705;
	shr.u32 	%r2229, %r552, 31;
	add.s32 	%r2230, %r552, %r2229;
	shr.s32 	%r2231, %r2230, 1;
	shl.b32 	%r2232, %r2231, 20;
	add.s32 	%r2233, %r554, %r2232;
	mov.b64 	%fd4135, {%r553, %r2233};
	sub.s32 	%r2234, %r552, %r2231;
	shl.b32 	%r2235, %r2234, 20;
	add.s32 	%r2236, %r2235, 1072693248;
	mov.b32 	%r2237, 0;
	mov.b64 	%fd4136, {%r2237, %r2236};
	mul.f64 	%fd8294, %fd4136, %fd4135;
$L__BB0_705:
	add.f64 	%fd8295, %fd8293, %fd8294;
	{
	.reg .b32 %temp; 
	mov.b64 	{%temp, %r3638}, %fd8295;
	}
	{
	.reg .b32 %temp; 
	mov.b64 	{%r3639, %temp}, %fd8295;
	}
	setp.gt.s32 	%p453, %r3638, 1048575;
	mov.b32 	%r3640, -1023;
	@%p453 bra 	$L__BB0_707;
	mul.f64 	%fd8295, %fd8295, 0d4350000000000000;
	{
	.reg .b32 %temp; 
	mov.b64 	{%temp, %r3638}, %fd8295;
	}
	{
	.reg .b32 %temp; 
	mov.b64 	{%r3639, %temp}, %fd8295;
	}
	mov.b32 	%r3640, -1077;
$L__BB0_707:
	add.s32 	%r2240, %r3638, -1;
	setp.gt.u32 	%p454, %r2240, 2146435070;
	@%p454 bra 	$L__BB0_711;
	shr.u32 	%r2243, %r3638, 20;
	add.s32 	%r3641, %r3640, %r2243;
	and.b32  	%r2244, %r3638, 1048575;
	or.b32  	%r2245, %r2244, 1072693248;
	mov.b64 	%fd8296, {%r3639, %r2245};
	setp.lt.u32 	%p456, %r2245, 1073127583;
	@%p456 bra 	$L__BB0_710;
	{
	.reg .b32 %temp; 
	mov.b64 	{%r2246, %temp}, %fd8296;
	}
	{
	.reg .b32 %temp; 
	mov.b64 	{%temp, %r2247}, %fd8296;
	}
	add.s32 	%r2248, %r2247, -1048576;
	mov.b64 	%fd8296, {%r2246, %r2248};
	add.s32 	%r3641, %r3641, 1;
$L__BB0_710:
	add.f64 	%fd4138, %fd8296, 0dBFF0000000000000;
	add.f64 	%fd4139, %fd8296, 0d3FF0000000000000;
	rcp.approx.ftz.f64 	%fd4140, %fd4139;
	neg.f64 	%fd4141, %fd4139;
	fma.rn.f64 	%fd4142, %fd4141, %fd4140, 0d3FF0000000000000;
	fma.rn.f64 	%fd4143, %fd4142, %fd4142, %fd4142;
	fma.rn.f64 	%fd4144, %fd4143, %fd4140, %fd4140;
	mul.f64 	%fd4145, %fd4138, %fd4144;
	fma.rn.f64 	%fd4146, %fd4138, %fd4144, %fd4145;
	mul.f64 	%fd4147, %fd4146, %fd4146;
	fma.rn.f64 	%fd4148, %fd4147, 0d3EB1380B3AE80F1E, 0d3ED0EE258B7A8B04;
	fma.rn.f64 	%fd4149, %fd4148, %fd4147, 0d3EF3B2669F02676F;
	fma.rn.f64 	%fd4150, %fd4149, %fd4147, 0d3F1745CBA9AB0956;
	fma.rn.f64 	%fd4151, %fd4150, %fd4147, 0d3F3C71C72D1B5154;
	fma.rn.f64 	%fd4152, %fd4151, %fd4147, 0d3F624924923BE72D;
	fma.rn.f64 	%fd4153, %fd4152, %fd4147, 0d3F8999999999A3C4;
	fma.rn.f64 	%fd4154, %fd4153, %fd4147, 0d3FB5555555555554;
	sub.f64 	%fd4155, %fd4138, %fd4146;
	add.f64 	%fd4156, %fd4155, %fd4155;
	neg.f64 	%fd4157, %fd4146;
	fma.rn.f64 	%fd4158, %fd4157, %fd4138, %fd4156;
	mul.f64 	%fd4159, %fd4144, %fd4158;
	mul.f64 	%fd4160, %fd4147, %fd4154;
	fma.rn.f64 	%fd4161, %fd4160, %fd4146, %fd4159;
	xor.b32  	%r2249, %r3641, -2147483648;
	mov.b32 	%r2250, 1127219200;
	mov.b64 	%fd4162, {%r2249, %r2250};
	sub.f64 	%fd4163, %fd4162, %fd1;
	fma.rn.f64 	%fd4164, %fd4163, 0d3FE62E42FEFA39EF, %fd4146;
	fma.rn.f64 	%fd4165, %fd4163, 0dBFE62E42FEFA39EF, %fd4164;
	sub.f64 	%fd4166, %fd4165, %fd4146;
	sub.f64 	%fd4167, %fd4161, %fd4166;
	fma.rn.f64 	%fd4168, %fd4163, 0d3C7ABC9E3B39803F, %fd4167;
	add.f64 	%fd8297, %fd4164, %fd4168;
	bra.uni 	$L__BB0_712;
$L__BB0_711:
	fma.rn.f64 	%fd4137, %fd8295, 0d7FF0000000000000, 0d7FF0000000000000;
	{
	.reg .b32 %temp; 
	mov.b64 	{%temp, %r2241}, %fd8295;
	}
	and.b32  	%r2242, %r2241, 2147483647;
	setp.eq.s32 	%p455, %r2242, 0;
	selp.f64 	%fd8297, 0dFFF0000000000000, %fd4137, %p455;
$L__BB0_712:
	st.local.f64 	[%rd46], %fd8297;
	mul.wide.u32 	%rd204, %r3637, 8;
	add.s64 	%rd205, %rd8, %rd204;
	ld.local.f64 	%fd4169, [%rd205];
	add.s64 	%rd206, %rd17, %rd204;
	ld.local.f64 	%fd750, [%rd206];
	add.f64 	%fd751, %fd728, %fd4169;
	fma.rn.f64 	%fd4170, %fd751, 0d3FF71547652B82FE, 0d4338000000000000;
	{
	.reg .b32 %temp; 
	mov.b64 	{%r565, %temp}, %fd4170;
	}
	mov.f64 	%fd4171, 0dC338000000000000;
	add.rn.f64 	%fd4172, %fd4170, %fd4171;
	fma.rn.f64 	%fd4173, %fd4172, 0dBFE62E42FEFA39EF, %fd751;
	fma.rn.f64 	%fd4174, %fd4172, 0dBC7ABC9E3B39803F, %fd4173;
	fma.rn.f64 	%fd4175, %fd4174, 0d3E5ADE1569CE2BDF, 0d3E928AF3FCA213EA;
	fma.rn.f64 	%fd4176, %fd4175, %fd4174, 0d3EC71DEE62401315;
	fma.rn.f64 	%fd4177, %fd4176, %fd4174, 0d3EFA01997C89EB71;
	fma.rn.f64 	%fd4178, %fd4177, %fd4174, 0d3F2A01A014761F65;
	fma.rn.f64 	%fd4179, %fd4178, %fd4174, 0d3F56C16C1852B7AF;
	fma.rn.f64 	%fd4180, %fd4179, %fd4174, 0d3F81111111122322;
	fma.rn.f64 	%fd4181, %fd4180, %fd4174, 0d3FA55555555502A1;
	fma.rn.f64 	%fd4182, %fd4181, %fd4174, 0d3FC5555555555511;
	fma.rn.f64 	%fd4183, %fd4182, %fd4174, 0d3FE000000000000B;
	fma.rn.f64 	%fd4184, %fd4183, %fd4174, 0d3FF0000000000000;
	fma.rn.f64 	%fd4185, %fd4184, %fd4174, 0d3FF0000000000000;
	{
	.reg .b32 %temp; 
	mov.b64 	{%r566, %temp}, %fd4185;
	}
	{
	.reg .b32 %temp; 
	mov.b64 	{%temp, %r567}, %fd4185;
	}
	shl.b32 	%r2251, %r565, 20;
	add.s32 	%r2252, %r2251, %r567;
	mov.b64 	%fd8298, {%r566, %r2252};
	{
	.reg .b32 %temp; 
	mov.b64 	{%temp, %r2253}, %fd751;
	}
	mov.b32 	%f83, %r2253;
	abs.f32 	%f19, %f83;
	setp.lt.f32 	%p457, %f19, 0f4086232B;
	@%p457 bra 	$L__BB0_715;
	setp.lt.f64 	%p458, %fd751, 0d0000000000000000;
	add.f64 	%fd4186, %fd751, 0d7FF0000000000000;
	selp.f64 	%fd8298, 0d0000000000000000, %fd4186, %p458;
	setp.geu.f32 	%p459, %f19, 0f40874800;
	@%p459 bra 	$L__BB0_715;
	shr.u32 	%r2254, %r565, 31;
	add.s32 	%r2255, %r565, %r2254;
	shr.s32 	%r2256, %r2255, 1;
	shl.b32 	%r2257, %r2256, 20;
	add.s32 	%r2258, %r567, %r2257;
	mov.b64 	%fd4187, {%r566, %r2258};
	sub.s32 	%r2259, %r565, %r2256;
	shl.b32 	%r2260, %r2259, 20;
	add.s32 	%r2261, %r2260, 1072693248;
	mov.b32 	%r2262, 0;
	mov.b64 	%fd4188, {%r2262, %r2261};
	mul.f64 	%fd8298, %fd4188, %fd4187;
$L__BB0_715:
	add.f64 	%fd756, %fd729, %fd750;
	fma.rn.f64 	%fd4189, %fd756, 0d3FF71547652B82FE, 0d4338000000000000;
	{
	.reg .b32 %temp; 
	mov.b64 	{%r568, %temp}, %fd4189;
	}
	mov.f64 	%fd4190, 0dC338000000000000;
	add.rn.f64 	%fd4191, %fd4189, %fd4190;
	fma.rn.f64 	%fd4192, %fd4191, 0dBFE62E42FEFA39EF, %fd756;
	fma.rn.f64 	%fd4193, %fd4191, 0dBC7ABC9E3B39803F, %fd4192;
	fma.rn.f64 	%fd4194, %fd4193, 0d3E5ADE1569CE2BDF, 0d3E928AF3FCA213EA;
	fma.rn.f64 	%fd4195, %fd4194, %fd4193, 0d3EC71DEE62401315;
	fma.rn.f64 	%fd4196, %fd4195, %fd4193, 0d3EFA01997C89EB71;
	fma.rn.f64 	%fd4197, %fd4196, %fd4193, 0d3F2A01A014761F65;
	fma.rn.f64 	%fd4198, %fd4197, %fd4193, 0d3F56C16C1852B7AF;
	fma.rn.f64 	%fd4199, %fd4198, %fd4193, 0d3F81111111122322;
	fma.rn.f64 	%fd4200, %fd4199, %fd4193, 0d3FA55555555502A1;
	fma.rn.f64 	%fd4201, %fd4200, %fd4193, 0d3FC5555555555511;
	fma.rn.f64 	%fd4202, %fd4201, %fd4193, 0d3FE000000000000B;
	fma.rn.f64 	%fd4203, %fd4202, %fd4193, 0d3FF0000000000000;
	fma.rn.f64 	%fd4204, %fd4203, %fd4193, 0d3FF0000000000000;
	{
	.reg .b32 %temp; 
	mov.b64 	{%r569, %temp}, %fd4204;
	}
	{
	.reg .b32 %temp; 
	mov.b64 	{%temp, %r570}, %fd4204;
	}
	shl.b32 	%r2263, %r568, 20;
	add.s32 	%r2264, %r2263, %r570;
	mov.b64 	%fd8299, {%r569, %r2264};
	{
	.reg .b32 %temp; 
	mov.b64 	{%temp, %r2265}, %fd756;
	}
	mov.b32 	%f84, %r2265;
	abs.f32 	%f20, %f84;
	setp.lt.f32 	%p460, %f20, 0f4086232B;
	@%p460 bra 	$L__BB0_718;
	setp.lt.f64 	%p461, %fd756, 0d0000000000000000;
	add.f64 	%fd4205, %fd756, 0d7FF0000000000000;
	selp.f64 	%fd8299, 0d0000000000000000, %fd4205, %p461;
	setp.geu.f32 	%p462, %f20, 0f40874800;
	@%p462 bra 	$L__BB0_718;
	shr.u32 	%r2266, %r568, 31;
	add.s32 	%r2267, %r568, %r2266;
	shr.s32 	%r2268, %r2267, 1;
	shl.b32 	%r2269, %r2268, 20;
	add.s32 	%r2270, %r570, %r2269;
	mov.b64 	%fd4206, {%r569, %r2270};
	sub.s32 	%r2271, %r568, %r2268;
	shl.b32 	%r2272, %r2271, 20;
	add.s32 	%r2273, %r2272, 1072693248;
	mov.b32 	%r2274, 0;
	mov.b64 	%fd4207, {%r2274, %r2273};
	mul.f64 	%fd8299, %fd4207, %fd4206;
$L__BB0_718:
	add.f64 	%fd8300, %fd8298, %fd8299;
	{
	.reg .b32 %temp; 
	mov.b64 	{%temp, %r3642}, %fd8300;
	}
	{
	.reg .b32 %temp; 
	mov.b64 	{%r3643, %temp}, %fd8300;
	}
	setp.gt.s32 	%p463, %r3642, 1048575;
	mov.b32 	%r3644, -1023;
	@%p463 bra 	$L__BB0_720;
	mul.f64 	%fd8300, %fd8300, 0d4350000000000000;
	{
	.reg .b32 %temp; 
	mov.b64 	{%temp, %r3642}, %fd8300;
	}
	{
	.reg .b32 %temp; 
	mov.b64 	{%r3643, %temp}, %fd8300;
	}
	mov.b32 	%r3644, -1077;
$L__BB0_720:
	add.s32 	%r2277, %r3642, -1;
	setp.gt.u32 	%p464, %r2277, 2146435070;
	@%p464 bra 	$L__BB0_724;
	shr.u32 	%r2280, %r3642, 20;
	add.s32 	%r3645, %r3644, %r2280;
	and.b32  	%r2281, %r3642, 1048575;
	or.b32  	%r2282, %r2281, 1072693248;
	mov.b64 	%fd8301, {%r3643, %r2282};
	setp.lt.u32 	%p466, %r2282, 1073127583;
	@%p466 bra 	$L__BB0_723;
	{
	.reg .b32 %temp; 
	mov.b64 	{%r2283, %temp}, %fd8301;
	}
	{
	.reg .b32 %temp; 
	mov.b64 	{%temp, %r2284}, %fd8301;
	}
	add.s32 	%r2285, %r2284, -1048576;
	mov.b64 	%fd8301, {%r2283, %r2285};
	add.s32 	%r3645, %r3645, 1;
$L__BB0_723:
	add.f64 	%fd4209, %fd8301, 0dBFF0000000000000;
	add.f64 	%fd4210, %fd8301, 0d3FF0000000000000;
	rcp.approx.ftz.f64 	%fd4211, %fd4210;
	neg.f64 	%fd4212, %fd4210;
	fma.rn.f64 	%fd4213, %fd4212, %fd4211, 0d3FF0000000000000;
	fma.rn.f64 	%fd4214, %fd4213, %fd4213, %fd4213;
	fma.rn.f64 	%fd4215, %fd4214, %fd4211, %fd4211;
	mul.f64 	%fd4216, %fd4209, %fd4215;
	fma.rn.f64 	%fd4217, %fd4209, %fd4215, %fd4216;
	mul.f64 	%fd4218, %fd4217, %fd4217;
	fma.rn.f64 	%fd4219, %fd4218, 0d3EB1380B3AE80F1E, 0d3ED0EE258B7A8B04;
	fma.rn.f64 	%fd4220, %fd4219, %fd4218, 0d3EF3B2669F02676F;
	fma.rn.f64 	%fd4221, %fd4220, %fd4218, 0d3F1745CBA9AB0956;
	fma.rn.f64 	%fd4222, %fd4221, %fd4218, 0d3F3C71C72D1B5154;
	fma.rn.f64 	%fd4223, %fd4222, %fd4218, 0d3F624924923BE72D;
	fma.rn.f64 	%fd4224, %fd4223, %fd4218, 0d3F8999999999A3C4;
	fma.rn.f64 	%fd4225, %fd4224, %fd4218, 0d3FB5555555555554;
	sub.f64 	%fd4226, %fd4209, %fd4217;
	add.f64 	%fd4227, %fd4226, %fd4226;
	neg.f64 	%fd4228, %fd4217;
	fma.rn.f64 	%fd4229, %fd4228, %fd4209, %fd4227;
	mul.f64 	%fd4230, %fd4215, %fd4229;
	mul.f64 	%fd4231, %fd4218, %fd4225;
	fma.rn.f64 	%fd4232, %fd4231, %fd4217, %fd4230;
	xor.b32  	%r2286, %r3645, -2147483648;
	mov.b32 	%r2287, 1127219200;
	mov.b64 	%fd4233, {%r2286, %r2287};
	sub.f64 	%fd4234, %fd4233, %fd1;
	fma.rn.f64 	%fd4235, %fd4234, 0d3FE62E42FEFA39EF, %fd4217;
	fma.rn.f64 	%fd4236, %fd4234, 0dBFE62E42FEFA39EF, %fd4235;
	sub.f64 	%fd4237, %fd4236, %fd4217;
	sub.f64 	%fd4238, %fd4232, %fd4237;
	fma.rn.f64 	%fd4239, %fd4234, 0d3C7ABC9E3B39803F, %fd4238;
	add.f64 	%fd8302, %fd4235, %fd4239;
	bra.uni 	$L__BB0_725;
$L__BB0_724:
	fma.rn.f64 	%fd4208, %fd8300, 0d7FF0000000000000, 0d7FF0000000000000;
	{
	.reg .b32 %temp; 
	mov.b64 	{%temp, %r2278}, %fd8300;
	}
	and.b32  	%r2279, %r2278, 2147483647;
	setp.eq.s32 	%p465, %r2279, 0;
	selp.f64 	%fd8302, 0dFFF0000000000000, %fd4208, %p465;
$L__BB0_725:
	mul.wide.u32 	%rd207, %r3637, 8;
	add.s64 	%rd208, %rd22, %rd207;
	st.local.f64 	[%rd208], %fd8302;
	ld.local.f64 	%fd770, [%rd208+-8];
	add.s64 	%rd209, %rd12, %rd207;
	ld.local.f64 	%fd4240, [%rd209];
	add.s64 	%rd48, %rd24, %rd207;
	ld.local.f64 	%fd771, [%rd48+-8];
	add.s64 	%rd210, %rd19, %rd207;
	ld.local.f64 	%fd772, [%rd210];
	add.f64 	%fd773, %fd770, %fd4240;
	fma.rn.f64 	%fd4241, %fd773, 0d3FF71547652B82FE, 0d4338000000000000;
	{
	.reg .b32 %temp; 
	mov.b64 	{%r581, %temp}, %fd4241;
	}
	mov.f64 	%fd4242, 0dC338000000000000;
	add.rn.f64 	%fd4243, %fd4241, %fd4242;
	fma.rn.f64 	%fd4244, %fd4243, 0dBFE62E42FEFA39EF, %fd773;
	fma.rn.f64 	%fd4245, %fd4243, 0dBC7ABC9E3B39803F, %fd4244;
	fma.rn.f64 	%fd4246, %fd4245, 0d3E5ADE1569CE2BDF, 0d3E928AF3FCA213EA;
	fma.rn.f64 	%fd4247, %fd4246, %fd4245, 0d3EC71DEE62401315;
	fma.rn.f64 	%fd4248, %fd4247, %fd4245, 0d3EFA01997C89EB71;
	fma.rn.f64 	%fd4249, %fd4248, %fd4245, 0d3F2A01A014761F65;
	fma.rn.f64 	%fd4250, %fd4249, %fd4245, 0d3F56C16C1852B7AF;
	fma.rn.f64 	%fd4251, %fd4250, %fd4245, 0d3F81111111122322;
	fma.rn.f64 	%fd4252, %fd4251, %fd4245, 0d3FA55555555502A1;
	fma.rn.f64 	%fd4253, %fd4252, %fd4245, 0d3FC5555555555511;
	fma.rn.f64 	%fd4254, %fd4253, %fd4245, 0d3FE000000000000B;
	fma.rn.f64 	%fd4255, %fd4254, %fd4245, 0d3FF0000000000000;
	fma.rn.f64 	%fd4256, %fd4255, %fd4245, 0d3FF0000000000000;
	{
	.reg .b32 %temp; 
	mov.b64 	{%r582, %temp}, %fd4256;
	}
	{
	.reg .b32 %temp; 
	mov.b64 	{%temp, %r583}, %fd4256;
	}
	shl.b32 	%r2288, %r581, 20;
	add.s32 	%r2289, %r2288, %r583;
	mov.b64 	%fd8303, {%r582, %r2289};
	{
	.reg .b32 %temp; 
	mov.b64 	{%temp, %r2290}, %fd773;
	}
	mov.b32 	%f85, %r2290;
	abs.f32 	%f21, %f85;
	setp.lt.f32 	%p467, %f21, 0f4086232B;
	@%p467 bra 	$L__BB0_728;
	setp.lt.f64 	%p468, %fd773, 0d0000000000000000;
	add.f64 	%fd4257, %fd773, 0d7FF0000000000000;
	selp.f64 	%fd8303, 0d0000000000000000, %fd4257, %p468;
	setp.geu.f32 	%p469, %f21, 0f40874800;
	@%p469 bra 	$L__BB0_728;
	shr.u32 	%r2291, %r581, 31;
	add.s32 	%r2292, %r581, %r2291;
	shr.s32 	%r2293, %r2292, 1;
	shl.b32 	%r2294, %r2293, 20;
	add.s32 	%r2295, %r583, %r2294;
	mov.b64 	%fd4258, {%r582, %r2295};
	sub.s32 	%r2296, %r581, %r2293;
	shl.b32 	%r2297, %r2296, 20;
	add.s32 	%r2298, %r2297, 1072693248;
	mov.b32 	%r2299, 0;
	mov.b64 	%fd4259, {%r2299, %r2298};
	mul.f64 	%fd8303, %fd4259, %fd4258;
$L__BB0_728:
	add.f64 	%fd778, %fd771, %fd772;
	fma.rn.f64 	%fd4260, %fd778, 0d3FF71547652B82FE, 0d4338000000000000;
	{
	.reg .b32 %temp; 
	mov.b64 	{%r584, %temp}, %fd4260;
	}
	mov.f64 	%fd4261, 0dC338000000000000;
	add.rn.f64 	%fd4262, %fd4260, %fd4261;
	fma.rn.f64 	%fd4263, %fd4262, 0dBFE62E42FEFA39EF, %fd778;
	fma.rn.f64 	%fd4264, %fd4262, 0dBC7ABC9E3B39803F, %fd4263;
	fma.rn.f64 	%fd4265, %fd4264, 0d3E5ADE1569CE2BDF, 0d3E928AF3FCA213EA;
	fma.rn.f64 	%fd4266, %fd4265, %fd4264, 0d3EC71DEE62401315;
	fma.rn.f64 	%fd4267, %fd4266, %fd4264, 0d3EFA01997C89EB71;
	fma.rn.f64 	%fd4268, %fd4267, %fd4264, 0d3F2A01A014761F65;
	fma.rn.f64 	%fd4269, %fd4268, %fd4264, 0d3F56C16C1852B7AF;
	fma.rn.f64 	%fd4270, %fd4269, %fd4264, 0d3F81111111122322;
	fma.rn.f64 	%fd4271, %fd4270, %fd4264, 0d3FA55555555502A1;
	fma.rn.f64 	%fd4272, %fd4271, %fd4264, 0d3FC5555555555511;
	fma.rn.f64 	%fd4273, %fd4272, %fd4264, 0d3FE000000000000B;
	fma.rn.f64 	%fd4274, %fd4273, %fd4264, 0d3FF0000000000000;
	fma.rn.f64 	%fd4275, %fd4274, %fd4264, 0d3FF0000000000000;
	{
	.reg .b32 %temp; 
	mov.b64 	{%r585, %temp}, %fd4275;
	}
	{
	.reg .b32 %temp; 
	mov.b64 	{%temp, %r586}, %fd4275;
	}
	shl.b32 	%r2300, %r584, 20;
	add.s32 	%r2301, %r2300, %r586;
	mov.b64 	%fd8304, {%r585, %r2301};
	{
	.reg .b32 %temp; 
	mov.b64 	{%temp, %r2302}, %fd778;
	}
	mov.b32 	%f86, %r2302;
	abs.f32 	%f22, %f86;
	setp.lt.f32 	%p470, %f22, 0f4086232B;
	@%p470 bra 	$L__BB0_731;
	setp.lt.f64 	%p471, %fd778, 0d0000000000000000;
	add.f64 	%fd4276, %fd778, 0d7FF0000000000000;
	selp.f64 	%fd8304, 0d0000000000000000, %fd4276, %p471;
	setp.geu.f32 	%p472, %f22, 0f40874800;
	@%p472 bra 	$L__BB0_731;
	shr.u32 	%r2303, %r584, 31;
	add.s32 	%r2304, %r584, %r2303;
	shr.s32 	%r2305, %r2304, 1;
	shl.b32 	%r2306, %r2305, 20;
	add.s32 	%r2307, %r586, %r2306;
	mov.b64 	%fd4277, {%r585, %r2307};
	sub.s32 	%r2308, %r584, %r2305;
	shl.b32 	%r2309, %r2308, 20;
	add.s32 	%r2310, %r2309, 1072693248;
	mov.b32 	%r2311, 0;
	mov.b64 	%fd4278, {%r2311, %r2310};
	mul.f64 	%fd8304, %fd4278, %fd4277;
$L__BB0_731:
	add.f64 	%fd8305, %fd8303, %fd8304;
	{
	.reg .b32 %temp; 
	mov.b64 	{%temp, %r3646}, %fd8305;
	}
	{
	.reg .b32 %temp; 
	mov.b64 	{%r3647, %temp}, %fd8305;
	}
	setp.gt.s32 	%p473, %r3646, 1048575;
	mov.b32 	%r3648, -1023;
	@%p473 bra 	$L__BB0_733;
	mul.f64 	%fd8305, %fd8305, 0d4350000000000000;
	{
	.reg .b32 %temp; 
	mov.b64 	{%temp, %r3646}, %fd8305;
	}
	{
	.reg .b32 %temp; 
	mov.b64 	{%r3647, %temp}, %fd8305;
	}
	mov.b32 	%r3648, -1077;
$L__BB0_733:
	add.s32 	%r2314, %r3646, -1;
	setp.gt.u32 	%p474, %r2314, 2146435070;
	@%p474 bra 	$L__BB0_737;
	shr.u32 	%r2317, %r3646, 20;
	add.s32 	%r3649, %r3648, %r2317;
	and.b32  	%r2318, %r3646, 1048575;
	or.b32  	%r2319, %r2318, 1072693248;
	mov.b64 	%fd8306, {%r3647, %r2319};
	setp.lt.u32 	%p476, %r2319, 1073127583;
	@%p476 bra 	$L__BB0_736;
	{
	.reg .b32 %temp; 
	mov.b64 	{%r2320, %temp}, %fd8306;
	}
	{
	.reg .b32 %temp; 
	mov.b64 	{%temp, %r2321}, %fd8306;
	}
	add.s32 	%r2322, %r2321, -1048576;
	mov.b64 	%fd8306, {%r2320, %r2322};
	add.s32 	%r3649, %r3649, 1;
$L__BB0_736:
	add.f64 	%fd4280, %fd8306, 0dBFF0000000000000;
	add.f64 	%fd4281, %fd8306, 0d3FF0000000000000;
	rcp.approx.ftz.f64 	%fd4282, %fd4281;
	neg.f64 	%fd4283, %fd4281;
	fma.rn.f64 	%fd4284, %fd4283, %fd4282, 0d3FF0000000000000;
	fma.rn.f64 	%fd4285, %fd4284, %fd4284, %fd4284;
	fma.rn.f64 	%fd4286, %fd4285, %fd4282, %fd4282;
	mul.f64 	%fd4287, %fd4280, %fd4286;
	fma.rn.f64 	%fd4288, %fd4280, %fd4286, %fd4287;
	mul.f64 	%fd4289, %fd4288, %fd4288;
	fma.rn.f64 	%fd4290, %fd4289, 0d3EB1380B3AE80F1E, 0d3ED0EE258B7A8B04;
	fma.rn.f64 	%fd4291, %fd4290, %fd4289, 0d3EF3B2669F02676F;
	fma.rn.f64 	%fd4292, %fd4291, %fd4289, 0d3F1745CBA9AB0956;
	fma.rn.f64 	%fd4293, %fd4292, %fd4289, 0d3F3C71C72D1B5154;
	fma.rn.f64 	%fd4294, %fd4293, %fd4289, 0d3F624924923BE72D;
	fma.rn.f64 	%fd4295, %fd4294, %fd4289, 0d3F8999999999A3C4;
	fma.rn.f64 	%fd4296, %fd4295, %fd4289, 0d3FB5555555555554;
	sub.f64 	%fd4297, %fd4280, %fd4288;
	add.f64 	%fd4298, %fd4297, %fd4297;
	neg.f64 	%fd4299, %fd4288;
	fma.rn.f64 	%fd4300, %fd4299, %fd4280, %fd4298;
	mul.f64 	%fd4301, %fd4286, %fd4300;
	mul.f64 	%fd4302, %fd4289, %fd4296;
	fma.rn.f64 	%fd4303, %fd4302, %fd4288, %fd4301;
	xor.b32  	%r2323, %r3649, -2147483648;
	mov.b32 	%r2324, 1127219200;
	mov.b64 	%fd4304, {%r2323, %r2324};
	sub.f64 	%fd4305, %fd4304, %fd1;
	fma.rn.f64 	%fd4306, %fd4305, 0d3FE62E42FEFA39EF, %fd4288;
	fma.rn.f64 	%fd4307, %fd4305, 0dBFE62E42FEFA39EF, %fd4306;
	sub.f64 	%fd4308, %fd4307, %fd4288;
	sub.f64 	%fd4309, %fd4303, %fd4308;
	fma.rn.f64 	%fd4310, %fd4305, 0d3C7ABC9E3B39803F, %fd4309;
	add.f64 	%fd8307, %fd4306, %fd4310;
	bra.uni 	$L__BB0_738;
$L__BB0_737:
	fma.rn.f64 	%fd4279, %fd8305, 0d7FF0000000000000, 0d7FF0000000000000;
	{
	.reg .b32 %temp; 
	mov.b64 	{%temp, %r2315}, %fd8305;
	}
	and.b32  	%r2316, %r2315, 2147483647;
	setp.eq.s32 	%p475, %r2316, 0;
	selp.f64 	%fd8307, 0dFFF0000000000000, %fd4279, %p475;
$L__BB0_738:
	st.local.f64 	[%rd47], %fd8307;
	mul.wide.u32 	%rd211, %r3637, 8;
	add.s64 	%rd212, %rd10, %rd211;
	ld.local.f64 	%fd4311, [%rd212];
	add.s64 	%rd213, %rd20, %rd211;
	ld.local.f64 	%fd792, [%rd213];
	add.f64 	%fd793, %fd770, %fd4311;
	fma.rn.f64 	%fd4312, %fd793, 0d3FF71547652B82FE, 0d4338000000000000;
	{
	.reg .b32 %temp; 
	mov.b64 	{%r597, %temp}, %fd4312;
	}
	mov.f64 	%fd4313, 0dC338000000000000;
	add.rn.f64 	%fd4314, %fd4312, %fd4313;
	fma.rn.f64 	%fd4315, %fd4314, 0dBFE62E42FEFA39EF, %fd793;
	fma.rn.f64 	%fd4316, %fd4314, 0dBC7ABC9E3B39803F, %fd4315;
	fma.rn.f64 	%fd4317, %fd4316, 0d3E5ADE1569CE2BDF, 0d3E928AF3FCA213EA;
	fma.rn.f64 	%fd4318, %fd4317, %fd4316, 0d3EC71DEE62401315;
	fma.rn.f64 	%fd4319, %fd4318, %fd4316, 0d3EFA01997C89EB71;
	fma.rn.f64 	%fd4320, %fd4319, %fd4316, 0d3F2A01A014761F65;
	fma.rn.f64 	%fd4321, %fd4320, %fd4316, 0d3F56C16C1852B7AF;
	fma.rn.f64 	%fd4322, %fd4321, %fd4316, 0d3F81111111122322;
	fma.rn.f64 	%fd4323, %fd4322, %fd4316, 0d3FA55555555502A1;
	fma.rn.f64 	%fd4324, %fd4323, %fd4316, 0d3FC5555555555511;
	fma.rn.f64 	%fd4325, %fd4324, %fd4316, 0d3FE000000000000B;
	fma.rn.f64 	%fd4326, %fd4325, %fd4316, 0d3FF0000000000000;
	fma.rn.f64 	%fd4327, %fd4326, %fd4316, 0d3FF0000000000000;
	{
	.reg .b32 %temp; 
	mov.b64 	{%r598, %temp}, %fd4327;
	}
	{
	.reg .b32 %temp; 
	mov.b64 	{%temp, %r599}, %fd4327;
	}
	shl.b32 	%r2325, %r597, 20;
	add.s32 	%r2326, %r2325, %r599;
	mov.b64 	%fd8308, {%r598, %r2326};
	{
	.reg .b32 %temp; 
	mov.b64 	{%temp, %r2327}, %fd793;
	}
	mov.b32 	%f87, %r2327;
	abs.f32 	%f23, %f87;
	setp.lt.f32 	%p477, %f23, 0f4086232B;
	@%p477 bra 	$L__BB0_741;
	setp.lt.f64 	%p478, %fd793, 0d0000000000000000;
	add.f64 	%fd4328, %fd793, 0d7FF0000000000000;
	selp.f64 	%fd8308, 0d0000000000000000, %fd4328, %p478;
	setp.geu.f32 	%p479, %f23, 0f40874800;
	@%p479 bra 	$L__BB0_741;
	shr.u32 	%r2328, %r597, 31;
	add.s32 	%r2329, %r597, %r2328;
	shr.s32 	%r2330, %r2329, 1;
	shl.b32 	%r2331, %r2330, 20;
	add.s32 	%r2332, %r599, %r2331;
	mov.b64 	%fd4329, {%r598, %r2332};
	sub.s32 	%r2333, %r597, %r2330;
	shl.b32 	%r2334, %r2333, 20;
	add.s32 	%r2335, %r2334, 1072693248;
	mov.b32 	%r2336, 0;
	mov.b64 	%fd4330, {%r2336, %r2335};
	mul.f64 	%fd8308, %fd4330, %fd4329;
$L__BB0_741:
	add.f64 	%fd798, %fd771, %fd792;
	fma.rn.f64 	%fd4331, %fd798, 0d3FF71547652B82FE, 0d4338000000000000;
	{
	.reg .b32 %temp; 
	mov.b64 	{%r600, %temp}, %fd4331;
	}
	mov.f64 	%fd4332, 0dC338000000000000;
	add.rn.f64 	%fd4333, %fd4331, %fd4332;
	fma.rn.f64 	%fd4334, %fd4333, 0dBFE62E42FEFA39EF, %fd798;
	fma.rn.f64 	%fd4335, %fd4333, 0dBC7ABC9E3B39803F, %fd4334;
	fma.rn.f64 	%fd4336, %fd4335, 0d3E5ADE1569CE2BDF, 0d3E928AF3FCA213EA;
	fma.rn.f64 	%fd4337, %fd4336, %fd4335, 0d3EC71DEE62401315;
	fma.rn.f64 	%fd4338, %fd4337, %fd4335, 0d3EFA01997C89EB71;
	fma.rn.f64 	%fd4339, %fd4338, %fd4335, 0d3F2A01A014761F65;
	fma.rn.f64 	%fd4340, %fd4339, %fd4335, 0d3F56C16C1852B7AF;
	fma.rn.f64 	%fd4341, %fd4340, %fd4335, 0d3F81111111122322;
	fma.rn.f64 	%fd4342, %fd4341, %fd4335, 0d3FA55555555502A1;
	fma.rn.f64 	%fd4343, %fd4342, %fd4335, 0d3FC5555555555511;
	fma.rn.f64 	%fd4344, %fd4343, %fd4335, 0d3FE000000000000B;
	fma.rn.f64 	%fd4345, %fd4344, %fd4335, 0d3FF0000000000000;
	fma.rn.f64 	%fd4346, %fd4345, %fd4335, 0d3FF0000000000000;
	{
	.reg .b32 %temp; 
	mov.b64 	{%r601, %temp}, %fd4346;
	}
	{
	.reg .b32 %temp; 
	mov.b64 	{%temp, %r602}, %fd4346;
	}
	shl.b32 	%r2337, %r600, 20;
	add.s32 	%r2338, %r2337, %r602;
	mov.b64 	%fd8309, {%r601, %r2338};
	{
	.reg .b32 %temp; 
	mov.b64 	{%temp, %r2339}, %fd798;
	}
	mov.b32 	%f88, %r2339;
	abs.f32 	%f24, %f88;
	setp.lt.f32 	%p480, %f24, 0f4086232B;
	@%p480 bra 	$L__BB0_744;
	setp.lt.f64 	%p481, %fd798, 0d0000000000000000;
	add.f64 	%fd4347, %fd798, 0d7FF0000000000000;
	selp.f64 	%fd8309, 0d0000000000000000, %fd4347, %p481;
	setp.geu.f32 	%p482, %f24, 0f40874800;
	@%p482 bra 	$L__BB0_744;
	shr.u32 	%r2340, %r600, 31;
	add.s32 	%r2341, %r600, %r2340;
	shr.s32 	%r2342, %r2341, 1;
	shl.b32 	%r2343, %r2342, 20;
	add.s32 	%r2344, %r602, %r2343;
	mov.b64 	%fd4348, {%r601, %r2344};
	sub.s32 	%r2345, %r600, %r2342;
	shl.b32 	%r2346, %r2345, 20;
	add.s32 	%r2347, %r2346, 1072693248;
	mov.b32 	%r2348, 0;
	mov.b64 	%fd4349, {%r2348, %r2347};
	mul.f64 	%fd8309, %fd4349, %fd4348;
$L__BB0_744:
	add.f64 	%fd8310, %fd8308, %fd8309;
	{
	.reg .b32 %temp; 
	mov.b64 	{%temp, %r3650}, %fd8310;
	}
	{
	.reg .b32 %temp; 
	mov.b64 	{%r3651, %temp}, %fd8310;
	}
	setp.gt.s32 	%p483, %r3650, 1048575;
	mov.b32 	%r3652, -1023;
	@%p483 bra 	$L__BB0_746;
	mul.f64 	%fd8310, %fd8310, 0d4350000000000000;
	{
	.reg .b32 %temp; 
	mov.b64 	{%temp, %r3650}, %fd8310;
	}
	{
	.reg .b32 %temp; 
	mov.b64 	{%r3651, %temp}, %fd8310;
	}
	mov.b32 	%r3652, -1077;
$L__BB0_746:
	add.s32 	%r2351, %r3650, -1;
	setp.gt.u32 	%p484, %r2351, 2146435070;
	@%p484 bra 	$L__BB0_750;
	shr.u32 	%r2354, %r3650, 20;
	add.s32 	%r3653, %r3652, %r2354;
	and.b32  	%r2355, %r3650, 1048575;
	or.b32  	%r2356, %r2355, 1072693248;
	mov.b64 	%fd8311, {%r3651, %r2356};
	setp.lt.u32 	%p486, %r2356, 1073127583;
	@%p486 bra 	$L__BB0_749;
	{
	.reg .b32 %temp; 
	mov.b64 	{%r2357, %temp}, %fd8311;
	}
	{
	.reg .b32 %temp; 
	mov.b64 	{%temp, %r2358}, %fd8311;
	}
	add.s32 	%r2359, %r2358, -1048576;
	mov.b64 	%fd8311, {%r2357, %r2359};
	add.s32 	%r3653, %r3653, 1;
$L__BB0_749:
	add.f64 	%fd4351, %fd8311, 0dBFF0000000000000;
	add.f64 	%fd4352, %fd8311, 0d3FF0000000000000;
	rcp.approx.ftz.f64 	%fd4353, %fd4352;
	neg.f64 	%fd4354, %fd4352;
	fma.rn.f64 	%fd4355, %fd4354, %fd4353, 0d3FF0000000000000;
	fma.rn.f64 	%fd4356, %fd4355, %fd4355, %fd4355;
	fma.rn.f64 	%fd4357, %fd4356, %fd4353, %fd4353;
	mul.f64 	%fd4358, %fd4351, %fd4357;
	fma.rn.f64 	%fd4359, %fd4351, %fd4357, %fd4358;
	mul.f64 	%fd4360, %fd4359, %fd4359;
	fma.rn.f64 	%fd4361, %fd4360, 0d3EB1380B3AE80F1E, 0d3ED0EE258B7A8B04;
	fma.rn.f64 	%fd4362, %fd4361, %fd4360, 0d3EF3B2669F02676F;
	fma.rn.f64 	%fd4363, %fd4362, %fd4360, 0d3F1745CBA9AB0956;
	fma.rn.f64 	%fd4364, %fd4363, %fd4360, 0d3F3C71C72D1B5154;
	fma.rn.f64 	%fd4365, %fd4364, %fd4360, 0d3F624924923BE72D;
	fma.rn.f64 	%fd4366, %fd4365, %fd4360, 0d3F8999999999A3C4;
	fma.rn.f64 	%fd4367, %fd4366, %fd4360, 0d3FB5555555555554;
	sub.f64 	%fd4368, %fd4351, %fd4359;
	add.f64 	%fd4369, %fd4368, %fd4368;
	neg.f64 	%fd4370, %fd4359;
	fma.rn.f64 	%fd4371, %fd4370, %fd4351, %fd4369;
	mul.f64 	%fd4372, %fd4357, %fd4371;
	mul.f64 	%fd4373, %fd4360, %fd4367;
	fma.rn.f64 	%fd4374, %fd4373, %fd4359, %fd4372;
	xor.b32  	%r2360, %r3653, -2147483648;
	mov.b32 	%r2361, 1127219200;
	mov.b64 	%fd4375, {%r2360, %r2361};
	sub.f64 	%fd4376, %fd4375, %fd1;
	fma.rn.f64 	%fd4377, %fd4376, 0d3FE62E42FEFA39EF, %fd4359;
	fma.rn.f64 	%fd4378, %fd4376, 0dBFE62E42FEFA39EF, %fd4377;
	sub.f64 	%fd4379, %fd4378, %fd4359;
	sub.f64 	%fd4380, %fd4374, %fd4379;
	fma.rn.f64 	%fd4381, %fd4376, 0d3C7ABC9E3B39803F, %fd4380;
	add.f64 	%fd8312, %fd4377, %fd4381;
	bra.uni 	$L__BB0_751;
$L__BB0_750:
	fma.rn.f64 	%fd4350, %fd8310, 0d7FF0000000000000, 0d7FF0000000000000;
	{
	.reg .b32 %temp; 
	mov.b64 	{%temp, %r2352}, %fd8310;
	}
	and.b32  	%r2353, %r2352, 2147483647;
	setp.eq.s32 	%p485, %r2353, 0;
	selp.f64 	%fd8312, 0dFFF0000000000000, %fd4350, %p485;
$L__BB0_751:
	st.local.f64 	[%rd48], %fd8312;
	add.s32 	%r3637, %r3637, 1;
	setp.ne.s32 	%p487, %r3637, 8;
	@%p487 bra 	$L__BB0_699;
	mov.b32 	%r3654, 7;
	mov.f64 	%fd8313, 0d0000000000000000;
	mov.f64 	%fd8314, %fd8313;
$L__BB0_753:
	cvt.u64.u32 	%rd49, %r3654;
	mul.wide.u32 	%rd214, %r3654, 8;
	add.s64 	%rd215, %rd6, %rd214;
	ld.local.f64 	%fd4383, [%rd215+8];
	add.s64 	%rd216, %rd8, %rd214;
	ld.local.f64 	%fd814, [%rd216+8];
	add.f64 	%fd815, %fd8314, %fd4383;
	fma.rn.f64 	%fd4384, %fd815, 0d3FF71547652B82FE, 0d4338000000000000;
	{
	.reg .b32 %temp; 
	mov.b64 	{%r615, %temp}, %fd4384;
	}
	mov.f64 	%fd4385, 0dC338000000000000;
	add.rn.f64 	%fd4386, %fd4384, %fd4385;
	fma.rn.f64 	%fd4387, %fd4386, 0dBFE62E42FEFA39EF, %fd815;
	fma.rn.f64 	%fd4388, %fd4386, 0dBC7ABC9E3B39803F, %fd4387;
	fma.rn.f64 	%fd4389, %fd4388, 0d3E5ADE1569CE2BDF, 0d3E928AF3FCA213EA;
	fma.rn.f64 	%fd4390, %fd4389, %fd4388, 0d3EC71DEE62401315;
	fma.rn.f64 	%fd4391, %fd4390, %fd4388, 0d3EFA01997C89EB71;
	fma.rn.f64 	%fd4392, %fd4391, %fd4388, 0d3F2A01A014761F65;
	fma.rn.f64 	%fd4393, %fd4392, %fd4388, 0d3F56C16C1852B7AF;
	fma.rn.f64 	%fd4394, %fd4393, %fd4388, 0d3F81111111122322;
	fma.rn.f64 	%fd4395, %fd4394, %fd4388, 0d3FA55555555502A1;
	fma.rn.f64 	%fd4396, %fd4395, %fd4388, 0d3FC5555555555511;
	fma.rn.f64 	%fd4397, %fd4396, %fd4388, 0d3FE000000000000B;
	fma.rn.f64 	%fd4398, %fd4397, %fd4388, 0d3FF0000000000000;
	fma.rn.f64 	%fd4399, %fd4398, %fd4388, 0d3FF0000000000000;
	{
	.reg .b32 %temp; 
	mov.b64 	{%r616, %temp}, %fd4399;
	}
	{
	.reg .b32 %temp; 
	mov.b64 	{%temp, %r617}, %fd4399;
	}
	shl.b32 	%r2363, %r615, 20;
	add.s32 	%r2364, %r2363, %r617;
	mov.b64 	%fd8315, {%r616, %r2364};
	{
	.reg .b32 %temp; 
	mov.b64 	{%temp, %r2365}, %fd815;
	}
	mov.b32 	%f89, %r2365;
	abs.f32 	%f25, %f89;
	setp.lt.f32 	%p488, %f25, 0f4086232B;
	@%p488 bra 	$L__BB0_756;
	setp.lt.f64 	%p489, %fd815, 0d0000000000000000;
	add.f64 	%fd4400, %fd815, 0d7FF0000000000000;
	selp.f64 	%fd8315, 0d0000000000000000, %fd4400, %p489;
	setp.geu.f32 	%p490, %f25, 0f40874800;
	@%p490 bra 	$L__BB0_756;
	shr.u32 	%r2366, %r615, 31;
	add.s32 	%r2367, %r615, %r2366;
	shr.s32 	%r2368, %r2367, 1;
	shl.b32 	%r2369, %r2368, 20;
	add.s32 	%r2370, %r617, %r2369;
	mov.b64 	%fd4401, {%r616, %r2370};
	sub.s32 	%r2371, %r615, %r2368;
	shl.b32 	%r2372, %r2371, 20;
	add.s32 	%r2373, %r2372, 1072693248;
	mov.b32 	%r2374, 0;
	mov.b64 	%fd4402, {%r2374, %r2373};
	mul.f64 	%fd8315, %fd4402, %fd4401;
$L__BB0_756:
	add.f64 	%fd820, %fd8313, %fd814;
	fma.rn.f64 	%fd4403, %fd820, 0d3FF71547652B82FE, 0d4338000000000000;
	{
	.reg .b32 %temp; 
	mov.b64 	{%r618, %temp}, %fd4403;
	}
	mov.f64 	%fd4404, 0dC338000000000000;
	add.rn.f64 	%fd4405, %fd4403, %fd4404;
	fma.rn.f64 	%fd4406, %fd4405, 0dBFE62E42FEFA39EF, %fd820;
	fma.rn.f64 	%fd4407, %fd4405, 0dBC7ABC9E3B39803F, %fd4406;
	fma.rn.f64 	%fd4408, %fd4407, 0d3E5ADE1569CE2BDF, 0d3E928AF3FCA213EA;
	fma.rn.f64 	%fd4409, %fd4408, %fd4407, 0d3EC71DEE62401315;
	fma.rn.f64 	%fd4410, %fd4409, %fd4407, 0d3EFA01997C89EB71;
	fma.rn.f64 	%fd4411, %fd4410, %fd4407, 0d3F2A01A014761F65;
	fma.rn.f64 	%fd4412, %fd4411, %fd4407, 0d3F56C16C1852B7AF;
	fma.rn.f64 	%fd4413, %fd4412, %fd4407, 0d3F81111111122322;
	fma.rn.f64 	%fd4414, %fd4413, %fd4407, 0d3FA55555555502A1;
	fma.rn.f64 	%fd4415, %fd4414, %fd4407, 0d3FC5555555555511;
	fma.rn.f64 	%fd4416, %fd4415, %fd4407, 0d3FE000000000000B;
	fma.rn.f64 	%fd4417, %fd4416, %fd4407, 0d3FF0000000000000;
	fma.rn.f64 	%fd4418, %fd4417, %fd4407, 0d3FF0000000000000;
	{
	.reg .b32 %temp; 
	mov.b64 	{%r619, %temp}, %fd4418;
	}
	{
	.reg .b32 %temp; 
	mov.b64 	{%temp, %r620}, %fd4418;
	}
	shl.b32 	%r2375, %r618, 20;
	add.s32 	%r2376, %r2375, %r620;
	mov.b64 	%fd8316, {%r619, %r2376};
	{
	.reg .b32 %temp; 
	mov.b64 	{%temp, %r2377}, %fd820;
	}
	mov.b32 	%f90, %r2377;
	abs.f32 	%f26, %f90;
	setp.lt.f32 	%p491, %f26, 0f4086232B;
	@%p491 bra 	$L__BB0_759;
	setp.lt.f64 	%p492, %fd820, 0d0000000000000000;
	add.f64 	%fd4419, %fd820, 0d7FF0000000000000;
	selp.f64 	%fd8316, 0d0000000000000000, %fd4419, %p492;
	setp.geu.f32 	%p493, %f26, 0f40874800;
	@%p493 bra 	$L__BB0_759;
	shr.u32 	%r2378, %r618, 31;
	add.s32 	%r2379, %r618, %r2378;
	shr.s32 	%r2380, %r2379, 1;
	shl.b32 	%r2381, %r2380, 20;
	add.s32 	%r2382, %r620, %r2381;
	mov.b64 	%fd4420, {%r619, %r2382};
	sub.s32 	%r2383, %r618, %r2380;
	shl.b32 	%r2384, %r2383, 20;
	add.s32 	%r2385, %r2384, 1072693248;
	mov.b32 	%r2386, 0;
	mov.b64 	%fd4421, {%r2386, %r2385};
	mul.f64 	%fd8316, %fd4421, %fd4420;
$L__BB0_759:
	add.f64 	%fd8317, %fd8315, %fd8316;
	{
	.reg .b32 %temp; 
	mov.b64 	{%temp, %r3655}, %fd8317;
	}
	{
	.reg .b32 %temp; 
	mov.b64 	{%r3656, %temp}, %fd8317;
	}
	setp.gt.s32 	%p494, %r3655, 1048575;
	mov.b32 	%r3657, -1023;
	@%p494 bra 	$L__BB0_761;
	mul.f64 	%fd8317, %fd8317, 0d4350000000000000;
	{
	.reg .b32 %temp; 
	mov.b64 	{%temp, %r3655}, %fd8317;
	}
	{
	.reg .b32 %temp; 
	mov.b64 	{%r3656, %temp}, %fd8317;
	}
	mov.b32 	%r3657, -1077;
$L__BB0_761:
	add.s32 	%r2389, %r3655, -1;
	setp.gt.u32 	%p495, %r2389, 2146435070;
	@%p495 bra 	$L__BB0_765;
	shr.u32 	%r2392, %r3655, 20;
	add.s32 	%r3658, %r3657, %r2392;
	and.b32  	%r2393, %r3655, 1048575;
	or.b32  	%r2394, %r2393, 1072693248;
	mov.b64 	%fd8318, {%r3656, %r2394};
	setp.lt.u32 	%p497, %r2394, 1073127583;
	@%p497 bra 	$L__BB0_764;
	{
	.reg .b32 %temp; 
	mov.b64 	{%r2395, %temp}, %fd8318;
	}
	{
	.reg .b32 %temp; 
	mov.b64 	{%temp, %r2396}, %fd8318;
	}
	add.s32 	%r2397, %r2396, -1048576;
	mov.b64 	%fd8318, {%r2395, %r2397};
	add.s32 	%r3658, %r3658, 1;
$L__BB0_764:
	add.f64 	%fd4423, %fd8318, 0dBFF0000000000000;
	add.f64 	%fd4424, %fd8318, 0d3FF0000000000000;
	rcp.approx.ftz.f64 	%fd4425, %fd4424;
	neg.f64 	%fd4426, %fd4424;
	fma.rn.f64 	%fd4427, %fd4426, %fd4425, 0d3FF0000000000000;
	fma.rn.f64 	%fd4428, %fd4427, %fd4427, %fd4427;
	fma.rn.f64 	%fd4429, %fd4428, %fd4425, %fd4425;
	mul.f64 	%fd4430, %fd4423, %fd4429;
	fma.rn.f64 	%fd4431, %fd4423, %fd4429, %fd4430;
	mul.f64 	%fd4432, %fd4431, %fd4431;
	fma.rn.f64 	%fd4433, %fd4432, 0d3EB1380B3AE80F1E, 0d3ED0EE258B7A8B04;
	fma.rn.f64 	%fd4434, %fd4433, %fd4432, 0d3EF3B2669F02676F;
	fma.rn.f64 	%fd4435, %fd4434, %fd4432, 0d3F1745CBA9AB0956;
	fma.rn.f64 	%fd4436, %fd4435, %fd4432, 0d3F3C71C72D1B5154;
	fma.rn.f64 	%fd4437, %fd4436, %fd4432, 0d3F624924923BE72D;
	fma.rn.f64 	%fd4438, %fd4437, %fd4432, 0d3F8999999999A3C4;
	fma.rn.f64 	%fd4439, %fd4438, %fd4432, 0d3FB5555555555554;
	sub.f64 	%fd4440, %fd4423, %fd4431;
	add.f64 	%fd4441, %fd4440, %fd4440;
	neg.f64 	%fd4442, %fd4431;
	fma.rn.f64 	%fd4443, %fd4442, %fd4423, %fd4441;
	mul.f64 	%fd4444, %fd4429, %fd4443;
	mul.f64 	%fd4445, %fd4432, %fd4439;
	fma.rn.f64 	%fd4446, %fd4445, %fd4431, %fd4444;
	xor.b32  	%r2398, %r3658, -2147483648;
	mov.b32 	%r2399, 1127219200;
	mov.b64 	%fd4447, {%r2398, %r2399};
	sub.f64 	%fd4448, %fd4447, %fd1;
	fma.rn.f64 	%fd4449, %fd4448, 0d3FE62E42FEFA39EF, %fd4431;
	fma.rn.f64 	%fd4450, %fd4448, 0dBFE62E42FEFA39EF, %fd4449;
	sub.f64 	%fd4451, %fd4450, %fd4431;
	sub.f64 	%fd4452, %fd4446, %fd4451;
	fma.rn.f64 	%fd4453, %fd4448, 0d3C7ABC9E3B39803F, %fd4452;
	add.f64 	%fd8314, %fd4449, %fd4453;
	bra.uni 	$L__BB0_766;
$L__BB0_765:
	fma.rn.f64 	%fd4422, %fd8317, 0d7FF0000000000000, 0d7FF0000000000000;
	{
	.reg .b32 %temp; 
	mov.b64 	{%temp, %r2390}, %fd8317;
	}
	and.b32  	%r2391, %r2390, 2147483647;
	setp.eq.s32 	%p496, %r2391, 0;
	selp.f64 	%fd8314, 0dFFF0000000000000, %fd4422, %p496;
$L__BB0_766:
	shl.b64 	%rd217, %rd49, 3;
	add.s64 	%rd50, %rd14, %rd217;
	st.local.f64 	[%rd50], %fd8314;
	mul.wide.u32 	%rd218, %r3654, 8;
	add.s64 	%rd51, %rd4, %rd218;
	ld.local.f64 	%fd834, [%rd51+8];
	add.s64 	%rd219, %rd10, %rd218;
	ld.local.f64 	%fd4454, [%rd219+8];
	add.s64 	%rd52, %rd2, %rd218;
	ld.local.f64 	%fd835, [%rd52+8];
	add.s64 	%rd220, %rd12, %rd218;
	ld.local.f64 	%fd836, [%rd220+8];
	add.f64 	%fd837, %fd834, %fd4454;
	fma.rn.f64 	%fd4455, %fd837, 0d3FF71547652B82FE, 0d4338000000000000;
	{
	.reg .b32 %temp; 
	mov.b64 	{%r631, %temp}, %fd4455;
	}
	mov.f64 	%fd4456, 0dC338000000000000;
	add.rn.f64 	%fd4457, %fd4455, %fd4456;
	fma.rn.f64 	%fd4458, %fd4457, 0dBFE62E42FEFA39EF, %fd837;
	fma.rn.f64 	%fd4459, %fd4457, 0dBC7ABC9E3B39803F, %fd4458;
	fma.rn.f64 	%fd4460, %fd4459, 0d3E5ADE1569CE2BDF, 0d3E928AF3FCA213EA;
	fma.rn.f64 	%fd4461, %fd4460, %fd4459, 0d3EC71DEE62401315;
	fma.rn.f64 	%fd4462, %fd4461, %fd4459, 0d3EFA01997C89EB71;
	fma.rn.f64 	%fd4463, %fd4462, %fd4459, 0d3F2A01A014761F65;
	fma.rn.f64 	%fd4464, %fd4463, %fd4459, 0d3F56C16C1852B7AF;
	fma.rn.f64 	%fd4465, %fd4464, %fd4459, 0d3F81111111122322;
	fma.rn.f64 	%fd4466, %fd4465, %fd4459, 0d3FA55555555502A1;
	fma.rn.f64 	%fd4467, %fd4466, %fd4459, 0d3FC5555555555511;
	fma.rn.f64 	%fd4468, %fd4467, %fd4459, 0d3FE000000000000B;
	fma.rn.f64 	%fd4469, %fd4468, %fd4459, 0d3FF0000000000000;
	fma.rn.f64 	%fd4470, %fd4469, %fd4459, 0d3FF0000000000000;
	{
	.reg .b32 %temp; 
	mov.b64 	{%r632, %temp}, %fd4470;
	}
	{
	.reg .b32 %temp; 
	mov.b64 	{%temp, %r633}, %fd4470;
	}
	shl.b32 	%r2400, %r631, 20;
	add.s32 	%r2401, %r2400, %r633;
	mov.b64 	%fd8320, {%r632, %r2401};
	{
	.reg .b32 %temp; 
	mov.b64 	{%temp, %r2402}, %fd837;
	}
	mov.b32 	%f91, %r2402;
	abs.f32 	%f27, %f91;
	setp.lt.f32 	%p498, %f27, 0f4086232B;
	@%p498 bra 	$L__BB0_769;
	setp.lt.f64 	%p499, %fd837, 0d0000000000000000;
	add.f64 	%fd4471, %fd837, 0d7FF0000000000000;
	selp.f64 	%fd8320, 0d0000000000000000, %fd4471, %p499;
	setp.geu.f32 	%p500, %f27, 0f40874800;
	@%p500 bra 	$L__BB0_769;
	shr.u32 	%r2403, %r631, 31;
	add.s32 	%r2404, %r631, %r2403;
	shr.s32 	%r2405, %r2404, 1;
	shl.b32 	%r2406, %r2405, 20;
	add.s32 	%r2407, %r633, %r2406;
	mov.b64 	%fd4472, {%r632, %r2407};
	sub.s32 	%r2408, %r631, %r2405;
	shl.b32 	%r2409, %r2408, 20;
	add.s32 	%r2410, %r2409, 1072693248;
	mov.b32 	%r2411, 0;
	mov.b64 	%fd4473, {%r2411, %r2410};
	mul.f64 	%fd8320, %fd4473, %fd4472;
$L__BB0_769:
	add.f64 	%fd842, %fd835, %fd836;
	fma.rn.f64 	%fd4474, %fd842, 0d3FF71547652B82FE, 0d4338000000000000;
	{
	.reg .b32 %temp; 
	mov.b64 	{%r634, %temp}, %fd4474;
	}
	mov.f64 	%fd4475, 0dC338000000000000;
	add.rn.f64 	%fd4476, %fd4474, %fd4475;
	fma.rn.f64 	%fd4477, %fd4476, 0dBFE62E42FEFA39EF, %fd842;
	fma.rn.f64 	%fd4478, %fd4476, 0dBC7ABC9E3B39803F, %fd4477;
	fma.rn.f64 	%fd4479, %fd4478, 0d3E5ADE1569CE2BDF, 0d3E928AF3FCA213EA;
	fma.rn.f64 	%fd4480, %fd4479, %fd4478, 0d3EC71DEE62401315;
	fma.rn.f64 	%fd4481, %fd4480, %fd4478, 0d3EFA01997C89EB71;
	fma.rn.f64 	%fd4482, %fd4481, %fd4478, 0d3F2A01A014761F65;
	fma.rn.f64 	%fd4483, %fd4482, %fd4478, 0d3F56C16C1852B7AF;
	fma.rn.f64 	%fd4484, %fd4483, %fd4478, 0d3F81111111122322;
	fma.rn.f64 	%fd4485, %fd4484, %fd4478, 0d3FA55555555502A1;
	fma.rn.f64 	%fd4486, %fd4485, %fd4478, 0d3FC5555555555511;
	fma.rn.f64 	%fd4487, %fd4486, %fd4478, 0d3FE000000000000B;
	fma.rn.f64 	%fd4488, %fd4487, %fd4478, 0d3FF0000000000000;
	fma.rn.f64 	%fd4489, %fd4488, %fd4478, 0d3FF0000000000000;
	{
	.reg .b32 %temp; 
	mov.b64 	{%r635, %temp}, %fd4489;
	}
	{
	.reg .b32 %temp; 
	mov.b64 	{%temp, %r636}, %fd4489;
	}
	shl.b32 	%r2412, %r634, 20;
	add.s32 	%r2413, %r2412, %r636;
	mov.b64 	%fd8321, {%r635, %r2413};
	{
	.reg .b32 %temp; 
	mov.b64 	{%temp, %r2414}, %fd842;
	}
	mov.b32 	%f92, %r2414;
	abs.f32 	%f28, %f92;
	setp.lt.f32 	%p501, %f28, 0f4086232B;
	@%p501 bra 	$L__BB0_772;
	setp.lt.f64 	%p502, %fd842, 0d0000000000000000;
	add.f64 	%fd4490, %fd842, 0d7FF0000000000000;
	selp.f64 	%fd8321, 0d0000000000000000, %fd4490, %p502;
	setp.geu.f32 	%p503, %f28, 0f40874800;
	@%p503 bra 	$L__BB0_772;
	shr.u32 	%r2415, %r634, 31;
	add.s32 	%r2416, %r634, %r2415;
	shr.s32 	%r2417, %r2416, 1;
	shl.b32 	%r2418, %r2417, 20;
	add.s32 	%r2419, %r636, %r2418;
	mov.b64 	%fd4491, {%r635, %r2419};
	sub.s32 	%r2420, %r634, %r2417;
	shl.b32 	%r2421, %r2420, 20;
	add.s32 	%r2422, %r2421, 1072693248;
	mov.b32 	%r2423, 0;
	mov.b64 	%fd4492, {%r2423, %r2422};
	mul.f64 	%fd8321, %fd4492, %fd4491;
$L__BB0_772:
	add.f64 	%fd8322, %fd8320, %fd8321;
	{
	.reg .b32 %temp; 
	mov.b64 	{%temp, %r3659}, %fd8322;
	}
	{
	.reg .b32 %temp; 
	mov.b64 	{%r3660, %temp}, %fd8322;
	}
	setp.gt.s32 	%p504, %r3659, 1048575;
	mov.b32 	%r3661, -1023;
	@%p504 bra 	$L__BB0_774;
	mul.f64 	%fd8322, %fd8322, 0d4350000000000000;
	{
	.reg .b32 %temp; 
	mov.b64 	{%temp, %r3659}, %fd8322;
	}
	{
	.reg .b32 %temp; 
	mov.b64 	{%r3660, %temp}, %fd8322;
	}
	mov.b32 	%r3661, -1077;
$L__BB0_774:
	add.s32 	%r2426, %r3659, -1;
	setp.gt.u32 	%p505, %r2426, 2146435070;
	@%p505 bra 	$L__BB0_778;
	shr.u32 	%r2429, %r3659, 20;
	add.s32 	%r3662, %r3661, %r2429;
	and.b32  	%r2430, %r3659, 1048575;
	or.b32  	%r2431, %r2430, 1072693248;
	mov.b64 	%fd8323, {%r3660, %r2431};
	setp.lt.u32 	%p507, %r2431, 1073127583;
	@%p507 bra 	$L__BB0_777;
	{
	.reg .b32 %temp; 
	mov.b64 	{%r2432, %temp}, %fd8323;
	}
	{
	.reg .b32 %temp; 
	mov.b64 	{%temp, %r2433}, %fd8323;
	}
	add.s32 	%r2434, %r2433, -1048576;
	mov.b64 	%fd8323, {%r2432, %r2434};
	add.s32 	%r3662, %r3662, 1;
$L__BB0_777:
	add.f64 	%fd4494, %fd8323, 0dBFF0000000000000;
	add.f64 	%fd4495, %fd8323, 0d3FF0000000000000;
	rcp.approx.ftz.f64 	%fd4496, %fd4495;
	neg.f64 	%fd4497, %fd4495;
	fma.rn.f64 	%fd4498, %fd4497, %fd4496, 0d3FF0000000000000;
	fma.rn.f64 	%fd4499, %fd4498, %fd4498, %fd4498;
	fma.rn.f64 	%fd4500, %fd4499, %fd4496, %fd4496;
	mul.f64 	%fd4501, %fd4494, %fd4500;
	fma.rn.f64 	%fd4502, %fd4494, %fd4500, %fd4501;
	mul.f64 	%fd4503, %fd4502, %fd4502;
	fma.rn.f64 	%fd4504, %fd4503, 0d3EB1380B3AE80F1E, 0d3ED0EE258B7A8B04;
	fma.rn.f64 	%fd4505, %fd4504, %fd4503, 0d3EF3B2669F02676F;
	fma.rn.f64 	%fd4506, %fd4505, %fd4503, 0d3F1745CBA9AB0956;
	fma.rn.f64 	%fd4507, %fd4506, %fd4503, 0d3F3C71C72D1B5154;
	fma.rn.f64 	%fd4508, %fd4507, %fd4503, 0d3F624924923BE72D;
	fma.rn.f64 	%fd4509, %fd4508, %fd4503, 0d3F8999999999A3C4;
	fma.rn.f64 	%fd4510, %fd4509, %fd4503, 0d3FB5555555555554;
	sub.f64 	%fd4511, %fd4494, %fd4502;
	add.f64 	%fd4512, %fd4511, %fd4511;
	neg.f64 	%fd4513, %fd4502;
	fma.rn.f64 	%fd4514, %fd4513, %fd4494, %fd4512;
	mul.f64 	%fd4515, %fd4500, %fd4514;
	mul.f64 	%fd4516, %fd4503, %fd4510;
	fma.rn.f64 	%fd4517, %fd4516, %fd4502, %fd4515;
	xor.b32  	%r2435, %r3662, -2147483648;
	mov.b32 	%r2436, 1127219200;
	mov.b64 	%fd4518, {%r2435, %r2436};
	sub.f64 	%fd4519, %fd4518, %fd1;
	fma.rn.f64 	%fd4520, %fd4519, 0d3FE62E42FEFA39EF, %fd4502;
	fma.rn.f64 	%fd4521, %fd4519, 0dBFE62E42FEFA39EF, %fd4520;
	sub.f64 	%fd4522, %fd4521, %fd4502;
	sub.f64 	%fd4523, %fd4517, %fd4522;
	fma.rn.f64 	%fd4524, %fd4519, 0d3C7ABC9E3B39803F, %fd4523;
	add.f64 	%fd8324, %fd4520, %fd4524;
	bra.uni 	$L__BB0_779;
$L__BB0_778:
	fma.rn.f64 	%fd4493, %fd8322, 0d7FF0000000000000, 0d7FF0000000000000;
	{
	.reg .b32 %temp; 
	mov.b64 	{%temp, %r2427}, %fd8322;
	}
	and.b32  	%r2428, %r2427, 2147483647;
	setp.eq.s32 	%p506, %r2428, 0;
	selp.f64 	%fd8324, 0dFFF0000000000000, %fd4493, %p506;
$L__BB0_779:
	mul.wide.u32 	%rd221, %r3654, 8;
	add.s64 	%rd222, %rd16, %rd221;
	st.local.f64 	[%rd222], %fd8324;
	add.s64 	%rd223, %rd17, %rd221;
	ld.local.f64 	%fd4525, [%rd223+8];
	ld.local.f64 	%fd856, [%rd50+8];
	add.s64 	%rd224, %rd18, %rd221;
	ld.local.f64 	%fd857, [%rd224+8];
	add.f64 	%fd858, %fd8313, %fd4525;
	fma.rn.f64 	%fd4526, %fd858, 0d3FF71547652B82FE, 0d4338000000000000;
	{
	.reg .b32 %temp; 
	mov.b64 	{%r647, %temp}, %fd4526;
	}
	mov.f64 	%fd4527, 0dC338000000000000;
	add.rn.f64 	%fd4528, %fd4526, %fd4527;
	fma.rn.f64 	%fd4529, %fd4528, 0dBFE62E42FEFA39EF, %fd858;
	fma.rn.f64 	%fd4530, %fd4528, 0dBC7ABC9E3B39803F, %fd4529;
	fma.rn.f64 	%fd4531, %fd4530, 0d3E5ADE1569CE2BDF, 0d3E928AF3FCA213EA;
	fma.rn.f64 	%fd4532, %fd4531, %fd4530, 0d3EC71DEE62401315;
	fma.rn.f64 	%fd4533, %fd4532, %fd4530, 0d3EFA01997C89EB71;
	fma.rn.f64 	%fd4534, %fd4533, %fd4530, 0d3F2A01A014761F65;
	fma.rn.f64 	%fd4535, %fd4534, %fd4530, 0d3F56C16C1852B7AF;
	fma.rn.f64 	%fd4536, %fd4535, %fd4530, 0d3F81111111122322;
	fma.rn.f64 	%fd4537, %fd4536, %fd4530, 0d3FA55555555502A1;
	fma.rn.f64 	%fd4538, %fd4537, %fd4530, 0d3FC5555555555511;
	fma.rn.f64 	%fd4539, %fd4538, %fd4530, 0d3FE000000000000B;
	fma.rn.f64 	%fd4540, %fd4539, %fd4530, 0d3FF0000000000000;
	fma.rn.f64 	%fd4541, %fd4540, %fd4530, 0d3FF0000000000000;
	{
	.reg .b32 %temp; 
	mov.b64 	{%r648, %temp}, %fd4541;
	}
	{
	.reg .b32 %temp; 
	mov.b64 	{%temp, %r649}, %fd4541;
	}
	shl.b32 	%r2437, %r647, 20;
	add.s32 	%r2438, %r2437, %r649;
	mov.b64 	%fd8325, {%r648, %r2438};
	{
	.reg .b32 %temp; 
	mov.b64 	{%temp, %r2439}, %fd858;
	}
	mov.b32 	%f93, %r2439;
	abs.f32 	%f29, %f93;
	setp.lt.f32 	%p508, %f29, 0f4086232B;
	@%p508 bra 	$L__BB0_782;
	setp.lt.f64 	%p509, %fd858, 0d0000000000000000;
	add.f64 	%fd4542, %fd858, 0d7FF0000000000000;
	selp.f64 	%fd8325, 0d0000000000000000, %fd4542, %p509;
	setp.geu.f32 	%p510, %f29, 0f40874800;
	@%p510 bra 	$L__BB0_782;
	shr.u32 	%r2440, %r647, 31;
	add.s32 	%r2441, %r647, %r2440;
	shr.s32 	%r2442, %r2441, 1;
	shl.b32 	%r2443, %r2442, 20;
	add.s32 	%r2444, %r649, %r2443;
	mov.b64 	%fd4543, {%r648, %r2444};
	sub.s32 	%r2445, %r647, %r2442;
	shl.b32 	%r2446, %r2445, 20;
	add.s32 	%r2447, %r2446, 1072693248;
	mov.b32 	%r2448, 0;
	mov.b64 	%fd4544, {%r2448, %r2447};
	mul.f64 	%fd8325, %fd4544, %fd4543;
$L__BB0_782:
	add.f64 	%fd863, %fd856, %fd857;
	fma.rn.f64 	%fd4545, %fd863, 0d3FF71547652B82FE, 0d4338000000000000;
	{
	.reg .b32 %temp; 
	mov.b64 	{%r650, %temp}, %fd4545;
	}
	mov.f64 	%fd4546, 0dC338000000000000;
	add.rn.f64 	%fd4547, %fd4545, %fd4546;
	fma.rn.f64 	%fd4548, %fd4547, 0dBFE62E42FEFA39EF, %fd863;
	fma.rn.f64 	%fd4549, %fd4547, 0dBC7ABC9E3B39803F, %fd4548;
	fma.rn.f64 	%fd4550, %fd4549, 0d3E5ADE1569CE2BDF, 0d3E928AF3FCA213EA;
	fma.rn.f64 	%fd4551, %fd4550, %fd4549, 0d3EC71DEE62401315;
	fma.rn.f64 	%fd4552, %fd4551, %fd4549, 0d3EFA01997C89EB71;
	fma.rn.f64 	%fd4553, %fd4552, %fd4549, 0d3F2A01A014761F65;
	fma.rn.f64 	%fd4554, %fd4553, %fd4549, 0d3F56C16C1852B7AF;
	fma.rn.f64 	%fd4555, %fd4554, %fd4549, 0d3F81111111122322;
	fma.rn.f64 	%fd4556, %fd4555, %fd4549, 0d3FA55555555502A1;
	fma.rn.f64 	%fd4557, %fd4556, %fd4549, 0d3FC5555555555511;
	fma.rn.f64 	%fd4558, %fd4557, %fd4549, 0d3FE000000000000B;
	fma.rn.f64 	%fd4559, %fd4558, %fd4549, 0d3FF0000000000000;
	fma.rn.f64 	%fd4560, %fd4559, %fd4549, 0d3FF0000000000000;
	{
	.reg .b32 %temp; 
	mov.b64 	{%r651, %temp}, %fd4560;
	}
	{
	.reg .b32 %temp; 
	mov.b64 	{%temp, %r652}, %fd4560;
	}
	shl.b32 	%r2449, %r650, 20;
	add.s32 	%r2450, %r2449, %r652;
	mov.b64 	%fd8326, {%r651, %r2450};
	{
	.reg .b32 %temp; 
	mov.b64 	{%temp, %r2451}, %fd863;
	}
	mov.b32 	%f94, %r2451;
	abs.f32 	%f30, %f94;
	setp.lt.f32 	%p511, %f30, 0f4086232B;
	@%p511 bra 	$L__BB0_785;
	setp.lt.f64 	%p512, %fd863, 0d0000000000000000;
	add.f64 	%fd4561, %fd863, 0d7FF0000000000000;
	selp.f64 	%fd8326, 0d0000000000000000, %fd4561, %p512;
	setp.geu.f32 	%p513, %f30, 0f40874800;
	@%p513 bra 	$L__BB0_785;
	shr.u32 	%r2452, %r650, 31;
	add.s32 	%r2453, %r650, %r2452;
	shr.s32 	%r2454, %r2453, 1;
	shl.b32 	%r2455, %r2454, 20;
	add.s32 	%r2456, %r652, %r2455;
	mov.b64 	%fd4562, {%r651, %r2456};
	sub.s32 	%r2457, %r650, %r2454;
	shl.b32 	%r2458, %r2457, 20;
	add.s32 	%r2459, %r2458, 1072693248;
	mov.b32 	%r2460, 0;
	mov.b64 	%fd4563, {%r2460, %r2459};
	mul.f64 	%fd8326, %fd4563, %fd4562;
$L__BB0_785:
	add.f64 	%fd8327, %fd8325, %fd8326;
	{
	.reg .b32 %temp; 
	mov.b64 	{%temp, %r3663}, %fd8327;
	}
	{
	.reg .b32 %temp; 
	mov.b64 	{%r3664, %temp}, %fd8327;
	}
	setp.gt.s32 	%p514, %r3663, 1048575;
	mov.b32 	%r3665, -1023;
	@%p514 bra 	$L__BB0_787;
	mul.f64 	%fd8327, %fd8327, 0d4350000000000000;
	{
	.reg .b32 %temp; 
	mov.b64 	{%temp, %r3663}, %fd8327;
	}
	{
	.reg .b32 %temp; 
	mov.b64 	{%r3664, %temp}, %fd8327;
	}
	mov.b32 	%r3665, -1077;
$L__BB0_787:
	add.s32 	%r2463, %r3663, -1;
	setp.gt.u32 	%p515, %r2463, 2146435070;
	@%p515 bra 	$L__BB0_791;
	shr.u32 	%r2466, %r3663, 20;
	add.s32 	%r3666, %r3665, %r2466;
	and.b32  	%r2467, %r3663, 1048575;
	or.b32  	%r2468, %r2467, 1072693248;
	mov.b64 	%fd8328, {%r3664, %r2468};
	setp.lt.u32 	%p517, %r2468, 1073127583;
	@%p517 bra 	$L__BB0_790;
	{
	.reg .b32 %temp; 
	mov.b64 	{%r2469, %temp}, %fd8328;
	}
	{
	.reg .b32 %temp; 
	mov.b64 	{%temp, %r2470}, %fd8328;
	}
	add.s32 	%r2471, %r2470, -1048576;
	mov.b64 	%fd8328, {%r2469, %r2471};
	add.s32 	%r3666, %r3666, 1;
$L__BB0_790:
	add.f64 	%fd4565, %fd8328, 0dBFF0000000000000;
	add.f64 	%fd4566, %fd8328, 0d3FF0000000000000;
	rcp.approx.ftz.f64 	%fd4567, %fd4566;
	neg.f64 	%fd4568, %fd4566;
	fma.rn.f64 	%fd4569, %fd4568, %fd4567, 0d3FF0000000000000;
	fma.rn.f64 	%fd4570, %fd4569, %fd4569, %fd4569;
	fma.rn.f64 	%fd4571, %fd4570, %fd4567, %fd4567;
	mul.f64 	%fd4572, %fd4565, %fd4571;
	fma.rn.f64 	%fd4573, %fd4565, %fd4571, %fd4572;
	mul.f64 	%fd4574, %fd4573, %fd4573;
	fma.rn.f64 	%fd4575, %fd4574, 0d3EB1380B3AE80F1E, 0d3ED0EE258B7A8B04;
	fma.rn.f64 	%fd4576, %fd4575, %fd4574, 0d3EF3B2669F02676F;
	fma.rn.f64 	%fd4577, %fd4576, %fd4574, 0d3F1745CBA9AB0956;
	fma.rn.f64 	%fd4578, %fd4577, %fd4574, 0d3F3C71C72D1B5154;
	fma.rn.f64 	%fd4579, %fd4578, %fd4574, 0d3F624924923BE72D;
	fma.rn.f64 	%fd4580, %fd4579, %fd4574, 0d3F8999999999A3C4;
	fma.rn.f64 	%fd4581, %fd4580, %fd4574, 0d3FB5555555555554;
	sub.f64 	%fd4582, %fd4565, %fd4573;
	add.f64 	%fd4583, %fd4582, %fd4582;
	neg.f64 	%fd4584, %fd4573;
	fma.rn.f64 	%fd4585, %fd4584, %fd4565, %fd4583;
	mul.f64 	%fd4586, %fd4571, %fd4585;
	mul.f64 	%fd4587, %fd4574, %fd4581;
	fma.rn.f64 	%fd4588, %fd4587, %fd4573, %fd4586;
	xor.b32  	%r2472, %r3666, -2147483648;
	mov.b32 	%r2473, 1127219200;
	mov.b64 	%fd4589, {%r2472, %r2473};
	sub.f64 	%fd4590, %fd4589, %fd1;
	fma.rn.f64 	%fd4591, %fd4590, 0d3FE62E42FEFA39EF, %fd4573;
	fma.rn.f64 	%fd4592, %fd4590, 0dBFE62E42FEFA39EF, %fd4591;
	sub.f64 	%fd4593, %fd4592, %fd4573;
	sub.f64 	%fd4594, %fd4588, %fd4593;
	fma.rn.f64 	%fd4595, %fd4590, 0d3C7ABC9E3B39803F, %fd4594;
	add.f64 	%fd8329, %fd4591, %fd4595;
	bra.uni 	$L__BB0_792;
$L__BB0_791:
	fma.rn.f64 	%fd4564, %fd8327, 0d7FF0000000000000, 0d7FF0000000000000;
	{
	.reg .b32 %temp; 
	mov.b64 	{%temp, %r2464}, %fd8327;
	}
	and.b32  	%r2465, %r2464, 2147483647;
	setp.eq.s32 	%p516, %r2465, 0;
	selp.f64 	%fd8329, 0dFFF0000000000000, %fd4564, %p516;
$L__BB0_792:
	st.local.f64 	[%rd52], %fd8329;
	mul.wide.u32 	%rd225, %r3654, 8;
	add.s64 	%rd226, %rd19, %rd225;
	ld.local.f64 	%fd4596, [%rd226+8];
	add.s64 	%rd227, %rd20, %rd225;
	ld.local.f64 	%fd877, [%rd227+8];
	add.f64 	%fd878, %fd835, %fd4596;
	fma.rn.f64 	%fd4597, %fd878, 0d3FF71547652B82FE, 0d4338000000000000;
	{
	.reg .b32 %temp; 
	mov.b64 	{%r663, %temp}, %fd4597;
	}
	mov.f64 	%fd4598, 0dC338000000000000;
	add.rn.f64 	%fd4599, %fd4597, %fd4598;
	fma.rn.f64 	%fd4600, %fd4599, 0dBFE62E42FEFA39EF, %fd878;
	fma.rn.f64 	%fd4601, %fd4599, 0dBC7ABC9E3B39803F, %fd4600;
	fma.rn.f64 	%fd4602, %fd4601, 0d3E5ADE1569CE2BDF, 0d3E928AF3FCA213EA;
	fma.rn.f64 	%fd4603, %fd4602, %fd4601, 0d3EC71DEE62401315;
	fma.rn.f64 	%fd4604, %fd4603, %fd4601, 0d3EFA01997C89EB71;
	fma.rn.f64 	%fd4605, %fd4604, %fd4601, 0d3F2A01A014761F65;
	fma.rn.f64 	%fd4606, %fd4605, %fd4601, 0d3F56C16C1852B7AF;
	fma.rn.f64 	%fd4607, %fd4606, %fd4601, 0d3F81111111122322;
	fma.rn.f64 	%fd4608, %fd4607, %fd4601, 0d3FA55555555502A1;
	fma.rn.f64 	%fd4609, %fd4608, %fd4601, 0d3FC5555555555511;
	fma.rn.f64 	%fd4610, %fd4609, %fd4601, 0d3FE000000000000B;
	fma.rn.f64 	%fd4611, %fd4610, %fd4601, 0d3FF0000000000000;
	fma.rn.f64 	%fd4612, %fd4611, %fd4601, 0d3FF0000000000000;
	{
	.reg .b32 %temp; 
	mov.b64 	{%r664, %temp}, %fd4612;
	}
	{
	.reg .b32 %temp; 
	mov.b64 	{%temp, %r665}, %fd4612;
	}
	shl.b32 	%r2474, %r663, 20;
	add.s32 	%r2475, %r2474, %r665;
	mov.b64 	%fd8330, {%r664, %r2475};
	{
	.reg .b32 %temp; 
	mov.b64 	{%temp, %r2476}, %fd878;
	}
	mov.b32 	%f95, %r2476;
	abs.f32 	%f31, %f95;
	setp.lt.f32 	%p518, %f31, 0f4086232B;
	@%p518 bra 	$L__BB0_795;
	setp.lt.f64 	%p519, %fd878, 0d0000000000000000;
	add.f64 	%fd4613, %fd878, 0d7FF0000000000000;
	selp.f64 	%fd8330, 0d0000000000000000, %fd4613, %p519;
	setp.geu.f32 	%p520, %f31, 0f40874800;
	@%p520 bra 	$L__BB0_795;
	shr.u32 	%r2477, %r663, 31;
	add.s32 	%r2478, %r663, %r2477;
	shr.s32 	%r2479, %r2478, 1;
	shl.b32 	%r2480, %r2479, 20;
	add.s32 	%r2481, %r665, %r2480;
	mov.b64 	%fd4614, {%r664, %r2481};
	sub.s32 	%r2482, %r663, %r2479;
	shl.b32 	%r2483, %r2482, 20;
	add.s32 	%r2484, %r2483, 1072693248;
	mov.b32 	%r2485, 0;
	mov.b64 	%fd4615, {%r2485, %r2484};
	mul.f64 	%fd8330, %fd4615, %fd4614;
$L__BB0_795:
	add.f64 	%fd883, %fd834, %fd877;
	fma.rn.f64 	%fd4616, %fd883, 0d3FF71547652B82FE, 0d4338000000000000;
	{
	.reg .b32 %temp; 
	mov.b64 	{%r666, %temp}, %fd4616;
	}
	mov.f64 	%fd4617, 0dC338000000000000;
	add.rn.f64 	%fd4618, %fd4616, %fd4617;
	fma.rn.f64 	%fd4619, %fd4618, 0dBFE62E42FEFA39EF, %fd883;
	fma.rn.f64 	%fd4620, %fd4618, 0dBC7ABC9E3B39803F, %fd4619;
	fma.rn.f64 	%fd4621, %fd4620, 0d3E5ADE1569CE2BDF, 0d3E928AF3FCA213EA;
	fma.rn.f64 	%fd4622, %fd4621, %fd4620, 0d3EC71DEE62401315;
	fma.rn.f64 	%fd4623, %fd4622, %fd4620, 0d3EFA01997C89EB71;
	fma.rn.f64 	%fd4624, %fd4623, %fd4620, 0d3F2A01A014761F65;
	fma.rn.f64 	%fd4625, %fd4624, %fd4620, 0d3F56C16C1852B7AF;
	fma.rn.f64 	%fd4626, %fd4625, %fd4620, 0d3F81111111122322;
	fma.rn.f64 	%fd4627, %fd4626, %fd4620, 0d3FA55555555502A1;
	fma.rn.f64 	%fd4628, %fd4627, %fd4620, 0d3FC5555555555511;
	fma.rn.f64 	%fd4629, %fd4628, %fd4620, 0d3FE000000000000B;
	fma.rn.f64 	%fd4630, %fd4629, %fd4620, 0d3FF0000000000000;
	fma.rn.f64 	%fd4631, %fd4630, %fd4620, 0d3FF0000000000000;
	{
	.reg .b32 %temp; 
	mov.b64 	{%r667, %temp}, %fd4631;
	}
	{
	.reg .b32 %temp; 
	mov.b64 	{%temp, %r668}, %fd4631;
	}
	shl.b32 	%r2486, %r666, 20;
	add.s32 	%r2487, %r2486, %r668;
	mov.b64 	%fd8331, {%r667, %r2487};
	{
	.reg .b32 %temp; 
	mov.b64 	{%temp, %r2488}, %fd883;
	}
	mov.b32 	%f96, %r2488;
	abs.f32 	%f32, %f96;
	setp.lt.f32 	%p521, %f32, 0f4086232B;
	@%p521 bra 	$L__BB0_798;
	setp.lt.f64 	%p522, %fd883, 0d0000000000000000;
	add.f64 	%fd4632, %fd883, 0d7FF0000000000000;
	selp.f64 	%fd8331, 0d0000000000000000, %fd4632, %p522;
	setp.geu.f32 	%p523, %f32, 0f40874800;
	@%p523 bra 	$L__BB0_798;
	shr.u32 	%r2489, %r666, 31;
	add.s32 	%r2490, %r666, %r2489;
	shr.s32 	%r2491, %r2490, 1;
	shl.b32 	%r2492, %r2491, 20;
	add.s32 	%r2493, %r668, %r2492;
	mov.b64 	%fd4633, {%r667, %r2493};
	sub.s32 	%r2494, %r666, %r2491;
	shl.b32 	%r2495, %r2494, 20;
	add.s32 	%r2496, %r2495, 1072693248;
	mov.b32 	%r2497, 0;
	mov.b64 	%fd4634, {%r2497, %r2496};
	mul.f64 	%fd8331, %fd4634, %fd4633;
$L__BB0_798:
	add.f64 	%fd8332, %fd8330, %fd8331;
	{
	.reg .b32 %temp; 
	mov.b64 	{%temp, %r3667}, %fd8332;
	}
	{
	.reg .b32 %temp; 
	mov.b64 	{%r3668, %temp}, %fd8332;
	}
	setp.gt.s32 	%p524, %r3667, 1048575;
	mov.b32 	%r3669, -1023;
	@%p524 bra 	$L__BB0_800;
	mul.f64 	%fd8332, %fd8332, 0d4350000000000000;
	{
	.reg .b32 %temp; 
	mov.b64 	{%temp, %r3667}, %fd8332;
	}
	{
	.reg .b32 %temp; 
	mov.b64 	{%r3668, %temp}, %fd8332;
	}
	mov.b32 	%r3669, -1077;
$L__BB0_800:
	add.s32 	%r2500, %r3667, -1;
	setp.gt.u32 	%p525, %r2500, 2146435070;
	@%p525 bra 	$L__BB0_804;
	shr.u32 	%r2503, %r3667, 20;
	add.s32 	%r3670, %r3669, %r2503;
	and.b32  	%r2504, %r3667, 1048575;
	or.b32  	%r2505, %r2504, 1072693248;
	mov.b64 	%fd8333, {%r3668, %r2505};
	setp.lt.u32 	%p527, %r2505, 1073127583;
	@%p527 bra 	$L__BB0_803;
	{
	.reg .b32 %temp; 
	mov.b64 	{%r2506, %temp}, %fd8333;
	}
	{
	.reg .b32 %temp; 
	mov.b64 	{%temp, %r2507}, %fd8333;
	}
	add.s32 	%r2508, %r2507, -1048576;
	mov.b64 	%fd8333, {%r2506, %r2508};
	add.s32 	%r3670, %r3670, 1;
$L__BB0_803:
	add.f64 	%fd4636, %fd8333, 0dBFF0000000000000;
	add.f64 	%fd4637, %fd8333, 0d3FF0000000000000;
	rcp.approx.ftz.f64 	%fd4638, %fd4637;
	neg.f64 	%fd4639, %fd4637;
	fma.rn.f64 	%fd4640, %fd4639, %fd4638, 0d3FF0000000000000;
	fma.rn.f64 	%fd4641, %fd4640, %fd4640, %fd4640;
	fma.rn.f64 	%fd4642, %fd4641, %fd4638, %fd4638;
	mul.f64 	%fd4643, %fd4636, %fd4642;
	fma.rn.f64 	%fd4644, %fd4636, %fd4642, %fd4643;
	mul.f64 	%fd4645, %fd4644, %fd4644;
	fma.rn.f64 	%fd4646, %fd4645, 0d3EB1380B3AE80F1E, 0d3ED0EE258B7A8B04;
	fma.rn.f64 	%fd4647, %fd4646, %fd4645, 0d3EF3B2669F02676F;
	fma.rn.f64 	%fd4648, %fd4647, %fd4645, 0d3F1745CBA9AB0956;
	fma.rn.f64 	%fd4649, %fd4648, %fd4645, 0d3F3C71C72D1B5154;
	fma.rn.f64 	%fd4650, %fd4649, %fd4645, 0d3F624924923BE72D;
	fma.rn.f64 	%fd4651, %fd4650, %fd4645, 0d3F8999999999A3C4;
	fma.rn.f64 	%fd4652, %fd4651, %fd4645, 0d3FB5555555555554;
	sub.f64 	%fd4653, %fd4636, %fd4644;
	add.f64 	%fd4654, %fd4653, %fd4653;
	neg.f64 	%fd4655, %fd4644;
	fma.rn.f64 	%fd4656, %fd4655, %fd4636, %fd4654;
	mul.f64 	%fd4657, %fd4642, %fd4656;
	mul.f64 	%fd4658, %fd4645, %fd4652;
	fma.rn.f64 	%fd4659, %fd4658, %fd4644, %fd4657;
	xor.b32  	%r2509, %r3670, -2147483648;
	mov.b32 	%r2510, 1127219200;
	mov.b64 	%fd4660, {%r2509, %r2510};
	sub.f64 	%fd4661, %fd4660, %fd1;
	fma.rn.f64 	%fd4662, %fd4661, 0d3FE62E42FEFA39EF, %fd4644;
	fma.rn.f64 	%fd4663, %fd4661, 0dBFE62E42FEFA39EF, %fd4662;
	sub.f64 	%fd4664, %fd4663, %fd4644;
	sub.f64 	%fd4665, %fd4659, %fd4664;
	fma.rn.f64 	%fd4666, %fd4661, 0d3C7ABC9E3B39803F, %fd4665;
	add.f64 	%fd8334, %fd4662, %fd4666;
	bra.uni 	$L__BB0_805;
$L__BB0_804:
	fma.rn.f64 	%fd4635, %fd8332, 0d7FF0000000000000, 0d7FF0000000000000;
	{
	.reg .b32 %temp; 
	mov.b64 	{%temp, %r2501}, %fd8332;
	}
	and.b32  	%r2502, %r2501, 2147483647;
	setp.eq.s32 	%p526, %r2502, 0;
	selp.f64 	%fd8334, 0dFFF0000000000000, %fd4635, %p526;
$L__BB0_805:
	st.local.f64 	[%rd51], %fd8334;
	add.s32 	%r679, %r3654, -1;
	setp.gt.u32 	%p528, %r3654, 1;
	mov.f64 	%fd8313, %fd8324;
	mov.u32 	%r3654, %r679;
	@%p528 bra 	$L__BB0_753;
	mov.b32 	%r3671, 1;
$L__BB0_807:
	add.s32 	%r681, %r3671, -1;
	mul.wide.u32 	%rd228, %r681, 8;
	add.s64 	%rd229, %rd21, %rd228;
	ld.local.f64 	%fd897, [%rd229];
	mul.wide.u32 	%rd230, %r3671, 8;
	add.s64 	%rd231, %rd36, %rd230;
	ld.local.f64 	%fd4667, [%rd231];
	mul.f64 	%fd898, %fd4667, 0d0000000000000000;
	add.f64 	%fd4668, %fd897, %fd898;
	add.s64 	%rd232, %rd16, %rd230;
	ld.local.f64 	%fd899, [%rd232];
	add.f64 	%fd900, %fd899, %fd4668;
	cvt.rzi.s32.f64 	%r682, %fd900;
	setp.lt.s32 	%p529, %r682, 0;
	@%p529 bra 	$L__BB0_816;
	setp.eq.s32 	%p530, %r682, 0;
	mov.f64 	%fd8342, 0d3FF0000000000000;
	@%p530 bra 	$L__BB0_826;
	and.b32  	%r683, %r682, 3;
	setp.lt.u32 	%p531, %r682, 4;
	mov.f64 	%fd8341, 0d4005BF0A1BE2B496;
	@%p531 bra 	$L__BB0_813;
	and.b32  	%r684, %r682, 2147483644;
	mov.b32 	%r3673, 0;
	mov.f64 	%fd8342, 0d3FF0000000000000;
$L__BB0_811:
	mul.f64 	%fd4673, %fd8342, 0d4005BF0A1BE2B496;
	mul.f64 	%fd4674, %fd4673, 0d4005BF0A1BE2B496;
	mul.f64 	%fd4675, %fd4674, 0d4005BF0A1BE2B496;
	mul.f64 	%fd8342, %fd4675, 0d4005BF0A1BE2B496;
	add.s32 	%r3673, %r3673, 4;
	setp.ne.s32 	%p532, %r3673, %r684;
	@%p532 bra 	$L__BB0_811;
	mul.f64 	%fd8341, %fd8342, 0d4005BF0A1BE2B496;
$L__BB0_813:
	setp.eq.s32 	%p533, %r683, 0;
	@%p533 bra 	$L__BB0_826;
	setp.eq.s32 	%p534, %r683, 1;
	@%p534 bra 	$L__BB0_825;
	mul.f64 	%fd4676, %fd8341, 0d4005BF0A1BE2B496;
	setp.eq.s32 	%p535, %r683, 2;
	mul.f64 	%fd4677, %fd4676, 0d4005BF0A1BE2B496;
	selp.f64 	%fd8342, %fd4676, %fd4677, %p535;
	bra.uni 	$L__BB0_826;
$L__BB0_816:
	neg.s32 	%r685, %r682;
	and.b32  	%r686, %r685, 3;
	setp.gt.u32 	%p536, %r682, -4;
	mov.f64 	%fd8337, 0d4005BF0A1BE2B496;
	@%p536 bra 	$L__BB0_820;
	and.b32  	%r687, %r685, 2147483644;
	mov.b32 	%r3672, 0;
	mov.f64 	%fd8338, 0d3FF0000000000000;
$L__BB0_818:
	mul.f64 	%fd4681, %fd8338, 0d4005BF0A1BE2B496;
	mul.f64 	%fd4682, %fd4681, 0d4005BF0A1BE2B496;
	mul.f64 	%fd4683, %fd4682, 0d4005BF0A1BE2B496;
	mul.f64 	%fd8338, %fd4683, 0d4005BF0A1BE2B496;
	add.s32 	%r3672, %r3672, 4;
	setp.ne.s32 	%p537, %r3672, %r687;
	@%p537 bra 	$L__BB0_818;
	mul.f64 	%fd8337, %fd8338, 0d4005BF0A1BE2B496;
$L__BB0_820:
	setp.eq.s32 	%p538, %r686, 0;
	@%p538 bra 	$L__BB0_824;
	setp.eq.s32 	%p539, %r686, 1;
	@%p539 bra 	$L__BB0_823;
	mul.f64 	%fd4684, %fd8337, 0d4005BF0A1BE2B496;
	setp.eq.s32 	%p540, %r686, 2;
	mul.f64 	%fd4685, %fd4684, 0d4005BF0A1BE2B496;
	selp.f64 	%fd8338, %fd4684, %fd4685, %p540;
	bra.uni 	$L__BB0_824;
$L__BB0_823:
	mov.f64 	%fd8338, %fd8337;
$L__BB0_824:
	rcp.rn.f64 	%fd8342, %fd8338;
	bra.uni 	$L__BB0_826;
$L__BB0_825:
	mov.f64 	%fd8342, %fd8341;
$L__BB0_826:
	cvt.rn.f64.s32 	%fd4686, %r682;
	sub.f64 	%fd4687, %fd900, %fd4686;
	add.f64 	%fd4688, %fd4687, 0d3FF0000000000000;
	mul.f64 	%fd4689, %fd4687, %fd4687;
	fma.rn.f64 	%fd4690, %fd4689, 0d3FE0000000000000, %fd4688;
	mul.f64 	%fd4691, %fd4687, %fd4689;
	div.rn.f64 	%fd4692, %fd4691, 0d4018000000000000;
	add.f64 	%fd4693, %fd4690, %fd4692;
	mul.f64 	%fd4694, %fd4687, %fd4691;
	div.rn.f64 	%fd4695, %fd4694, 0d4038000000000000;
	add.f64 	%fd4696, %fd4693, %fd4695;
	mul.f64 	%fd4697, %fd4687, %fd4694;
	div.rn.f64 	%fd4698, %fd4697, 0d405E000000000000;
	add.f64 	%fd4699, %fd4696, %fd4698;
	mul.f64 	%fd4700, %fd4687, %fd4697;
	div.rn.f64 	%fd4701, %fd4700, 0d4086800000000000;
	add.f64 	%fd4702, %fd4699, %fd4701;
	mul.f64 	%fd4703, %fd4687, %fd4700;
	div.rn.f64 	%fd4704, %fd4703, 0d40B3B00000000000;
	add.f64 	%fd4705, %fd4702, %fd4704;
	mul.f64 	%fd4706, %fd4687, %fd4703;
	div.rn.f64 	%fd4707, %fd4706, 0d40E3B00000000000;
	add.f64 	%fd4708, %fd4705, %fd4707;
	mul.f64 	%fd4709, %fd4687, %fd4706;
	div.rn.f64 	%fd4710, %fd4709, 0d4116260000000000;
	add.f64 	%fd4711, %fd4708, %fd4710;
	mul.f64 	%fd916, %fd8342, %fd4711;
	mul.wide.u32 	%rd233, %r681, 8;
	add.s64 	%rd234, %rd22, %rd233;
	ld.local.f64 	%fd917, [%rd234];
	sub.f64 	%fd4712, %fd917, %fd898;
	mul.wide.u32 	%rd235, %r3671, 8;
	add.s64 	%rd236, %rd2, %rd235;
	ld.local.f64 	%fd918, [%rd236];
	add.f64 	%fd919, %fd918, %fd4712;
	cvt.rzi.s32.f64 	%r692, %fd919;
	setp.lt.s32 	%p541, %r692, 0;
	@%p541 bra 	$L__BB0_835;
	setp.eq.s32 	%p542, %r692, 0;
	mov.f64 	%fd8350, 0d3FF0000000000000;
	@%p542 bra 	$L__BB0_845;
	and.b32  	%r693, %r692, 3;
	setp.lt.u32 	%p543, %r692, 4;
	mov.f64 	%fd8349, 0d4005BF0A1BE2B496;
	@%p543 bra 	$L__BB0_832;
	and.b32  	%r694, %r692, 2147483644;
	mov.b32 	%r3675, 0;
	mov.f64 	%fd8350, 0d3FF0000000000000;
$L__BB0_830:
	mul.f64 	%fd4717, %fd8350, 0d4005BF0A1BE2B496;
	mul.f64 	%fd4718, %fd4717, 0d4005BF0A1BE2B496;
	mul.f64 	%fd4719, %fd4718, 0d4005BF0A1BE2B496;
	mul.f64 	%fd8350, %fd4719, 0d4005BF0A1BE2B496;
	add.s32 	%r3675, %r3675, 4;
	setp.ne.s32 	%p544, %r3675, %r694;
	@%p544 bra 	$L__BB0_830;
	mul.f64 	%fd8349, %fd8350, 0d4005BF0A1BE2B496;
$L__BB0_832:
	setp.eq.s32 	%p545, %r693, 0;
	@%p545 bra 	$L__BB0_845;
	setp.eq.s32 	%p546, %r693, 1;
	@%p546 bra 	$L__BB0_844;
	mul.f64 	%fd4720, %fd8349, 0d4005BF0A1BE2B496;
	setp.eq.s32 	%p547, %r693, 2;
	mul.f64 	%fd4721, %fd4720, 0d4005BF0A1BE2B496;
	selp.f64 	%fd8350, %fd4720, %fd4721, %p547;
	bra.uni 	$L__BB0_845;
$L__BB0_835:
	neg.s32 	%r695, %r692;
	and.b32  	%r696, %r695, 3;
	setp.gt.u32 	%p548, %r692, -4;
	mov.f64 	%fd8345, 0d4005BF0A1BE2B496;
	@%p548 bra 	$L__BB0_839;
	and.b32  	%r697, %r695, 2147483644;
	mov.b32 	%r3674, 0;
	mov.f64 	%fd8346, 0d3FF0000000000000;
$L__BB0_837:
	mul.f64 	%fd4725, %fd8346, 0d4005BF0A1BE2B496;
	mul.f64 	%fd4726, %fd4725, 0d4005BF0A1BE2B496;
	mul.f64 	%fd4727, %fd4726, 0d4005BF0A1BE2B496;
	mul.f64 	%fd8346, %fd4727, 0d4005BF0A1BE2B496;
	add.s32 	%r3674, %r3674, 4;
	setp.ne.s32 	%p549, %r3674, %r697;
	@%p549 bra 	$L__BB0_837;
	mul.f64 	%fd8345, %fd8346, 0d4005BF0A1BE2B496;
$L__BB0_839:
	setp.eq.s32 	%p550, %r696, 0;
	@%p550 bra 	$L__BB0_843;
	setp.eq.s32 	%p551, %r696, 1;
	@%p551 bra 	$L__BB0_842;
	mul.f64 	%fd4728, %fd8345, 0d4005BF0A1BE2B496;
	setp.eq.s32 	%p552, %r696, 2;
	mul.f64 	%fd4729, %fd4728, 0d4005BF0A1BE2B496;
	selp.f64 	%fd8346, %fd4728, %fd4729, %p552;
	bra.uni 	$L__BB0_843;
$L__BB0_842:
	mov.f64 	%fd8346, %fd8345;
$L__BB0_843:
	rcp.rn.f64 	%fd8350, %fd8346;
	bra.uni 	$L__BB0_845;
$L__BB0_844:
	mov.f64 	%fd8350, %fd8349;
$L__BB0_845:
	cvt.rn.f64.s32 	%fd4730, %r692;
	sub.f64 	%fd4731, %fd919, %fd4730;
	add.f64 	%fd4732, %fd4731, 0d3FF0000000000000;
	mul.f64 	%fd4733, %fd4731, %fd4731;
	fma.rn.f64 	%fd4734, %fd4733, 0d3FE0000000000000, %fd4732;
	mul.f64 	%fd4735, %fd4731, %fd4733;
	div.rn.f64 	%fd4736, %fd4735, 0d4018000000000000;
	add.f64 	%fd4737, %fd4734, %fd4736;
	mul.f64 	%fd4738, %fd4731, %fd4735;
	div.rn.f64 	%fd4739, %fd4738, 0d4038000000000000;
	add.f64 	%fd4740, %fd4737, %fd4739;
	mul.f64 	%fd4741, %fd4731, %fd4738;
	div.rn.f64 	%fd4742, %fd4741, 0d405E000000000000;
	add.f64 	%fd4743, %fd4740, %fd4742;
	mul.f64 	%fd4744, %fd4731, %fd4741;
	div.rn.f64 	%fd4745, %fd4744, 0d4086800000000000;
	add.f64 	%fd4746, %fd4743, %fd4745;
	mul.f64 	%fd4747, %fd4731, %fd4744;
	div.rn.f64 	%fd4748, %fd4747, 0d40B3B00000000000;
	add.f64 	%fd4749, %fd4746, %fd4748;
	mul.f64 	%fd4750, %fd4731, %fd4747;
	div.rn.f64 	%fd4751, %fd4750, 0d40E3B00000000000;
	add.f64 	%fd4752, %fd4749, %fd4751;
	mul.f64 	%fd4753, %fd4731, %fd4750;
	div.rn.f64 	%fd4754, %fd4753, 0d4116260000000000;
	add.f64 	%fd4755, %fd4752, %fd4754;
	fma.rn.f64 	%fd935, %fd8350, %fd4755, %fd916;
	mul.wide.u32 	%rd237, %r681, 8;
	add.s64 	%rd238, %rd23, %rd237;
	ld.local.f64 	%fd936, [%rd238];
	add.f64 	%fd4756, %fd936, %fd898;
	mul.wide.u32 	%rd239, %r3671, 8;
	add.s64 	%rd240, %rd14, %rd239;
	ld.local.f64 	%fd937, [%rd240];
	add.f64 	%fd938, %fd937, %fd4756;
	cvt.rzi.s32.f64 	%r702, %fd938;
	setp.lt.s32 	%p553, %r702, 0;
	@%p553 bra 	$L__BB0_854;
	setp.eq.s32 	%p554, %r702, 0;
	mov.f64 	%fd8358, 0d3FF0000000000000;
	@%p554 bra 	$L__BB0_864;
	and.b32  	%r703, %r702, 3;
	setp.lt.u32 	%p555, %r702, 4;
	mov.f64 	%fd8357, 0d4005BF0A1BE2B496;
	@%p555 bra 	$L__BB0_851;
	and.b32  	%r704, %r702, 2147483644;
	mov.b32 	%r3677, 0;
	mov.f64 	%fd8358, 0d3FF0000000000000;
$L__BB0_849:
	mul.f64 	%fd4761, %fd8358, 0d4005BF0A1BE2B496;
	mul.f64 	%fd4762, %fd4761, 0d4005BF0A1BE2B496;
	mul.f64 	%fd4763, %fd4762, 0d4005BF0A1BE2B496;
	mul.f64 	%fd8358, %fd4763, 0d4005BF0A1BE2B496;
	add.s32 	%r3677, %r3677, 4;
	setp.ne.s32 	%p556, %r3677, %r704;
	@%p556 bra 	$L__BB0_849;
	mul.f64 	%fd8357, %fd8358, 0d4005BF0A1BE2B496;
$L__BB0_851:
	setp.eq.s32 	%p557, %r703, 0;
	@%p557 bra 	$L__BB0_864;
	setp.eq.s32 	%p558, %r703, 1;
	@%p558 bra 	$L__BB0_863;
	mul.f64 	%fd4764, %fd8357, 0d4005BF0A1BE2B496;
	setp.eq.s32 	%p559, %r703, 2;
	mul.f64 	%fd4765, %fd4764, 0d4005BF0A1BE2B496;
	selp.f64 	%fd8358, %fd4764, %fd4765, %p559;
	bra.uni 	$L__BB0_864;
$L__BB0_854:
	neg.s32 	%r705, %r702;
	and.b32  	%r706, %r705, 3;
	setp.gt.u32 	%p560, %r702, -4;
	mov.f64 	%fd8353, 0d4005BF0A1BE2B496;
	@%p560 bra 	$L__BB0_858;
	and.b32  	%r707, %r705, 2147483644;
	mov.b32 	%r3676, 0;
	mov.f64 	%fd8354, 0d3FF0000000000000;
$L__BB0_856:
	mul.f64 	%fd4769, %fd8354, 0d4005BF0A1BE2B496;
	mul.f64 	%fd4770, %fd4769, 0d4005BF0A1BE2B496;
	mul.f64 	%fd4771, %fd4770, 0d4005BF0A1BE2B496;
	mul.f64 	%fd8354, %fd4771, 0d4005BF0A1BE2B496;
	add.s32 	%r3676, %r3676, 4;
	setp.ne.s32 	%p561, %r3676, %r707;
	@%p561 bra 	$L__BB0_856;
	mul.f64 	%fd8353, %fd8354, 0d4005BF0A1BE2B496;
$L__BB0_858:
	setp.eq.s32 	%p562, %r706, 0;
	@%p562 bra 	$L__BB0_862;
	setp.eq.s32 	%p563, %r706, 1;
	@%p563 bra 	$L__BB0_861;
	mul.f64 	%fd4772, %fd8353, 0d4005BF0A1BE2B496;
	setp.eq.s32 	%p564, %r706, 2;
	mul.f64 	%fd4773, %fd4772, 0d4005BF0A1BE2B496;
	selp.f64 	%fd8354, %fd4772, %fd4773, %p564;
	bra.uni 	$L__BB0_862;
$L__BB0_861:
	mov.f64 	%fd8354, %fd8353;
$L__BB0_862:
	rcp.rn.f64 	%fd8358, %fd8354;
	bra.uni 	$L__BB0_864;
$L__BB0_863:
	mov.f64 	%fd8358, %fd8357;
$L__BB0_864:
	cvt.rn.f64.s32 	%fd4774, %r702;
	sub.f64 	%fd4775, %fd938, %fd4774;
	add.f64 	%fd4776, %fd4775, 0d3FF0000000000000;
	mul.f64 	%fd4777, %fd4775, %fd4775;
	fma.rn.f64 	%fd4778, %fd4777, 0d3FE0000000000000, %fd4776;
	mul.f64 	%fd4779, %fd4775, %fd4777;
	div.rn.f64 	%fd4780, %fd4779, 0d4018000000000000;
	add.f64 	%fd4781, %fd4778, %fd4780;
	mul.f64 	%fd4782, %fd4775, %fd4779;
	div.rn.f64 	%fd4783, %fd4782, 0d4038000000000000;
	add.f64 	%fd4784, %fd4781, %fd4783;
	mul.f64 	%fd4785, %fd4775, %fd4782;
	div.rn.f64 	%fd4786, %fd4785, 0d405E000000000000;
	add.f64 	%fd4787, %fd4784, %fd4786;
	mul.f64 	%fd4788, %fd4775, %fd4785;
	div.rn.f64 	%fd4789, %fd4788, 0d4086800000000000;
	add.f64 	%fd4790, %fd4787, %fd4789;
	mul.f64 	%fd4791, %fd4775, %fd4788;
	div.rn.f64 	%fd4792, %fd4791, 0d40B3B00000000000;
	add.f64 	%fd4793, %fd4790, %fd4792;
	mul.f64 	%fd4794, %fd4775, %fd4791;
	div.rn.f64 	%fd4795, %fd4794, 0d40E3B00000000000;
	add.f64 	%fd4796, %fd4793, %fd4795;
	mul.f64 	%fd4797, %fd4775, %fd4794;
	div.rn.f64 	%fd4798, %fd4797, 0d4116260000000000;
	add.f64 	%fd4799, %fd4796, %fd4798;
	fma.rn.f64 	%fd954, %fd8358, %fd4799, %fd935;
	mul.wide.u32 	%rd241, %r681, 8;
	add.s64 	%rd242, %rd24, %rd241;
	ld.local.f64 	%fd955, [%rd242];
	sub.f64 	%fd4800, %fd955, %fd898;
	mul.wide.u32 	%rd243, %r3671, 8;
	add.s64 	%rd244, %rd4, %rd243;
	ld.local.f64 	%fd956, [%rd244];
	add.f64 	%fd957, %fd956, %fd4800;
	cvt.rzi.s32.f64 	%r712, %fd957;
	setp.lt.s32 	%p565, %r712, 0;
	@%p565 bra 	$L__BB0_873;
	setp.eq.s32 	%p566, %r712, 0;
	mov.f64 	%fd8366, 0d3FF0000000000000;
	@%p566 bra 	$L__BB0_883;
	and.b32  	%r713, %r712, 3;
	setp.lt.u32 	%p567, %r712, 4;
	mov.f64 	%fd8365, 0d4005BF0A1BE2B496;
	@%p567 bra 	$L__BB0_870;
	and.b32  	%r714, %r712, 2147483644;
	mov.b32 	%r3679, 0;
	mov.f64 	%fd8366, 0d3FF0000000000000;
$L__BB0_868:
	mul.f64 	%fd4805, %fd8366, 0d4005BF0A1BE2B496;
	mul.f64 	%fd4806, %fd4805, 0d4005BF0A1BE2B496;
	mul.f64 	%fd4807, %fd4806, 0d4005BF0A1BE2B496;
	mul.f64 	%fd8366, %fd4807, 0d4005BF0A1BE2B496;
	add.s32 	%r3679, %r3679, 4;
	setp.ne.s32 	%p568, %r3679, %r714;
	@%p568 bra 	$L__BB0_868;
	mul.f64 	%fd8365, %fd8366, 0d4005BF0A1BE2B496;
$L__BB0_870:
	setp.eq.s32 	%p569, %r713, 0;
	@%p569 bra 	$L__BB0_883;
	setp.eq.s32 	%p570, %r713, 1;
	@%p570 bra 	$L__BB0_882;
	mul.f64 	%fd4808, %fd8365, 0d4005BF0A1BE2B496;
	setp.eq.s32 	%p571, %r713, 2;
	mul.f64 	%fd4809, %fd4808, 0d4005BF0A1BE2B496;
	selp.f64 	%fd8366, %fd4808, %fd4809, %p571;
	bra.uni 	$L__BB0_883;
$L__BB0_873:
	neg.s32 	%r715, %r712;
	and.b32  	%r716, %r715, 3;
	setp.gt.u32 	%p572, %r712, -4;
	mov.f64 	%fd8361, 0d4005BF0A1BE2B496;
	@%p572 bra 	$L__BB0_877;
	and.b32  	%r717, %r715, 2147483644;
	mov.b32 	%r3678, 0;
	mov.f64 	%fd8362, 0d3FF0000000000000;
$L__BB0_875:
	mul.f64 	%fd4813, %fd8362, 0d4005BF0A1BE2B496;
	mul.f64 	%fd4814, %fd4813, 0d4005BF0A1BE2B496;
	mul.f64 	%fd4815, %fd4814, 0d4005BF0A1BE2B496;
	mul.f64 	%fd8362, %fd4815, 0d4005BF0A1BE2B496;
	add.s32 	%r3678, %r3678, 4;
	setp.ne.s32 	%p573, %r3678, %r717;
	@%p573 bra 	$L__BB0_875;
	mul.f64 	%fd8361, %fd8362, 0d4005BF0A1BE2B496;
$L__BB0_877:
	setp.eq.s32 	%p574, %r716, 0;
	@%p574 bra 	$L__BB0_881;
	setp.eq.s32 	%p575, %r716, 1;
	@%p575 bra 	$L__BB0_880;
	mul.f64 	%fd4816, %fd8361, 0d4005BF0A1BE2B496;
	setp.eq.s32 	%p576, %r716, 2;
	mul.f64 	%fd4817, %fd4816, 0d4005BF0A1BE2B496;
	selp.f64 	%fd8362, %fd4816, %fd4817, %p576;
	bra.uni 	$L__BB0_881;
$L__BB0_880:
	mov.f64 	%fd8362, %fd8361;
$L__BB0_881:
	rcp.rn.f64 	%fd8366, %fd8362;
	bra.uni 	$L__BB0_883;
$L__BB0_882:
	mov.f64 	%fd8366, %fd8365;
$L__BB0_883:
	cvt.rn.f64.s32 	%fd4818, %r712;
	sub.f64 	%fd4819, %fd957, %fd4818;
	add.f64 	%fd4820, %fd4819, 0d3FF0000000000000;
	mul.f64 	%fd4821, %fd4819, %fd4819;
	fma.rn.f64 	%fd4822, %fd4821, 0d3FE0000000000000, %fd4820;
	mul.f64 	%fd4823, %fd4819, %fd4821;
	div.rn.f64 	%fd4824, %fd4823, 0d4018000000000000;
	add.f64 	%fd4825, %fd4822, %fd4824;
	mul.f64 	%fd4826, %fd4819, %fd4823;
	div.rn.f64 	%fd4827, %fd4826, 0d4038000000000000;
	add.f64 	%fd4828, %fd4825, %fd4827;
	mul.f64 	%fd4829, %fd4819, %fd4826;
	div.rn.f64 	%fd4830, %fd4829, 0d405E000000000000;
	add.f64 	%fd4831, %fd4828, %fd4830;
	mul.f64 	%fd4832, %fd4819, %fd4829;
	div.rn.f64 	%fd4833, %fd4832, 0d4086800000000000;
	add.f64 	%fd4834, %fd4831, %fd4833;
	mul.f64 	%fd4835, %fd4819, %fd4832;
	div.rn.f64 	%fd4836, %fd4835, 0d40B3B00000000000;
	add.f64 	%fd4837, %fd4834, %fd4836;
	mul.f64 	%fd4838, %fd4819, %fd4835;
	div.rn.f64 	%fd4839, %fd4838, 0d40E3B00000000000;
	add.f64 	%fd4840, %fd4837, %fd4839;
	mul.f64 	%fd4841, %fd4819, %fd4838;
	div.rn.f64 	%fd4842, %fd4841, 0d4116260000000000;
	add.f64 	%fd4843, %fd4840, %fd4842;
	fma.rn.f64 	%fd8367, %fd8366, %fd4843, %fd954;
	{
	.reg .b32 %temp; 
	mov.b64 	{%temp, %r3680}, %fd8367;
	}
	{
	.reg .b32 %temp; 
	mov.b64 	{%r3681, %temp}, %fd8367;
	}
	setp.gt.s32 	%p577, %r3680, 1048575;
	mov.b32 	%r3682, -1023;
	@%p577 bra 	$L__BB0_885;
	mul.f64 	%fd8367, %fd8367, 0d4350000000000000;
	{
	.reg .b32 %temp; 
	mov.b64 	{%temp, %r3680}, %fd8367;
	}
	{
	.reg .b32 %temp; 
	mov.b64 	{%r3681, %temp}, %fd8367;
	}
	mov.b32 	%r3682, -1077;
$L__BB0_885:
	add.s32 	%r2522, %r3680, -1;
	setp.gt.u32 	%p578, %r2522, 2146435070;
	@%p578 bra 	$L__BB0_889;
	shr.u32 	%r2525, %r3680, 20;
	add.s32 	%r3683, %r3682, %r2525;
	and.b32  	%r2526, %r3680, 1048575;
	or.b32  	%r2527, %r2526, 1072693248;
	mov.b64 	%fd8368, {%r3681, %r2527};
	setp.lt.u32 	%p580, %r2527, 1073127583;
	@%p580 bra 	$L__BB0_888;
	{
	.reg .b32 %temp; 
	mov.b64 	{%r2528, %temp}, %fd8368;
	}
	{
	.reg .b32 %temp; 
	mov.b64 	{%temp, %r2529}, %fd8368;
	}
	add.s32 	%r2530, %r2529, -1048576;
	mov.b64 	%fd8368, {%r2528, %r2530};
	add.s32 	%r3683, %r3683, 1;
$L__BB0_888:
	add.f64 	%fd4845, %fd8368, 0dBFF0000000000000;
	add.f64 	%fd4846, %fd8368, 0d3FF0000000000000;
	rcp.approx.ftz.f64 	%fd4847, %fd4846;
	neg.f64 	%fd4848, %fd4846;
	fma.rn.f64 	%fd4849, %fd4848, %fd4847, 0d3FF0000000000000;
	fma.rn.f64 	%fd4850, %fd4849, %fd4849, %fd4849;
	fma.rn.f64 	%fd4851, %fd4850, %fd4847, %fd4847;
	mul.f64 	%fd4852, %fd4845, %fd4851;
	fma.rn.f64 	%fd4853, %fd4845, %fd4851, %fd4852;
	mul.f64 	%fd4854, %fd4853, %fd4853;
	fma.rn.f64 	%fd4855, %fd4854, 0d3EB1380B3AE80F1E, 0d3ED0EE258B7A8B04;
	fma.rn.f64 	%fd4856, %fd4855, %fd4854, 0d3EF3B2669F02676F;
	fma.rn.f64 	%fd4857, %fd4856, %fd4854, 0d3F1745CBA9AB0956;
	fma.rn.f64 	%fd4858, %fd4857, %fd4854, 0d3F3C71C72D1B5154;
	fma.rn.f64 	%fd4859, %fd4858, %fd4854, 0d3F624924923BE72D;
	fma.rn.f64 	%fd4860, %fd4859, %fd4854, 0d3F8999999999A3C4;
	fma.rn.f64 	%fd4861, %fd4860, %fd4854, 0d3FB5555555555554;
	sub.f64 	%fd4862, %fd4845, %fd4853;
	add.f64 	%fd4863, %fd4862, %fd4862;
	neg.f64 	%fd4864, %fd4853;
	fma.rn.f64 	%fd4865, %fd4864, %fd4845, %fd4863;
	mul.f64 	%fd4866, %fd4851, %fd4865;
	mul.f64 	%fd4867, %fd4854, %fd4861;
	fma.rn.f64 	%fd4868, %fd4867, %fd4853, %fd4866;
	xor.b32  	%r2531, %r3683, -2147483648;
	mov.b32 	%r2532, 1127219200;
	mov.b64 	%fd4869, {%r2531, %r2532};
	sub.f64 	%fd4870, %fd4869, %fd1;
	fma.rn.f64 	%fd4871, %fd4870, 0d3FE62E42FEFA39EF, %fd4853;
	fma.rn.f64 	%fd4872, %fd4870, 0dBFE62E42FEFA39EF, %fd4871;
	sub.f64 	%fd4873, %fd4872, %fd4853;
	sub.f64 	%fd4874, %fd4868, %fd4873;
	fma.rn.f64 	%fd4875, %fd4870, 0d3C7ABC9E3B39803F, %fd4874;
	add.f64 	%fd8369, %fd4871, %fd4875;
	bra.uni 	$L__BB0_890;
$L__BB0_889:
	fma.rn.f64 	%fd4844, %fd8367, 0d7FF0000000000000, 0d7FF0000000000000;
	{
	.reg .b32 %temp; 
	mov.b64 	{%temp, %r2523}, %fd8367;
	}
	and.b32  	%r2524, %r2523, 2147483647;
	setp.eq.s32 	%p579, %r2524, 0;
	selp.f64 	%fd8369, 0dFFF0000000000000, %fd4844, %p579;
$L__BB0_890:
	sub.f64 	%fd4876, %fd897, %fd898;
	add.f64 	%fd982, %fd937, %fd4876;
	cvt.rzi.s32.f64 	%r732, %fd982;
	setp.lt.s32 	%p581, %r732, 0;
	@%p581 bra 	$L__BB0_899;
	setp.eq.s32 	%p582, %r732, 0;
	mov.f64 	%fd8377, 0d3FF0000000000000;
	@%p582 bra 	$L__BB0_909;
	and.b32  	%r733, %r732, 3;
	setp.lt.u32 	%p583, %r732, 4;
	mov.f64 	%fd8376, 0d4005BF0A1BE2B496;
	@%p583 bra 	$L__BB0_896;
	and.b32  	%r734, %r732, 2147483644;
	mov.b32 	%r3685, 0;
	mov.f64 	%fd8377, 0d3FF0000000000000;
$L__BB0_894:
	mul.f64 	%fd4881, %fd8377, 0d4005BF0A1BE2B496;
	mul.f64 	%fd4882, %fd4881, 0d4005BF0A1BE2B496;
	mul.f64 	%fd4883, %fd4882, 0d4005BF0A1BE2B496;
	mul.f64 	%fd8377, %fd4883, 0d4005BF0A1BE2B496;
	add.s32 	%r3685, %r3685, 4;
	setp.ne.s32 	%p584, %r3685, %r734;
	@%p584 bra 	$L__BB0_894;
	mul.f64 	%fd8376, %fd8377, 0d4005BF0A1BE2B496;
$L__BB0_896:
	setp.eq.s32 	%p585, %r733, 0;
	@%p585 bra 	$L__BB0_909;
	setp.eq.s32 	%p586, %r733, 1;
	@%p586 bra 	$L__BB0_908;
	mul.f64 	%fd4884, %fd8376, 0d4005BF0A1BE2B496;
	setp.eq.s32 	%p587, %r733, 2;
	mul.f64 	%fd4885, %fd4884, 0d4005BF0A1BE2B496;
	selp.f64 	%fd8377, %fd4884, %fd4885, %p587;
	bra.uni 	$L__BB0_909;
$L__BB0_899:
	neg.s32 	%r735, %r732;
	and.b32  	%r736, %r735, 3;
	setp.gt.u32 	%p588, %r732, -4;
	mov.f64 	%fd8372, 0d4005BF0A1BE2B496;
	@%p588 bra 	$L__BB0_903;
	and.b32  	%r737, %r735, 2147483644;
	mov.b32 	%r3684, 0;
	mov.f64 	%fd8373, 0d3FF0000000000000;
$L__BB0_901:
	mul.f64 	%fd4889, %fd8373, 0d4005BF0A1BE2B496;
	mul.f64 	%fd4890, %fd4889, 0d4005BF0A1BE2B496;
	mul.f64 	%fd4891, %fd4890, 0d4005BF0A1BE2B496;
	mul.f64 	%fd8373, %fd4891, 0d4005BF0A1BE2B496;
	add.s32 	%r3684, %r3684, 4;
	setp.ne.s32 	%p589, %r3684, %r737;
	@%p589 bra 	$L__BB0_901;
	mul.f64 	%fd8372, %fd8373, 0d4005BF0A1BE2B496;
$L__BB0_903:
	setp.eq.s32 	%p590, %r736, 0;
	@%p590 bra 	$L__BB0_907;
	setp.eq.s32 	%p591, %r736, 1;
	@%p591 bra 	$L__BB0_906;
	mul.f64 	%fd4892, %fd8372, 0d4005BF0A1BE2B496;
	setp.eq.s32 	%p592, %r736, 2;
	mul.f64 	%fd4893, %fd4892, 0d4005BF0A1BE2B496;
	selp.f64 	%fd8373, %fd4892, %fd4893, %p592;
	bra.uni 	$L__BB0_907;
$L__BB0_906:
	mov.f64 	%fd8373, %fd8372;
$L__BB0_907:
	rcp.rn.f64 	%fd8377, %fd8373;
	bra.uni 	$L__BB0_909;
$L__BB0_908:
	mov.f64 	%fd8377, %fd8376;
$L__BB0_909:
	cvt.rn.f64.s32 	%fd4894, %r732;
	sub.f64 	%fd4895, %fd982, %fd4894;
	add.f64 	%fd4896, %fd4895, 0d3FF0000000000000;
	mul.f64 	%fd4897, %fd4895, %fd4895;
	fma.rn.f64 	%fd4898, %fd4897, 0d3FE0000000000000, %fd4896;
	mul.f64 	%fd4899, %fd4895, %fd4897;
	div.rn.f64 	%fd4900, %fd4899, 0d4018000000000000;
	add.f64 	%fd4901, %fd4898, %fd4900;
	mul.f64 	%fd4902, %fd4895, %fd4899;
	div.rn.f64 	%fd4903, %fd4902, 0d4038000000000000;
	add.f64 	%fd4904, %fd4901, %fd4903;
	mul.f64 	%fd4905, %fd4895, %fd4902;
	div.rn.f64 	%fd4906, %fd4905, 0d405E000000000000;
	add.f64 	%fd4907, %fd4904, %fd4906;
	mul.f64 	%fd4908, %fd4895, %fd4905;
	div.rn.f64 	%fd4909, %fd4908, 0d4086800000000000;
	add.f64 	%fd4910, %fd4907, %fd4909;
	mul.f64 	%fd4911, %fd4895, %fd4908;
	div.rn.f64 	%fd4912, %fd4911, 0d40B3B00000000000;
	add.f64 	%fd4913, %fd4910, %fd4912;
	mul.f64 	%fd4914, %fd4895, %fd4911;
	div.rn.f64 	%fd4915, %fd4914, 0d40E3B00000000000;
	add.f64 	%fd4916, %fd4913, %fd4915;
	mul.f64 	%fd4917, %fd4895, %fd4914;
	div.rn.f64 	%fd4918, %fd4917, 0d4116260000000000;
	add.f64 	%fd4919, %fd4916, %fd4918;
	mul.f64 	%fd998, %fd8377, %fd4919;
	add.f64 	%fd4920, %fd917, %fd898;
	add.f64 	%fd999, %fd956, %fd4920;
	cvt.rzi.s32.f64 	%r742, %fd999;
	setp.lt.s32 	%p593, %r742, 0;
	@%p593 bra 	$L__BB0_918;
	setp.eq.s32 	%p594, %r742, 0;
	mov.f64 	%fd8385, 0d3FF0000000000000;
	@%p594 bra 	$L__BB0_928;
	and.b32  	%r743, %r742, 3;
	setp.lt.u32 	%p595, %r742, 4;
	mov.f64 	%fd8384, 0d4005BF0A1BE2B496;
	@%p595 bra 	$L__BB0_915;
	and.b32  	%r744, %r742, 2147483644;
	mov.b32 	%r3687, 0;
	mov.f64 	%fd8385, 0d3FF0000000000000;
$L__BB0_913:
	mul.f64 	%fd4925, %fd8385, 0d4005BF0A1BE2B496;
	mul.f64 	%fd4926, %fd4925, 0d4005BF0A1BE2B496;
	mul.f64 	%fd4927, %fd4926, 0d4005BF0A1BE2B496;
	mul.f64 	%fd8385, %fd4927, 0d4005BF0A1BE2B496;
	add.s32 	%r3687, %r3687, 4;
	setp.ne.s32 	%p596, %r3687, %r744;
	@%p596 bra 	$L__BB0_913;
	mul.f64 	%fd8384, %fd8385, 0d4005BF0A1BE2B496;
$L__BB0_915:
	setp.eq.s32 	%p597, %r743, 0;
	@%p597 bra 	$L__BB0_928;
	setp.eq.s32 	%p598, %r743, 1;
	@%p598 bra 	$L__BB0_927;
	mul.f64 	%fd4928, %fd8384, 0d4005BF0A1BE2B496;
	setp.eq.s32 	%p599, %r743, 2;
	mul.f64 	%fd4929, %fd4928, 0d4005BF0A1BE2B496;
	selp.f64 	%fd8385, %fd4928, %fd4929, %p599;
	bra.uni 	$L__BB0_928;
$L__BB0_918:
	neg.s32 	%r745, %r742;
	and.b32  	%r746, %r745, 3;
	setp.gt.u32 	%p600, %r742, -4;
	mov.f64 	%fd8380, 0d4005BF0A1BE2B496;
	@%p600 bra 	$L__BB0_922;
	and.b32  	%r747, %r745, 2147483644;
	mov.b32 	%r3686, 0;
	mov.f64 	%fd8381, 0d3FF0000000000000;
$L__BB0_920:
	mul.f64 	%fd4933, %fd8381, 0d4005BF0A1BE2B496;
	mul.f64 	%fd4934, %fd4933, 0d4005BF0A1BE2B496;
	mul.f64 	%fd4935, %fd4934, 0d4005BF0A1BE2B496;
	mul.f64 	%fd8381, %fd4935, 0d4005BF0A1BE2B496;
	add.s32 	%r3686, %r3686, 4;
	setp.ne.s32 	%p601, %r3686, %r747;
	@%p601 bra 	$L__BB0_920;
	mul.f64 	%fd8380, %fd8381, 0d4005BF0A1BE2B496;
$L__BB0_922:
	setp.eq.s32 	%p602, %r746, 0;
	@%p602 bra 	$L__BB0_926;
	setp.eq.s32 	%p603, %r746, 1;
	@%p603 bra 	$L__BB0_925;
	mul.f64 	%fd4936, %fd8380, 0d4005BF0A1BE2B496;
	setp.eq.s32 	%p604, %r746, 2;
	mul.f64 	%fd4937, %fd4936, 0d4005BF0A1BE2B496;
	selp.f64 	%fd8381, %fd4936, %fd4937, %p604;
	bra.uni 	$L__BB0_926;
$L__BB0_925:
	mov.f64 	%fd8381, %fd8380;
$L__BB0_926:
	rcp.rn.f64 	%fd8385, %fd8381;
	bra.uni 	$L__BB0_928;
$L__BB0_927:
	mov.f64 	%fd8385, %fd8384;
$L__BB0_928:
	cvt.rn.f64.s32 	%fd4938, %r742;
	sub.f64 	%fd4939, %fd999, %fd4938;
	add.f64 	%fd4940, %fd4939, 0d3FF0000000000000;
	mul.f64 	%fd4941, %fd4939, %fd4939;
	fma.rn.f64 	%fd4942, %fd4941, 0d3FE0000000000000, %fd4940;
	mul.f64 	%fd4943, %fd4939, %fd4941;
	div.rn.f64 	%fd4944, %fd4943, 0d4018000000000000;
	add.f64 	%fd4945, %fd4942, %fd4944;
	mul.f64 	%fd4946, %fd4939, %fd4943;
	div.rn.f64 	%fd4947, %fd4946, 0d4038000000000000;
	add.f64 	%fd4948, %fd4945, %fd4947;
	mul.f64 	%fd4949, %fd4939, %fd4946;
	div.rn.f64 	%fd4950, %fd4949, 0d405E000000000000;
	add.f64 	%fd4951, %fd4948, %fd4950;
	mul.f64 	%fd4952, %fd4939, %fd4949;
	div.rn.f64 	%fd4953, %fd4952, 0d4086800000000000;
	add.f64 	%fd4954, %fd4951, %fd4953;
	mul.f64 	%fd4955, %fd4939, %fd4952;
	div.rn.f64 	%fd4956, %fd4955, 0d40B3B00000000000;
	add.f64 	%fd4957, %fd4954, %fd4956;
	mul.f64 	%fd4958, %fd4939, %fd4955;
	div.rn.f64 	%fd4959, %fd4958, 0d40E3B00000000000;
	add.f64 	%fd4960, %fd4957, %fd4959;
	mul.f64 	%fd4961, %fd4939, %fd4958;
	div.rn.f64 	%fd4962, %fd4961, 0d4116260000000000;
	add.f64 	%fd4963, %fd4960, %fd4962;
	fma.rn.f64 	%fd1015, %fd8385, %fd4963, %fd998;
	sub.f64 	%fd4964, %fd936, %fd898;
	add.f64 	%fd1016, %fd899, %fd4964;
	cvt.rzi.s32.f64 	%r752, %fd1016;
	setp.lt.s32 	%p605, %r752, 0;
	@%p605 bra 	$L__BB0_937;
	setp.eq.s32 	%p606, %r752, 0;
	mov.f64 	%fd8393, 0d3FF0000000000000;
	@%p606 bra 	$L__BB0_947;
	and.b32  	%r753, %r752, 3;
	setp.lt.u32 	%p607, %r752, 4;
	mov.f64 	%fd8392, 0d4005BF0A1BE2B496;
	@%p607 bra 	$L__BB0_934;
	and.b32  	%r754, %r752, 2147483644;
	mov.b32 	%r3689, 0;
	mov.f64 	%fd8393, 0d3FF0000000000000;
$L__BB0_932:
	mul.f64 	%fd4969, %fd8393, 0d4005BF0A1BE2B496;
	mul.f64 	%fd4970, %fd4969, 0d4005BF0A1BE2B496;
	mul.f64 	%fd4971, %fd4970, 0d4005BF0A1BE2B496;
	mul.f64 	%fd8393, %fd4971, 0d4005BF0A1BE2B496;
	add.s32 	%r3689, %r3689, 4;
	setp.ne.s32 	%p608, %r3689, %r754;
	@%p608 bra 	$L__BB0_932;
	mul.f64 	%fd8392, %fd8393, 0d4005BF0A1BE2B496;
$L__BB0_934:
	setp.eq.s32 	%p609, %r753, 0;
	@%p609 bra 	$L__BB0_947;
	setp.eq.s32 	%p610, %r753, 1;
	@%p610 bra 	$L__BB0_946;
	mul.f64 	%fd4972, %fd8392, 0d4005BF0A1BE2B496;
	setp.eq.s32 	%p611, %r753, 2;
	mul.f64 	%fd4973, %fd4972, 0d4005BF0A1BE2B496;
	selp.f64 	%fd8393, %fd4972, %fd4973, %p611;
	bra.uni 	$L__BB0_947;
$L__BB0_937:
	neg.s32 	%r755, %r752;
	and.b32  	%r756, %r755, 3;
	setp.gt.u32 	%p612, %r752, -4;
	mov.f64 	%fd8388, 0d4005BF0A1BE2B496;
	@%p612 bra 	$L__BB0_941;
	and.b32  	%r757, %r755, 2147483644;
	mov.b32 	%r3688, 0;
	mov.f64 	%fd8389, 0d3FF0000000000000;
$L__BB0_939:
	mul.f64 	%fd4977, %fd8389, 0d4005BF0A1BE2B496;
	mul.f64 	%fd4978, %fd4977, 0d4005BF0A1BE2B496;
	mul.f64 	%fd4979, %fd4978, 0d4005BF0A1BE2B496;
	mul.f64 	%fd8389, %fd4979, 0d4005BF0A1BE2B496;
	add.s32 	%r3688, %r3688, 4;
	setp.ne.s32 	%p613, %r3688, %r757;
	@%p613 bra 	$L__BB0_939;
	mul.f64 	%fd8388, %fd8389, 0d4005BF0A1BE2B496;
$L__BB0_941:
	setp.eq.s32 	%p614, %r756, 0;
	@%p614 bra 	$L__BB0_945;
	setp.eq.s32 	%p615, %r756, 1;
	@%p615 bra 	$L__BB0_944;
	mul.f64 	%fd4980, %fd8388, 0d4005BF0A1BE2B496;
	setp.eq.s32 	%p616, %r756, 2;
	mul.f64 	%fd4981, %fd4980, 0d4005BF0A1BE2B496;
	selp.f64 	%fd8389, %fd4980, %fd4981, %p616;
	bra.uni 	$L__BB0_945;
$L__BB0_944:
	mov.f64 	%fd8389, %fd8388;
$L__BB0_945:
	rcp.rn.f64 	%fd8393, %fd8389;
	bra.uni 	$L__BB0_947;
$L__BB0_946:
	mov.f64 	%fd8393, %fd8392;
$L__BB0_947:
	cvt.rn.f64.s32 	%fd4982, %r752;
	sub.f64 	%fd4983, %fd1016, %fd4982;
	add.f64 	%fd4984, %fd4983, 0d3FF0000000000000;
	mul.f64 	%fd4985, %fd4983, %fd4983;
	fma.rn.f64 	%fd4986, %fd4985, 0d3FE0000000000000, %fd4984;
	mul.f64 	%fd4987, %fd4983, %fd4985;
	div.rn.f64 	%fd4988, %fd4987, 0d4018000000000000;
	add.f64 	%fd4989, %fd4986, %fd4988;
	mul.f64 	%fd4990, %fd4983, %fd4987;
	div.rn.f64 	%fd4991, %fd4990, 0d4038000000000000;
	add.f64 	%fd4992, %fd4989, %fd4991;
	mul.f64 	%fd4993, %fd4983, %fd4990;
	div.rn.f64 	%fd4994, %fd4993, 0d405E000000000000;
	add.f64 	%fd4995, %fd4992, %fd4994;
	mul.f64 	%fd4996, %fd4983, %fd4993;
	div.rn.f64 	%fd4997, %fd4996, 0d4086800000000000;
	add.f64 	%fd4998, %fd4995, %fd4997;
	mul.f64 	%fd4999, %fd4983, %fd4996;
	div.rn.f64 	%fd5000, %fd4999, 0d40B3B00000000000;
	add.f64 	%fd5001, %fd4998, %fd5000;
	mul.f64 	%fd5002, %fd4983, %fd4999;
	div.rn.f64 	%fd5003, %fd5002, 0d40E3B00000000000;
	add.f64 	%fd5004, %fd5001, %fd5003;
	mul.f64 	%fd5005, %fd4983, %fd5002;
	div.rn.f64 	%fd5006, %fd5005, 0d4116260000000000;
	add.f64 	%fd5007, %fd5004, %fd5006;
	fma.rn.f64 	%fd1032, %fd8393, %fd5007, %fd1015;
	add.f64 	%fd5008, %fd955, %fd898;
	add.f64 	%fd1033, %fd918, %fd5008;
	cvt.rzi.s32.f64 	%r762, %fd1033;
	setp.lt.s32 	%p617, %r762, 0;
	@%p617 bra 	$L__BB0_956;
	setp.eq.s32 	%p618, %r762, 0;
	mov.f64 	%fd8401, 0d3FF0000000000000;
	@%p618 bra 	$L__BB0_966;
	and.b32  	%r763, %r762, 3;
	setp.lt.u32 	%p619, %r762, 4;
	mov.f64 	%fd8400, 0d4005BF0A1BE2B496;
	@%p619 bra 	$L__BB0_953;
	and.b32  	%r764, %r762, 2147483644;
	mov.b32 	%r3691, 0;
	mov.f64 	%fd8401, 0d3FF0000000000000;
$L__BB0_951:
	mul.f64 	%fd5013, %fd8401, 0d4005BF0A1BE2B496;
	mul.f64 	%fd5014, %fd5013, 0d4005BF0A1BE2B496;
	mul.f64 	%fd5015, %fd5014, 0d4005BF0A1BE2B496;
	mul.f64 	%fd8401, %fd5015, 0d4005BF0A1BE2B496;
	add.s32 	%r3691, %r3691, 4;
	setp.ne.s32 	%p620, %r3691, %r764;
	@%p620 bra 	$L__BB0_951;
	mul.f64 	%fd8400, %fd8401, 0d4005BF0A1BE2B496;
$L__BB0_953:
	setp.eq.s32 	%p621, %r763, 0;
	@%p621 bra 	$L__BB0_966;
	setp.eq.s32 	%p622, %r763, 1;
	@%p622 bra 	$L__BB0_965;
	mul.f64 	%fd5016, %fd8400, 0d4005BF0A1BE2B496;
	setp.eq.s32 	%p623, %r763, 2;
	mul.f64 	%fd5017, %fd5016, 0d4005BF0A1BE2B496;
	selp.f64 	%fd8401, %fd5016, %fd5017, %p623;
	bra.uni 	$L__BB0_966;
$L__BB0_956:
	neg.s32 	%r765, %r762;
	and.b32  	%r766, %r765, 3;
	setp.gt.u32 	%p624, %r762, -4;
	mov.f64 	%fd8396, 0d4005BF0A1BE2B496;
	@%p624 bra 	$L__BB0_960;
	and.b32  	%r767, %r765, 2147483644;
	mov.b32 	%r3690, 0;
	mov.f64 	%fd8397, 0d3FF0000000000000;
$L__BB0_958:
	mul.f64 	%fd5021, %fd8397, 0d4005BF0A1BE2B496;
	mul.f64 	%fd5022, %fd5021, 0d4005BF0A1BE2B496;
	mul.f64 	%fd5023, %fd5022, 0d4005BF0A1BE2B496;
	mul.f64 	%fd8397, %fd5023, 0d4005BF0A1BE2B496;
	add.s32 	%r3690, %r3690, 4;
	setp.ne.s32 	%p625, %r3690, %r767;
	@%p625 bra 	$L__BB0_958;
	mul.f64 	%fd8396, %fd8397, 0d4005BF0A1BE2B496;
$L__BB0_960:
	setp.eq.s32 	%p626, %r766, 0;
	@%p626 bra 	$L__BB0_964;
	setp.eq.s32 	%p627, %r766, 1;
	@%p627 bra 	$L__BB0_963;
	mul.f64 	%fd5024, %fd8396, 0d4005BF0A1BE2B496;
	setp.eq.s32 	%p628, %r766, 2;
	mul.f64 	%fd5025, %fd5024, 0d4005BF0A1BE2B496;
	selp.f64 	%fd8397, %fd5024, %fd5025, %p628;
	bra.uni 	$L__BB0_964;
$L__BB0_963:
	mov.f64 	%fd8397, %fd8396;
$L__BB0_964:
	rcp.rn.f64 	%fd8401, %fd8397;
	bra.uni 	$L__BB0_966;
$L__BB0_965:
	mov.f64 	%fd8401, %fd8400;
$L__BB0_966:
	cvt.rn.f64.s32 	%fd5026, %r762;
	sub.f64 	%fd5027, %fd1033, %fd5026;
	add.f64 	%fd5028, %fd5027, 0d3FF0000000000000;
	mul.f64 	%fd5029, %fd5027, %fd5027;
	fma.rn.f64 	%fd5030, %fd5029, 0d3FE0000000000000, %fd5028;
	mul.f64 	%fd5031, %fd5027, %fd5029;
	div.rn.f64 	%fd5032, %fd5031, 0d4018000000000000;
	add.f64 	%fd5033, %fd5030, %fd5032;
	mul.f64 	%fd5034, %fd5027, %fd5031;
	div.rn.f64 	%fd5035, %fd5034, 0d4038000000000000;
	add.f64 	%fd5036, %fd5033, %fd5035;
	mul.f64 	%fd5037, %fd5027, %fd5034;
	div.rn.f64 	%fd5038, %fd5037, 0d405E000000000000;
	add.f64 	%fd5039, %fd5036, %fd5038;
	mul.f64 	%fd5040, %fd5027, %fd5037;
	div.rn.f64 	%fd5041, %fd5040, 0d4086800000000000;
	add.f64 	%fd5042, %fd5039, %fd5041;
	mul.f64 	%fd5043, %fd5027, %fd5040;
	div.rn.f64 	%fd5044, %fd5043, 0d40B3B00000000000;
	add.f64 	%fd5045, %fd5042, %fd5044;
	mul.f64 	%fd5046, %fd5027, %fd5043;
	div.rn.f64 	%fd5047, %fd5046, 0d40E3B00000000000;
	add.f64 	%fd5048, %fd5045, %fd5047;
	mul.f64 	%fd5049, %fd5027, %fd5046;
	div.rn.f64 	%fd5050, %fd5049, 0d4116260000000000;
	add.f64 	%fd5051, %fd5048, %fd5050;
	fma.rn.f64 	%fd8402, %fd8401, %fd5051, %fd1032;
	{
	.reg .b32 %temp; 
	mov.b64 	{%temp, %r3692}, %fd8402;
	}
	{
	.reg .b32 %temp; 
	mov.b64 	{%r3693, %temp}, %fd8402;
	}
	setp.gt.s32 	%p629, %r3692, 1048575;
	mov.b32 	%r3694, -1023;
	@%p629 bra 	$L__BB0_968;
	mul.f64 	%fd8402, %fd8402, 0d4350000000000000;
	{
	.reg .b32 %temp; 
	mov.b64 	{%temp, %r3692}, %fd8402;
	}
	{
	.reg .b32 %temp; 
	mov.b64 	{%r3693, %temp}, %fd8402;
	}
	mov.b32 	%r3694, -1077;
$L__BB0_968:
	add.s32 	%r2543, %r3692, -1;
	setp.gt.u32 	%p630, %r2543, 2146435070;
	@%p630 bra 	$L__BB0_972;
	shr.u32 	%r2546, %r3692, 20;
	add.s32 	%r3695, %r3694, %r2546;
	and.b32  	%r2547, %r3692, 1048575;
	or.b32  	%r2548, %r2547, 1072693248;
	mov.b64 	%fd8403, {%r3693, %r2548};
	setp.lt.u32 	%p632, %r2548, 1073127583;
	@%p632 bra 	$L__BB0_971;
	{
	.reg .b32 %temp; 
	mov.b64 	{%r2549, %temp}, %fd8403;
	}
	{
	.reg .b32 %temp; 
	mov.b64 	{%temp, %r2550}, %fd8403;
	}
	add.s32 	%r2551, %r2550, -1048576;
	mov.b64 	%fd8403, {%r2549, %r2551};
	add.s32 	%r3695, %r3695, 1;
$L__BB0_971:
	add.f64 	%fd5053, %fd8403, 0dBFF0000000000000;
	add.f64 	%fd5054, %fd8403, 0d3FF0000000000000;
	rcp.approx.ftz.f64 	%fd5055, %fd5054;
	neg.f64 	%fd5056, %fd5054;
	fma.rn.f64 	%fd5057, %fd5056, %fd5055, 0d3FF0000000000000;
	fma.rn.f64 	%fd5058, %fd5057, %fd5057, %fd5057;
	fma.rn.f64 	%fd5059, %fd5058, %fd5055, %fd5055;
	mul.f64 	%fd5060, %fd5053, %fd5059;
	fma.rn.f64 	%fd5061, %fd5053, %fd5059, %fd5060;
	mul.f64 	%fd5062, %fd5061, %fd5061;
	fma.rn.f64 	%fd5063, %fd5062, 0d3EB1380B3AE80F1E, 0d3ED0EE258B7A8B04;
	fma.rn.f64 	%fd5064, %fd5063, %fd5062, 0d3EF3B2669F02676F;
	fma.rn.f64 	%fd5065, %fd5064, %fd5062, 0d3F1745CBA9AB0956;
	fma.rn.f64 	%fd5066, %fd5065, %fd5062, 0d3F3C71C72D1B5154;
	fma.rn.f64 	%fd5067, %fd5066, %fd5062, 0d3F624924923BE72D;
	fma.rn.f64 	%fd5068, %fd5067, %fd5062, 0d3F8999999999A3C4;
	fma.rn.f64 	%fd5069, %fd5068, %fd5062, 0d3FB5555555555554;
	sub.f64 	%fd5070, %fd5053, %fd5061;
	add.f64 	%fd5071, %fd5070, %fd5070;
	neg.f64 	%fd5072, %fd5061;
	fma.rn.f64 	%fd5073, %fd5072, %fd5053, %fd5071;
	mul.f64 	%fd5074, %fd5059, %fd5073;
	mul.f64 	%fd5075, %fd5062, %fd5069;
	fma.rn.f64 	%fd5076, %fd5075, %fd5061, %fd5074;
	xor.b32  	%r2552, %r3695, -2147483648;
	mov.b32 	%r2553, 1127219200;
	mov.b64 	%fd5077, {%r2552, %r2553};
	sub.f64 	%fd5078, %fd5077, %fd1;
	fma.rn.f64 	%fd5079, %fd5078, 0d3FE62E42FEFA39EF, %fd5061;
	fma.rn.f64 	%fd5080, %fd5078, 0dBFE62E42FEFA39EF, %fd5079;
	sub.f64 	%fd5081, %fd5080, %fd5061;
	sub.f64 	%fd5082, %fd5076, %fd5081;
	fma.rn.f64 	%fd5083, %fd5078, 0d3C7ABC9E3B39803F, %fd5082;
	add.f64 	%fd8404, %fd5079, %fd5083;
	bra.uni 	$L__BB0_973;
$L__BB0_972:
	fma.rn.f64 	%fd5052, %fd8402, 0d7FF0000000000000, 0d7FF0000000000000;
	{
	.reg .b32 %temp; 
	mov.b64 	{%temp, %r2544}, %fd8402;
	}
	and.b32  	%r2545, %r2544, 2147483647;
	setp.eq.s32 	%p631, %r2545, 0;
	selp.f64 	%fd8404, 0dFFF0000000000000, %fd5052, %p631;
$L__BB0_973:
	sub.f64 	%fd5084, %fd8369, %fd8404;
	mul.wide.u32 	%rd245, %r3671, 8;
	add.s64 	%rd246, %rd38, %rd245;
	st.local.f64 	[%rd246], %fd5084;
	add.s32 	%r3671, %r3671, 1;
	setp.ne.s32 	%p633, %r3671, 8;
	@%p633 bra 	$L__BB0_807;
	ld.local.f64 	%fd5085, [%rd38+64];
	st.local.f64 	[%rd37+8], %fd5085;
	ld.local.f64 	%fd5086, [%rd38+56];
	st.local.f64 	[%rd37+16], %fd5086;
	ld.local.f64 	%fd5087, [%rd38+48];
	st.local.f64 	[%rd37+24], %fd5087;
	ld.local.f64 	%fd5088, [%rd38+40];
	st.local.f64 	[%rd37+32], %fd5088;
	ld.local.f64 	%fd5089, [%rd38+32];
	st.local.f64 	[%rd37+40], %fd5089;
	ld.local.f64 	%fd5090, [%rd38+24];
	st.local.f64 	[%rd37+48], %fd5090;
	ld.local.f64 	%fd5091, [%rd38+16];
	st.local.f64 	[%rd37+56], %fd5091;
	ld.local.f64 	%fd5092, [%rd38+8];
	st.local.f64 	[%rd37+64], %fd5092;
	add.s32 	%r3479, %r3479, 1;
	setp.ne.s32 	%p634, %r3479, 6;
	@%p634 bra 	$L__BB0_2;
	mov.b32 	%r3696, 1;
$L__BB0_976:
	mul.wide.u32 	%rd247, %r3696, 8;
	add.s64 	%rd248, %rd37, %rd247;
	ld.local.f64 	%fd1058, [%rd248];
	add.s64 	%rd249, %rd33, %rd247;
	ld.local.f64 	%fd1059, [%rd249];
	add.s64 	%rd250, %rd35, %rd247;
	ld.local.f64 	%fd1060, [%rd250];
	cvt.rzi.s32.f64 	%r785, %fd1058;
	setp.lt.s32 	%p635, %r785, 0;
	@%p635 bra 	$L__BB0_985;
	setp.eq.s32 	%p636, %r785, 0;
	mov.f64 	%fd8412, 0d3FF0000000000000;
	@%p636 bra 	$L__BB0_995;
	and.b32  	%r786, %r785, 3;
	setp.lt.u32 	%p637, %r785, 4;
	mov.f64 	%fd8411, 0d4005BF0A1BE2B496;
	@%p637 bra 	$L__BB0_982;
	and.b32  	%r2555, %r785, 2147483644;
	neg.s32 	%r3698, %r2555;
	mov.f64 	%fd8412, 0d3FF0000000000000;
$L__BB0_980:
	mul.f64 	%fd5097, %fd8412, 0d4005BF0A1BE2B496;
	mul.f64 	%fd5098, %fd5097, 0d4005BF0A1BE2B496;
	mul.f64 	%fd5099, %fd5098, 0d4005BF0A1BE2B496;
	mul.f64 	%fd8412, %fd5099, 0d4005BF0A1BE2B496;
	add.s32 	%r3698, %r3698, 4;
	setp.ne.s32 	%p638, %r3698, 0;
	@%p638 bra 	$L__BB0_980;
	mul.f64 	%fd8411, %fd8412, 0d4005BF0A1BE2B496;
$L__BB0_982:
	setp.eq.s32 	%p639, %r786, 0;
	@%p639 bra 	$L__BB0_995;
	setp.eq.s32 	%p640, %r786, 1;
	@%p640 bra 	$L__BB0_994;
	mul.f64 	%fd5100, %fd8411, 0d4005BF0A1BE2B496;
	setp.eq.s32 	%p641, %r786, 2;
	mul.f64 	%fd5101, %fd5100, 0d4005BF0A1BE2B496;
	selp.f64 	%fd8412, %fd5100, %fd5101, %p641;
	bra.uni 	$L__BB0_995;
$L__BB0_985:
	neg.s32 	%r788, %r785;
	and.b32  	%r789, %r788, 3;
	setp.gt.u32 	%p642, %r785, -4;
	mov.f64 	%fd8407, 0d4005BF0A1BE2B496;
	@%p642 bra 	$L__BB0_989;
	and.b32  	%r790, %r788, 2147483644;
	mov.b32 	%r3697, 0;
	mov.f64 	%fd8408, 0d3FF0000000000000;
$L__BB0_987:
	mul.f64 	%fd5105, %fd8408, 0d4005BF0A1BE2B496;
	mul.f64 	%fd5106, %fd5105, 0d4005BF0A1BE2B496;
	mul.f64 	%fd5107, %fd5106, 0d4005BF0A1BE2B496;
	mul.f64 	%fd8408, %fd5107, 0d4005BF0A1BE2B496;
	add.s32 	%r3697, %r3697, 4;
	setp.ne.s32 	%p643, %r3697, %r790;
	@%p643 bra 	$L__BB0_987;
	mul.f64 	%fd8407, %fd8408, 0d4005BF0A1BE2B496;
$L__BB0_989:
	setp.eq.s32 	%p644, %r789, 0;
	@%p644 bra 	$L__BB0_993;
	setp.eq.s32 	%p645, %r789, 1;
	@%p645 bra 	$L__BB0_992;
	mul.f64 	%fd5108, %fd8407, 0d4005BF0A1BE2B496;
	setp.eq.s32 	%p646, %r789, 2;
	mul.f64 	%fd5109, %fd5108, 0d4005BF0A1BE2B496;
	selp.f64 	%fd8408, %fd5108, %fd5109, %p646;
	bra.uni 	$L__BB0_993;
$L__BB0_992:
	mov.f64 	%fd8408, %fd8407;
$L__BB0_993:
	rcp.rn.f64 	%fd8412, %fd8408;
	bra.uni 	$L__BB0_995;
$L__BB0_994:
	mov.f64 	%fd8412, %fd8411;
$L__BB0_995:
	cvt.rn.f64.s32 	%fd5110, %r785;
	sub.f64 	%fd5111, %fd1058, %fd5110;
	add.f64 	%fd5112, %fd5111, 0d3FF0000000000000;
	mul.f64 	%fd5113, %fd5111, %fd5111;
	fma.rn.f64 	%fd5114, %fd5113, 0d3FE0000000000000, %fd5112;
	mul.f64 	%fd5115, %fd5111, %fd5113;
	div.rn.f64 	%fd5116, %fd5115, 0d4018000000000000;
	add.f64 	%fd5117, %fd5114, %fd5116;
	mul.f64 	%fd5118, %fd5111, %fd5115;
	div.rn.f64 	%fd5119, %fd5118, 0d4038000000000000;
	add.f64 	%fd5120, %fd5117, %fd5119;
	mul.f64 	%fd5121, %fd5111, %fd5118;
	div.rn.f64 	%fd5122, %fd5121, 0d405E000000000000;
	add.f64 	%fd5123, %fd5120, %fd5122;
	mul.f64 	%fd5124, %fd5111, %fd5121;
	div.rn.f64 	%fd5125, %fd5124, 0d4086800000000000;
	add.f64 	%fd5126, %fd5123, %fd5125;
	mul.f64 	%fd5127, %fd5111, %fd5124;
	div.rn.f64 	%fd5128, %fd5127, 0d40B3B00000000000;
	add.f64 	%fd5129, %fd5126, %fd5128;
	mul.f64 	%fd5130, %fd5111, %fd5127;
	div.rn.f64 	%fd5131, %fd5130, 0d40E3B00000000000;
	add.f64 	%fd5132, %fd5129, %fd5131;
	mul.f64 	%fd5133, %fd5111, %fd5130;
	div.rn.f64 	%fd5134, %fd5133, 0d4116260000000000;
	add.f64 	%fd1076, %fd5132, %fd5134;
	fma.rn.f64 	%fd8413, %fd8412, %fd1076, 0d3FF0000000000000;
	{
	.reg .b32 %temp; 
	mov.b64 	{%temp, %r3699}, %fd8413;
	}
	{
	.reg .b32 %temp; 
	mov.b64 	{%r3700, %temp}, %fd8413;
	}
	setp.gt.s32 	%p647, %r3699, 1048575;
	mov.b32 	%r3701, -1023;
	@%p647 bra 	$L__BB0_997;
	mul.f64 	%fd8413, %fd8413, 0d4350000000000000;
	{
	.reg .b32 %temp; 
	mov.b64 	{%temp, %r3699}, %fd8413;
	}
	{
	.reg .b32 %temp; 
	mov.b64 	{%r3700, %temp}, %fd8413;
	}
	mov.b32 	%r3701, -1077;
$L__BB0_997:
	add.s32 	%r2559, %r3699, -1;
	setp.gt.u32 	%p648, %r2559, 2146435070;
	@%p648 bra 	$L__BB0_1001;
	shr.u32 	%r2562, %r3699, 20;
	add.s32 	%r3702, %r3701, %r2562;
	and.b32  	%r2563, %r3699, 1048575;
	or.b32  	%r2564, %r2563, 1072693248;
	mov.b64 	%fd8414, {%r3700, %r2564};
	setp.lt.u32 	%p650, %r2564, 1073127583;
	@%p650 bra 	$L__BB0_1000;
	{
	.reg .b32 %temp; 
	mov.b64 	{%r2565, %temp}, %fd8414;
	}
	{
	.reg .b32 %temp; 
	mov.b64 	{%temp, %r2566}, %fd8414;
	}
	add.s32 	%r2567, %r2566, -1048576;
	mov.b64 	%fd8414, {%r2565, %r2567};
	add.s32 	%r3702, %r3702, 1;
$L__BB0_1000:
	add.f64 	%fd5136, %fd8414, 0dBFF0000000000000;
	add.f64 	%fd5137, %fd8414, 0d3FF0000000000000;
	rcp.approx.ftz.f64 	%fd5138, %fd5137;
	neg.f64 	%fd5139, %fd5137;
	fma.rn.f64 	%fd5140, %fd5139, %fd5138, 0d3FF0000000000000;
	fma.rn.f64 	%fd5141, %fd5140, %fd5140, %fd5140;
	fma.rn.f64 	%fd5142, %fd5141, %fd5138, %fd5138;
	mul.f64 	%fd5143, %fd5136, %fd5142;
	fma.rn.f64 	%fd5144, %fd5136, %fd5142, %fd5143;
	mul.f64 	%fd5145, %fd5144, %fd5144;
	fma.rn.f64 	%fd5146, %fd5145, 0d3EB1380B3AE80F1E, 0d3ED0EE258B7A8B04;
	fma.rn.f64 	%fd5147, %fd5146, %fd5145, 0d3EF3B2669F02676F;
	fma.rn.f64 	%fd5148, %fd5147, %fd5145, 0d3F1745CBA9AB0956;
	fma.rn.f64 	%fd5149, %fd5148, %fd5145, 0d3F3C71C72D1B5154;
	fma.rn.f64 	%fd5150, %fd5149, %fd5145, 0d3F624924923BE72D;
	fma.rn.f64 	%fd5151, %fd5150, %fd5145, 0d3F8999999999A3C4;
	fma.rn.f64 	%fd5152, %fd5151, %fd5145, 0d3FB5555555555554;
	sub.f64 	%fd5153, %fd5136, %fd5144;
	add.f64 	%fd5154, %fd5153, %fd5153;
	neg.f64 	%fd5155, %fd5144;
	fma.rn.f64 	%fd5156, %fd5155, %fd5136, %fd5154;
	mul.f64 	%fd5157, %fd5142, %fd5156;
	mul.f64 	%fd5158, %fd5145, %fd5152;
	fma.rn.f64 	%fd5159, %fd5158, %fd5144, %fd5157;
	xor.b32  	%r2568, %r3702, -2147483648;
	mov.b32 	%r2569, 1127219200;
	mov.b64 	%fd5160, {%r2568, %r2569};
	sub.f64 	%fd5161, %fd5160, %fd1;
	fma.rn.f64 	%fd5162, %fd5161, 0d3FE62E42FEFA39EF, %fd5144;
	fma.rn.f64 	%fd5163, %fd5161, 0dBFE62E42FEFA39EF, %fd5162;
	sub.f64 	%fd5164, %fd5163, %fd5144;
	sub.f64 	%fd5165, %fd5159, %fd5164;
	fma.rn.f64 	%fd5166, %fd5161, 0d3C7ABC9E3B39803F, %fd5165;
	add.f64 	%fd8415, %fd5162, %fd5166;
	bra.uni 	$L__BB0_1002;
$L__BB0_1001:
	fma.rn.f64 	%fd5135, %fd8413, 0d7FF0000000000000, 0d7FF0000000000000;
	{
	.reg .b32 %temp; 
	mov.b64 	{%temp, %r2560}, %fd8413;
	}
	and.b32  	%r2561, %r2560, 2147483647;
	setp.eq.s32 	%p649, %r2561, 0;
	selp.f64 	%fd8415, 0dFFF0000000000000, %fd5135, %p649;
$L__BB0_1002:
	setp.lt.s32 	%p651, %r785, 0;
	neg.f64 	%fd5167, %fd8415;
	mul.f64 	%fd1086, %fd1059, 0d0000000000000000;
	sub.f64 	%fd5168, %fd5167, %fd1086;
	mul.f64 	%fd1087, %fd1060, 0d0000000000000000;
	sub.f64 	%fd5169, %fd5168, %fd1087;
	add.s64 	%rd252, %rd1, %rd247;
	st.local.f64 	[%rd252], %fd5169;
	@%p651 bra 	$L__BB0_1011;
	setp.eq.s32 	%p652, %r785, 0;
	mov.f64 	%fd8423, 0d3FF0000000000000;
	@%p652 bra 	$L__BB0_1021;
	and.b32  	%r805, %r785, 3;
	setp.lt.u32 	%p653, %r785, 4;
	mov.f64 	%fd8422, 0d4005BF0A1BE2B496;
	@%p653 bra 	$L__BB0_1008;
	and.b32  	%r806, %r785, 2147483644;
	mov.b32 	%r3704, 0;
	mov.f64 	%fd8423, 0d3FF0000000000000;
$L__BB0_1006:
	mul.f64 	%fd5174, %fd8423, 0d4005BF0A1BE2B496;
	mul.f64 	%fd5175, %fd5174, 0d4005BF0A1BE2B496;
	mul.f64 	%fd5176, %fd5175, 0d4005BF0A1BE2B496;
	mul.f64 	%fd8423, %fd5176, 0d4005BF0A1BE2B496;
	add.s32 	%r3704, %r3704, 4;
	setp.ne.s32 	%p654, %r3704, %r806;
	@%p654 bra 	$L__BB0_1006;
	mul.f64 	%fd8422, %fd8423, 0d4005BF0A1BE2B496;
$L__BB0_1008:
	setp.eq.s32 	%p655, %r805, 0;
	@%p655 bra 	$L__BB0_1021;
	setp.eq.s32 	%p656, %r805, 1;
	@%p656 bra 	$L__BB0_1020;
	mul.f64 	%fd5177, %fd8422, 0d4005BF0A1BE2B496;
	setp.eq.s32 	%p657, %r805, 2;
	mul.f64 	%fd5178, %fd5177, 0d4005BF0A1BE2B496;
	selp.f64 	%fd8423, %fd5177, %fd5178, %p657;
	bra.uni 	$L__BB0_1021;
$L__BB0_1011:
	neg.s32 	%r807, %r785;
	and.b32  	%r808, %r807, 3;
	setp.gt.u32 	%p658, %r785, -4;
	mov.f64 	%fd8418, 0d4005BF0A1BE2B496;
	@%p658 bra 	$L__BB0_1015;
	and.b32  	%r809, %r807, 2147483644;
	mov.b32 	%r3703, 0;
	mov.f64 	%fd8419, 0d3FF0000000000000;
$L__BB0_1013:
	mul.f64 	%fd5182, %fd8419, 0d4005BF0A1BE2B496;
	mul.f64 	%fd5183, %fd5182, 0d4005BF0A1BE2B496;
	mul.f64 	%fd5184, %fd5183, 0d4005BF0A1BE2B496;
	mul.f64 	%fd8419, %fd5184, 0d4005BF0A1BE2B496;
	add.s32 	%r3703, %r3703, 4;
	setp.ne.s32 	%p659, %r3703, %r809;
	@%p659 bra 	$L__BB0_1013;
	mul.f64 	%fd8418, %fd8419, 0d4005BF0A1BE2B496;
$L__BB0_1015:
	setp.eq.s32 	%p660, %r808, 0;
	@%p660 bra 	$L__BB0_1019;
	setp.eq.s32 	%p661, %r808, 1;
	@%p661 bra 	$L__BB0_1018;
	mul.f64 	%fd5185, %fd8418, 0d4005BF0A1BE2B496;
	setp.eq.s32 	%p662, %r808, 2;
	mul.f64 	%fd5186, %fd5185, 0d4005BF0A1BE2B496;
	selp.f64 	%fd8419, %fd5185, %fd5186, %p662;
	bra.uni 	$L__BB0_1019;
$L__BB0_1018:
	mov.f64 	%fd8419, %fd8418;
$L__BB0_1019:
	rcp.rn.f64 	%fd8423, %fd8419;
	bra.uni 	$L__BB0_1021;
$L__BB0_1020:
	mov.f64 	%fd8423, %fd8422;
$L__BB0_1021:
	fma.rn.f64 	%fd8424, %fd8423, %fd1076, 0d3FF0000000000000;
	{
	.reg .b32 %temp; 
	mov.b64 	{%temp, %r3705}, %fd8424;
	}
	{
	.reg .b32 %temp; 
	mov.b64 	{%r3706, %temp}, %fd8424;
	}
	setp.gt.s32 	%p663, %r3705, 1048575;
	mov.b32 	%r3707, -1023;
	@%p663 bra 	$L__BB0_1023;
	mul.f64 	%fd8424, %fd8424, 0d4350000000000000;
	{
	.reg .b32 %temp; 
	mov.b64 	{%temp, %r3705}, %fd8424;
	}
	{
	.reg .b32 %temp; 
	mov.b64 	{%r3706, %temp}, %fd8424;
	}
	mov.b32 	%r3707, -1077;
$L__BB0_1023:
	add.s32 	%r2574, %r3705, -1;
	setp.gt.u32 	%p664, %r2574, 2146435070;
	@%p664 bra 	$L__BB0_1027;
	shr.u32 	%r2577, %r3705, 20;
	add.s32 	%r3708, %r3707, %r2577;
	and.b32  	%r2578, %r3705, 1048575;
	or.b32  	%r2579, %r2578, 1072693248;
	mov.b64 	%fd8425, {%r3706, %r2579};
	setp.lt.u32 	%p666, %r2579, 1073127583;
	@%p666 bra 	$L__BB0_1026;
	{
	.reg .b32 %temp; 
	mov.b64 	{%r2580, %temp}, %fd8425;
	}
	{
	.reg .b32 %temp; 
	mov.b64 	{%temp, %r2581}, %fd8425;
	}
	add.s32 	%r2582, %r2581, -1048576;
	mov.b64 	%fd8425, {%r2580, %r2582};
	add.s32 	%r3708, %r3708, 1;
$L__BB0_1026:
	add.f64 	%fd5188, %fd8425, 0dBFF0000000000000;
	add.f64 	%fd5189, %fd8425, 0d3FF0000000000000;
	rcp.approx.ftz.f64 	%fd5190, %fd5189;
	neg.f64 	%fd5191, %fd5189;
	fma.rn.f64 	%fd5192, %fd5191, %fd5190, 0d3FF0000000000000;
	fma.rn.f64 	%fd5193, %fd5192, %fd5192, %fd5192;
	fma.rn.f64 	%fd5194, %fd5193, %fd5190, %fd5190;
	mul.f64 	%fd5195, %fd5188, %fd5194;
	fma.rn.f64 	%fd5196, %fd5188, %fd5194, %fd5195;
	mul.f64 	%fd5197, %fd5196, %fd5196;
	fma.rn.f64 	%fd5198, %fd5197, 0d3EB1380B3AE80F1E, 0d3ED0EE258B7A8B04;
	fma.rn.f64 	%fd5199, %fd5198, %fd5197, 0d3EF3B2669F02676F;
	fma.rn.f64 	%fd5200, %fd5199, %fd5197, 0d3F1745CBA9AB0956;
	fma.rn.f64 	%fd5201, %fd5200, %fd5197, 0d3F3C71C72D1B5154;
	fma.rn.f64 	%fd5202, %fd5201, %fd5197, 0d3F624924923BE72D;
	fma.rn.f64 	%fd5203, %fd5202, %fd5197, 0d3F8999999999A3C4;
	fma.rn.f64 	%fd5204, %fd5203, %fd5197, 0d3FB5555555555554;
	sub.f64 	%fd5205, %fd5188, %fd5196;
	add.f64 	%fd5206, %fd5205, %fd5205;
	neg.f64 	%fd5207, %fd5196;
	fma.rn.f64 	%fd5208, %fd5207, %fd5188, %fd5206;
	mul.f64 	%fd5209, %fd5194, %fd5208;
	mul.f64 	%fd5210, %fd5197, %fd5204;
	fma.rn.f64 	%fd5211, %fd5210, %fd5196, %fd5209;
	xor.b32  	%r2583, %r3708, -2147483648;
	mov.b32 	%r2584, 1127219200;
	mov.b64 	%fd5212, {%r2583, %r2584};
	sub.f64 	%fd5213, %fd5212, %fd1;
	fma.rn.f64 	%fd5214, %fd5213, 0d3FE62E42FEFA39EF, %fd5196;
	fma.rn.f64 	%fd5215, %fd5213, 0dBFE62E42FEFA39EF, %fd5214;
	sub.f64 	%fd5216, %fd5215, %fd5196;
	sub.f64 	%fd5217, %fd5211, %fd5216;
	fma.rn.f64 	%fd5218, %fd5213, 0d3C7ABC9E3B39803F, %fd5217;
	add.f64 	%fd8426, %fd5214, %fd5218;
	bra.uni 	$L__BB0_1028;
$L__BB0_1027:
	fma.rn.f64 	%fd5187, %fd8424, 0d7FF0000000000000, 0d7FF0000000000000;
	{
	.reg .b32 %temp; 
	mov.b64 	{%temp, %r2575}, %fd8424;
	}
	and.b32  	%r2576, %r2575, 2147483647;
	setp.eq.s32 	%p665, %r2576, 0;
	selp.f64 	%fd8426, 0dFFF0000000000000, %fd5187, %p665;
$L__BB0_1028:
	setp.lt.s32 	%p667, %r785, 0;
	sub.f64 	%fd5219, %fd1058, %fd8426;
	add.f64 	%fd5220, %fd1086, %fd5219;
	add.f64 	%fd5221, %fd1087, %fd5220;
	add.s64 	%rd254, %rd2, %rd247;
	st.local.f64 	[%rd254], %fd5221;
	@%p667 bra 	$L__BB0_1037;
	setp.eq.s32 	%p668, %r785, 0;
	mov.f64 	%fd8434, 0d3FF0000000000000;
	@%p668 bra 	$L__BB0_1047;
	and.b32  	%r824, %r785, 3;
	setp.lt.u32 	%p669, %r785, 4;
	mov.f64 	%fd8433, 0d4005BF0A1BE2B496;
	@%p669 bra 	$L__BB0_1034;
	and.b32  	%r825, %r785, 2147483644;
	mov.b32 	%r3710, 0;
	mov.f64 	%fd8434, 0d3FF0000000000000;
$L__BB0_1032:
	mul.f64 	%fd5226, %fd8434, 0d4005BF0A1BE2B496;
	mul.f64 	%fd5227, %fd5226, 0d4005BF0A1BE2B496;
	mul.f64 	%fd5228, %fd5227, 0d4005BF0A1BE2B496;
	mul.f64 	%fd8434, %fd5228, 0d4005BF0A1BE2B496;
	add.s32 	%r3710, %r3710, 4;
	setp.ne.s32 	%p670, %r3710, %r825;
	@%p670 bra 	$L__BB0_1032;
	mul.f64 	%fd8433, %fd8434, 0d4005BF0A1BE2B496;
$L__BB0_1034:
	setp.eq.s32 	%p671, %r824, 0;
	@%p671 bra 	$L__BB0_1047;
	setp.eq.s32 	%p672, %r824, 1;
	@%p672 bra 	$L__BB0_1046;
	mul.f64 	%fd5229, %fd8433, 0d4005BF0A1BE2B496;
	setp.eq.s32 	%p673, %r824, 2;
	mul.f64 	%fd5230, %fd5229, 0d4005BF0A1BE2B496;
	selp.f64 	%fd8434, %fd5229, %fd5230, %p673;
	bra.uni 	$L__BB0_1047;
$L__BB0_1037:
	neg.s32 	%r826, %r785;
	and.b32  	%r827, %r826, 3;
	setp.gt.u32 	%p674, %r785, -4;
	mov.f64 	%fd8429, 0d4005BF0A1BE2B496;
	@%p674 bra 	$L__BB0_1041;
	and.b32  	%r828, %r826, 2147483644;
	mov.b32 	%r3709, 0;
	mov.f64 	%fd8430, 0d3FF0000000000000;
$L__BB0_1039:
	mul.f64 	%fd5234, %fd8430, 0d4005BF0A1BE2B496;
	mul.f64 	%fd5235, %fd5234, 0d4005BF0A1BE2B496;
	mul.f64 	%fd5236, %fd5235, 0d4005BF0A1BE2B496;
	mul.f64 	%fd8430, %fd5236, 0d4005BF0A1BE2B496;
	add.s32 	%r3709, %r3709, 4;
	setp.ne.s32 	%p675, %r3709, %r828;
	@%p675 bra 	$L__BB0_1039;
	mul.f64 	%fd8429, %fd8430, 0d4005BF0A1BE2B496;
$L__BB0_1041:
	setp.eq.s32 	%p676, %r827, 0;
	@%p676 bra 	$L__BB0_1045;
	setp.eq.s32 	%p677, %r827, 1;
	@%p677 bra 	$L__BB0_1044;
	mul.f64 	%fd5237, %fd8429, 0d4005BF0A1BE2B496;
	setp.eq.s32 	%p678, %r827, 2;
	mul.f64 	%fd5238, %fd5237, 0d4005BF0A1BE2B496;
	selp.f64 	%fd8430, %fd5237, %fd5238, %p678;
	bra.uni 	$L__BB0_1045;
$L__BB0_1044:
	mov.f64 	%fd8430, %fd8429;
$L__BB0_1045:
	rcp.rn.f64 	%fd8434, %fd8430;
	bra.uni 	$L__BB0_1047;
$L__BB0_1046:
	mov.f64 	%fd8434, %fd8433;
$L__BB0_1047:
	fma.rn.f64 	%fd8435, %fd8434, %fd1076, 0d3FF0000000000000;
	{
	.reg .b32 %temp; 
	mov.b64 	{%temp, %r3711}, %fd8435;
	}
	{
	.reg .b32 %temp; 
	mov.b64 	{%r3712, %temp}, %fd8435;
	}
	setp.gt.s32 	%p679, %r3711, 1048575;
	mov.b32 	%r3713, -1023;
	@%p679 bra 	$L__BB0_1049;
	mul.f64 	%fd8435, %fd8435, 0d4350000000000000;
	{
	.reg .b32 %temp; 
	mov.b64 	{%temp, %r3711}, %fd8435;
	}
	{
	.reg .b32 %temp; 
	mov.b64 	{%r3712, %temp}, %fd8435;
	}
	mov.b32 	%r3713, -1077;
$L__BB0_1049:
	add.s32 	%r2589, %r3711, -1;
	setp.gt.u32 	%p680, %r2589, 2146435070;
	@%p680 bra 	$L__BB0_1053;
	shr.u32 	%r2592, %r3711, 20;
	add.s32 	%r3714, %r3713, %r2592;
	and.b32  	%r2593, %r3711, 1048575;
	or.b32  	%r2594, %r2593, 1072693248;
	mov.b64 	%fd8436, {%r3712, %r2594};
	setp.lt.u32 	%p682, %r2594, 1073127583;
	@%p682 bra 	$L__BB0_1052;
	{
	.reg .b32 %temp; 
	mov.b64 	{%r2595, %temp}, %fd8436;
	}
	{
	.reg .b32 %temp; 
	mov.b64 	{%temp, %r2596}, %fd8436;
	}
	add.s32 	%r2597, %r2596, -1048576;
	mov.b64 	%fd8436, {%r2595, %r2597};
	add.s32 	%r3714, %r3714, 1;
$L__BB0_1052:
	add.f64 	%fd5240, %fd8436, 0dBFF0000000000000;
	add.f64 	%fd5241, %fd8436, 0d3FF0000000000000;
	rcp.approx.ftz.f64 	%fd5242, %fd5241;
	neg.f64 	%fd5243, %fd5241;
	fma.rn.f64 	%fd5244, %fd5243, %fd5242, 0d3FF0000000000000;
	fma.rn.f64 	%fd5245, %fd5244, %fd5244, %fd5244;
	fma.rn.f64 	%fd5246, %fd5245, %fd5242, %fd5242;
	mul.f64 	%fd5247, %fd5240, %fd5246;
	fma.rn.f64 	%fd5248, %fd5240, %fd5246, %fd5247;
	mul.f64 	%fd5249, %fd5248, %fd5248;
	fma.rn.f64 	%fd5250, %fd5249, 0d3EB1380B3AE80F1E, 0d3ED0EE258B7A8B04;
	fma.rn.f64 	%fd5251, %fd5250, %fd5249, 0d3EF3B2669F02676F;
	fma.rn.f64 	%fd5252, %fd5251, %fd5249, 0d3F1745CBA9AB0956;
	fma.rn.f64 	%fd5253, %fd5252, %fd5249, 0d3F3C71C72D1B5154;
	fma.rn.f64 	%fd5254, %fd5253, %fd5249, 0d3F624924923BE72D;
	fma.rn.f64 	%fd5255, %fd5254, %fd5249, 0d3F8999999999A3C4;
	fma.rn.f64 	%fd5256, %fd5255, %fd5249, 0d3FB5555555555554;
	sub.f64 	%fd5257, %fd5240, %fd5248;
	add.f64 	%fd5258, %fd5257, %fd5257;
	neg.f64 	%fd5259, %fd5248;
	fma.rn.f64 	%fd5260, %fd5259, %fd5240, %fd5258;
	mul.f64 	%fd5261, %fd5246, %fd5260;
	mul.f64 	%fd5262, %fd5249, %fd5256;
	fma.rn.f64 	%fd5263, %fd5262, %fd5248, %fd5261;
	xor.b32  	%r2598, %r3714, -2147483648;
	mov.b32 	%r2599, 1127219200;
	mov.b64 	%fd5264, {%r2598, %r2599};
	sub.f64 	%fd5265, %fd5264, %fd1;
	fma.rn.f64 	%fd5266, %fd5265, 0d3FE62E42FEFA39EF, %fd5248;
	fma.rn.f64 	%fd5267, %fd5265, 0dBFE62E42FEFA39EF, %fd5266;
	sub.f64 	%fd5268, %fd5267, %fd5248;
	sub.f64 	%fd5269, %fd5263, %fd5268;
	fma.rn.f64 	%fd5270, %fd5265, 0d3C7ABC9E3B39803F, %fd5269;
	add.f64 	%fd8437, %fd5266, %fd5270;
	bra.uni 	$L__BB0_1054;
$L__BB0_1053:
	fma.rn.f64 	%fd5239, %fd8435, 0d7FF0000000000000, 0d7FF0000000000000;
	{
	.reg .b32 %temp; 
	mov.b64 	{%temp, %r2590}, %fd8435;
	}
	and.b32  	%r2591, %r2590, 2147483647;
	setp.eq.s32 	%p681, %r2591, 0;
	selp.f64 	%fd8437, 0dFFF0000000000000, %fd5239, %p681;
$L__BB0_1054:
	setp.lt.s32 	%p683, %r785, 0;
	sub.f64 	%fd5271, %fd1058, %fd8437;
	add.f64 	%fd5272, %fd1086, %fd5271;
	sub.f64 	%fd5273, %fd5272, %fd1087;
	add.s64 	%rd256, %rd3, %rd247;
	st.local.f64 	[%rd256], %fd5273;
	@%p683 bra 	$L__BB0_1063;
	setp.eq.s32 	%p684, %r785, 0;
	mov.f64 	%fd8445, 0d3FF0000000000000;
	@%p684 bra 	$L__BB0_1073;
	and.b32  	%r843, %r785, 3;
	setp.lt.u32 	%p685, %r785, 4;
	mov.f64 	%fd8444, 0d4005BF0A1BE2B496;
	@%p685 bra 	$L__BB0_1060;
	and.b32  	%r844, %r785, 2147483644;
	mov.b32 	%r3716, 0;
	mov.f64 	%fd8445, 0d3FF0000000000000;
$L__BB0_1058:
	mul.f64 	%fd5278, %fd8445, 0d4005BF0A1BE2B496;
	mul.f64 	%fd5279, %fd5278, 0d4005BF0A1BE2B496;
	mul.f64 	%fd5280, %fd5279, 0d4005BF0A1BE2B496;
	mul.f64 	%fd8445, %fd5280, 0d4005BF0A1BE2B496;
	add.s32 	%r3716, %r3716, 4;
	setp.ne.s32 	%p686, %r3716, %r844;
	@%p686 bra 	$L__BB0_1058;
	mul.f64 	%fd8444, %fd8445, 0d4005BF0A1BE2B496;
$L__BB0_1060:
	setp.eq.s32 	%p687, %r843, 0;
	@%p687 bra 	$L__BB0_1073;
	setp.eq.s32 	%p688, %r843, 1;
	@%p688 bra 	$L__BB0_1072;
	mul.f64 	%fd5281, %fd8444, 0d4005BF0A1BE2B496;
	setp.eq.s32 	%p689, %r843, 2;
	mul.f64 	%fd5282, %fd5281, 0d4005BF0A1BE2B496;
	selp.f64 	%fd8445, %fd5281, %fd5282, %p689;
	bra.uni 	$L__BB0_1073;
$L__BB0_1063:
	neg.s32 	%r845, %r785;
	and.b32  	%r846, %r845, 3;
	setp.gt.u32 	%p690, %r785, -4;
	mov.f64 	%fd8440, 0d4005BF0A1BE2B496;
	@%p690 bra 	$L__BB0_1067;
	and.b32  	%r847, %r845, 2147483644;
	mov.b32 	%r3715, 0;
	mov.f64 	%fd8441, 0d3FF0000000000000;
$L__BB0_1065:
	mul.f64 	%fd5286, %fd8441, 0d4005BF0A1BE2B496;
	mul.f64 	%fd5287, %fd5286, 0d4005BF0A1BE2B496;
	mul.f64 	%fd5288, %fd5287, 0d4005BF0A1BE2B496;
	mul.f64 	%fd8441, %fd5288, 0d4005BF0A1BE2B496;
	add.s32 	%r3715, %r3715, 4;
	setp.ne.s32 	%p691, %r3715, %r847;
	@%p691 bra 	$L__BB0_1065;
	mul.f64 	%fd8440, %fd8441, 0d4005BF0A1BE2B496;
$L__BB0_1067:
	setp.eq.s32 	%p692, %r846, 0;
	@%p692 bra 	$L__BB0_1071;
	setp.eq.s32 	%p693, %r846, 1;
	@%p693 bra 	$L__BB0_1070;
	mul.f64 	%fd5289, %fd8440, 0d4005BF0A1BE2B496;
	setp.eq.s32 	%p694, %r846, 2;
	mul.f64 	%fd5290, %fd5289, 0d4005BF0A1BE2B496;
	selp.f64 	%fd8441, %fd5289, %fd5290, %p694;
	bra.uni 	$L__BB0_1071;
$L__BB0_1070:
	mov.f64 	%fd8441, %fd8440;
$L__BB0_1071:
	rcp.rn.f64 	%fd8445, %fd8441;
	bra.uni 	$L__BB0_1073;
$L__BB0_1072:
	mov.f64 	%fd8445, %fd8444;
$L__BB0_1073:
	fma.rn.f64 	%fd8446, %fd8445, %fd1076, 0d3FF0000000000000;
	{
	.reg .b32 %temp; 
	mov.b64 	{%temp, %r3717}, %fd8446;
	}
	{
	.reg .b32 %temp; 
	mov.b64 	{%r3718, %temp}, %fd8446;
	}
	setp.gt.s32 	%p695, %r3717, 1048575;
	mov.b32 	%r3719, -1023;
	@%p695 bra 	$L__BB0_1075;
	mul.f64 	%fd8446, %fd8446, 0d4350000000000000;
	{
	.reg .b32 %temp; 
	mov.b64 	{%temp, %r3717}, %fd8446;
	}
	{
	.reg .b32 %temp; 
	mov.b64 	{%r3718, %temp}, %fd8446;
	}
	mov.b32 	%r3719, -1077;
$L__BB0_1075:
	add.s32 	%r2604, %r3717, -1;
	setp.gt.u32 	%p696, %r2604, 2146435070;
	@%p696 bra 	$L__BB0_1079;
	shr.u32 	%r2607, %r3717, 20;
	add.s32 	%r3720, %r3719, %r2607;
	and.b32  	%r2608, %r3717, 1048575;
	or.b32  	%r2609, %r2608, 1072693248;
	mov.b64 	%fd8447, {%r3718, %r2609};
	setp.lt.u32 	%p698, %r2609, 1073127583;
	@%p698 bra 	$L__BB0_1078;
	{
	.reg .b32 %temp; 
	mov.b64 	{%r2610, %temp}, %fd8447;
	}
	{
	.reg .b32 %temp; 
	mov.b64 	{%temp, %r2611}, %fd8447;
	}
	add.s32 	%r2612, %r2611, -1048576;
	mov.b64 	%fd8447, {%r2610, %r2612};
	add.s32 	%r3720, %r3720, 1;
$L__BB0_1078:
	add.f64 	%fd5292, %fd8447, 0dBFF0000000000000;
	add.f64 	%fd5293, %fd8447, 0d3FF0000000000000;
	rcp.approx.ftz.f64 	%fd5294, %fd5293;
	neg.f64 	%fd5295, %fd5293;
	fma.rn.f64 	%fd5296, %fd5295, %fd5294, 0d3FF0000000000000;
	fma.rn.f64 	%fd5297, %fd5296, %fd5296, %fd5296;
	fma.rn.f64 	%fd5298, %fd5297, %fd5294, %fd5294;
	mul.f64 	%fd5299, %fd5292, %fd5298;
	fma.rn.f64 	%fd5300, %fd5292, %fd5298, %fd5299;
	mul.f64 	%fd5301, %fd5300, %fd5300;
	fma.rn.f64 	%fd5302, %fd5301, 0d3EB1380B3AE80F1E, 0d3ED0EE258B7A8B04;
	fma.rn.f64 	%fd5303, %fd5302, %fd5301, 0d3EF3B2669F02676F;
	fma.rn.f64 	%fd5304, %fd5303, %fd5301, 0d3F1745CBA9AB0956;
	fma.rn.f64 	%fd5305, %fd5304, %fd5301, 0d3F3C71C72D1B5154;
	fma.rn.f64 	%fd5306, %fd5305, %fd5301, 0d3F624924923BE72D;
	fma.rn.f64 	%fd5307, %fd5306, %fd5301, 0d3F8999999999A3C4;
	fma.rn.f64 	%fd5308, %fd5307, %fd5301, 0d3FB5555555555554;
	sub.f64 	%fd5309, %fd5292, %fd5300;
	add.f64 	%fd5310, %fd5309, %fd5309;
	neg.f64 	%fd5311, %fd5300;
	fma.rn.f64 	%fd5312, %fd5311, %fd5292, %fd5310;
	mul.f64 	%fd5313, %fd5298, %fd5312;
	mul.f64 	%fd5314, %fd5301, %fd5308;
	fma.rn.f64 	%fd5315, %fd5314, %fd5300, %fd5313;
	xor.b32  	%r2613, %r3720, -2147483648;
	mov.b32 	%r2614, 1127219200;
	mov.b64 	%fd5316, {%r2613, %r2614};
	sub.f64 	%fd5317, %fd5316, %fd1;
	fma.rn.f64 	%fd5318, %fd5317, 0d3FE62E42FEFA39EF, %fd5300;
	fma.rn.f64 	%fd5319, %fd5317, 0dBFE62E42FEFA39EF, %fd5318;
	sub.f64 	%fd5320, %fd5319, %fd5300;
	sub.f64 	%fd5321, %fd5315, %fd5320;
	fma.rn.f64 	%fd5322, %fd5317, 0d3C7ABC9E3B39803F, %fd5321;
	add.f64 	%fd8448, %fd5318, %fd5322;
	bra.uni 	$L__BB0_1080;
$L__BB0_1079:
	fma.rn.f64 	%fd5291, %fd8446, 0d7FF0000000000000, 0d7FF0000000000000;
	{
	.reg .b32 %temp; 
	mov.b64 	{%temp, %r2605}, %fd8446;
	}
	and.b32  	%r2606, %r2605, 2147483647;
	setp.eq.s32 	%p697, %r2606, 0;
	selp.f64 	%fd8448, 0dFFF0000000000000, %fd5291, %p697;
$L__BB0_1080:
	setp.lt.s32 	%p699, %r785, 0;
	neg.f64 	%fd5323, %fd8448;
	sub.f64 	%fd5324, %fd5323, %fd1086;
	add.f64 	%fd5325, %fd1087, %fd5324;
	add.s64 	%rd258, %rd4, %rd247;
	st.local.f64 	[%rd258], %fd5325;
	@%p699 bra 	$L__BB0_1089;
	setp.eq.s32 	%p700, %r785, 0;
	mov.f64 	%fd8456, 0d3FF0000000000000;
	@%p700 bra 	$L__BB0_1099;
	and.b32  	%r862, %r785, 3;
	setp.lt.u32 	%p701, %r785, 4;
	mov.f64 	%fd8455, 0d4005BF0A1BE2B496;
	@%p701 bra 	$L__BB0_1086;
	and.b32  	%r863, %r785, 2147483644;
	mov.b32 	%r3722, 0;
	mov.f64 	%fd8456, 0d3FF0000000000000;
$L__BB0_1084:
	mul.f64 	%fd5330, %fd8456, 0d4005BF0A1BE2B496;
	mul.f64 	%fd5331, %fd5330, 0d4005BF0A1BE2B496;
	mul.f64 	%fd5332, %fd5331, 0d4005BF0A1BE2B496;
	mul.f64 	%fd8456, %fd5332, 0d4005BF0A1BE2B496;
	add.s32 	%r3722, %r3722, 4;
	setp.ne.s32 	%p702, %r3722, %r863;
	@%p702 bra 	$L__BB0_1084;
	mul.f64 	%fd8455, %fd8456, 0d4005BF0A1BE2B496;
$L__BB0_1086:
	setp.eq.s32 	%p703, %r862, 0;
	@%p703 bra 	$L__BB0_1099;
	setp.eq.s32 	%p704, %r862, 1;
	@%p704 bra 	$L__BB0_1098;
	mul.f64 	%fd5333, %fd8455, 0d4005BF0A1BE2B496;
	setp.eq.s32 	%p705, %r862, 2;
	mul.f64 	%fd5334, %fd5333, 0d4005BF0A1BE2B496;
	selp.f64 	%fd8456, %fd5333, %fd5334, %p705;
	bra.uni 	$L__BB0_1099;
$L__BB0_1089:
	neg.s32 	%r864, %r785;
	and.b32  	%r865, %r864, 3;
	setp.gt.u32 	%p706, %r785, -4;
	mov.f64 	%fd8451, 0d4005BF0A1BE2B496;
	@%p706 bra 	$L__BB0_1093;
	and.b32  	%r866, %r864, 2147483644;
	mov.b32 	%r3721, 0;
	mov.f64 	%fd8452, 0d3FF0000000000000;
$L__BB0_1091:
	mul.f64 	%fd5338, %fd8452, 0d4005BF0A1BE2B496;
	mul.f64 	%fd5339, %fd5338, 0d4005BF0A1BE2B496;
	mul.f64 	%fd5340, %fd5339, 0d4005BF0A1BE2B496;
	mul.f64 	%fd8452, %fd5340, 0d4005BF0A1BE2B496;
	add.s32 	%r3721, %r3721, 4;
	setp.ne.s32 	%p707, %r3721, %r866;
	@%p707 bra 	$L__BB0_1091;
	mul.f64 	%fd8451, %fd8452, 0d4005BF0A1BE2B496;
$L__BB0_1093:
	setp.eq.s32 	%p708, %r865, 0;
	@%p708 bra 	$L__BB0_1097;
	setp.eq.s32 	%p709, %r865, 1;
	@%p709 bra 	$L__BB0_1096;
	mul.f64 	%fd5341, %fd8451, 0d4005BF0A1BE2B496;
	setp.eq.s32 	%p710, %r865, 2;
	mul.f64 	%fd5342, %fd5341, 0d4005BF0A1BE2B496;
	selp.f64 	%fd8452, %fd5341, %fd5342, %p710;
	bra.uni 	$L__BB0_1097;
$L__BB0_1096:
	mov.f64 	%fd8452, %fd8451;
$L__BB0_1097:
	rcp.rn.f64 	%fd8456, %fd8452;
	bra.uni 	$L__BB0_1099;
$L__BB0_1098:
	mov.f64 	%fd8456, %fd8455;
$L__BB0_1099:
	fma.rn.f64 	%fd8457, %fd8456, %fd1076, 0d3FF0000000000000;
	{
	.reg .b32 %temp; 
	mov.b64 	{%temp, %r3723}, %fd8457;
	}
	{
	.reg .b32 %temp; 
	mov.b64 	{%r3724, %temp}, %fd8457;
	}
	setp.gt.s32 	%p711, %r3723, 1048575;
	mov.b32 	%r3725, -1023;
	@%p711 bra 	$L__BB0_1101;
	mul.f64 	%fd8457, %fd8457, 0d4350000000000000;
	{
	.reg .b32 %temp; 
	mov.b64 	{%temp, %r3723}, %fd8457;
	}
	{
	.reg .b32 %temp; 
	mov.b64 	{%r3724, %temp}, %fd8457;
	}
	mov.b32 	%r3725, -1077;
$L__BB0_1101:
	add.s32 	%r2619, %r3723, -1;
	setp.gt.u32 	%p712, %r2619, 2146435070;
	@%p712 bra 	$L__BB0_1105;
	shr.u32 	%r2622, %r3723, 20;
	add.s32 	%r3726, %r3725, %r2622;
	and.b32  	%r2623, %r3723, 1048575;
	or.b32  	%r2624, %r2623, 1072693248;
	mov.b64 	%fd8458, {%r3724, %r2624};
	setp.lt.u32 	%p714, %r2624, 1073127583;
	@%p714 bra 	$L__BB0_1104;
	{
	.reg .b32 %temp; 
	mov.b64 	{%r2625, %temp}, %fd8458;
	}
	{
	.reg .b32 %temp; 
	mov.b64 	{%temp, %r2626}, %fd8458;
	}
	add.s32 	%r2627, %r2626, -1048576;
	mov.b64 	%fd8458, {%r2625, %r2627};
	add.s32 	%r3726, %r3726, 1;
$L__BB0_1104:
	add.f64 	%fd5344, %fd8458, 0dBFF0000000000000;
	add.f64 	%fd5345, %fd8458, 0d3FF0000000000000;
	rcp.approx.ftz.f64 	%fd5346, %fd5345;
	neg.f64 	%fd5347, %fd5345;
	fma.rn.f64 	%fd5348, %fd5347, %fd5346, 0d3FF0000000000000;
	fma.rn.f64 	%fd5349, %fd5348, %fd5348, %fd5348;
	fma.rn.f64 	%fd5350, %fd5349, %fd5346, %fd5346;
	mul.f64 	%fd5351, %fd5344, %fd5350;
	fma.rn.f64 	%fd5352, %fd5344, %fd5350, %fd5351;
	mul.f64 	%fd5353, %fd5352, %fd5352;
	fma.rn.f64 	%fd5354, %fd5353, 0d3EB1380B3AE80F1E, 0d3ED0EE258B7A8B04;
	fma.rn.f64 	%fd5355, %fd5354, %fd5353, 0d3EF3B2669F02676F;
	fma.rn.f64 	%fd5356, %fd5355, %fd5353, 0d3F1745CBA9AB0956;
	fma.rn.f64 	%fd5357, %fd5356, %fd5353, 0d3F3C71C72D1B5154;
	fma.rn.f64 	%fd5358, %fd5357, %fd5353, 0d3F624924923BE72D;
	fma.rn.f64 	%fd5359, %fd5358, %fd5353, 0d3F8999999999A3C4;
	fma.rn.f64 	%fd5360, %fd5359, %fd5353, 0d3FB5555555555554;
	sub.f64 	%fd5361, %fd5344, %fd5352;
	add.f64 	%fd5362, %fd5361, %fd5361;
	neg.f64 	%fd5363, %fd5352;
	fma.rn.f64 	%fd5364, %fd5363, %fd5344, %fd5362;
	mul.f64 	%fd5365, %fd5350, %fd5364;
	mul.f64 	%fd5366, %fd5353, %fd5360;
	fma.rn.f64 	%fd5367, %fd5366, %fd5352, %fd5365;
	xor.b32  	%r2628, %r3726, -2147483648;
	mov.b32 	%r2629, 1127219200;
	mov.b64 	%fd5368, {%r2628, %r2629};
	sub.f64 	%fd5369, %fd5368, %fd1;
	fma.rn.f64 	%fd5370, %fd5369, 0d3FE62E42FEFA39EF, %fd5352;
	fma.rn.f64 	%fd5371, %fd5369, 0dBFE62E42FEFA39EF, %fd5370;
	sub.f64 	%fd5372, %fd5371, %fd5352;
	sub.f64 	%fd5373, %fd5367, %fd5372;
	fma.rn.f64 	%fd5374, %fd5369, 0d3C7ABC9E3B39803F, %fd5373;
	add.f64 	%fd8459, %fd5370, %fd5374;
	bra.uni 	$L__BB0_1106;
$L__BB0_1105:
	fma.rn.f64 	%fd5343, %fd8457, 0d7FF0000000000000, 0d7FF0000000000000;
	{
	.reg .b32 %temp; 
	mov.b64 	{%temp, %r2620}, %fd8457;
	}
	and.b32  	%r2621, %r2620, 2147483647;
	setp.eq.s32 	%p713, %r2621, 0;
	selp.f64 	%fd8459, 0dFFF0000000000000, %fd5343, %p713;
$L__BB0_1106:
	setp.lt.s32 	%p715, %r785, 0;
	neg.f64 	%fd5375, %fd8459;
	sub.f64 	%fd5376, %fd5375, %fd1086;
	sub.f64 	%fd5377, %fd5376, %fd1087;
	add.s64 	%rd260, %rd5, %rd247;
	st.local.f64 	[%rd260], %fd5377;
	@%p715 bra 	$L__BB0_1115;
	setp.eq.s32 	%p716, %r785, 0;
	mov.f64 	%fd8467, 0d3FF0000000000000;
	@%p716 bra 	$L__BB0_1125;
	and.b32  	%r881, %r785, 3;
	setp.lt.u32 	%p717, %r785, 4;
	mov.f64 	%fd8466, 0d4005BF0A1BE2B496;
	@%p717 bra 	$L__BB0_1112;
	and.b32  	%r882, %r785, 2147483644;
	mov.b32 	%r3728, 0;
	mov.f64 	%fd8467, 0d3FF0000000000000;
$L__BB0_1110:
	mul.f64 	%fd5382, %fd8467, 0d4005BF0A1BE2B496;
	mul.f64 	%fd5383, %fd5382, 0d4005BF0A1BE2B496;
	mul.f64 	%fd5384, %fd5383, 0d4005BF0A1BE2B496;
	mul.f64 	%fd8467, %fd5384, 0d4005BF0A1BE2B496;
	add.s32 	%r3728, %r3728, 4;
	setp.ne.s32 	%p718, %r3728, %r882;
	@%p718 bra 	$L__BB0_1110;
	mul.f64 	%fd8466, %fd8467, 0d4005BF0A1BE2B496;
$L__BB0_1112:
	setp.eq.s32 	%p719, %r881, 0;
	@%p719 bra 	$L__BB0_1125;
	setp.eq.s32 	%p720, %r881, 1;
	@%p720 bra 	$L__BB0_1124;
	mul.f64 	%fd5385, %fd8466, 0d4005BF0A1BE2B496;
	setp.eq.s32 	%p721, %r881, 2;
	mul.f64 	%fd5386, %fd5385, 0d4005BF0A1BE2B496;
	selp.f64 	%fd8467, %fd5385, %fd5386, %p721;
	bra.uni 	$L__BB0_1125;
$L__BB0_1115:
	neg.s32 	%r883, %r785;
	and.b32  	%r884, %r883, 3;
	setp.gt.u32 	%p722, %r785, -4;
	mov.f64 	%fd8462, 0d4005BF0A1BE2B496;
	@%p722 bra 	$L__BB0_1119;
	and.b32  	%r885, %r883, 2147483644;
	mov.b32 	%r3727, 0;
	mov.f64 	%fd8463, 0d3FF0000000000000;
$L__BB0_1117:
	mul.f64 	%fd5390, %fd8463, 0d4005BF0A1BE2B496;
	mul.f64 	%fd5391, %fd5390, 0d4005BF0A1BE2B496;
	mul.f64 	%fd5392, %fd5391, 0d4005BF0A1BE2B496;
	mul.f64 	%fd8463, %fd5392, 0d4005BF0A1BE2B496;
	add.s32 	%r3727, %r3727, 4;
	setp.ne.s32 	%p723, %r3727, %r885;
	@%p723 bra 	$L__BB0_1117;
	mul.f64 	%fd8462, %fd8463, 0d4005BF0A1BE2B496;
$L__BB0_1119:
	setp.eq.s32 	%p724, %r884, 0;
	@%p724 bra 	$L__BB0_1123;
	setp.eq.s32 	%p725, %r884, 1;
	@%p725 bra 	$L__BB0_1122;
	mul.f64 	%fd5393, %fd8462, 0d4005BF0A1BE2B496;
	setp.eq.s32 	%p726, %r884, 2;
	mul.f64 	%fd5394, %fd5393, 0d4005BF0A1BE2B496;
	selp.f64 	%fd8463, %fd5393, %fd5394, %p726;
	bra.uni 	$L__BB0_1123;
$L__BB0_1122:
	mov.f64 	%fd8463, %fd8462;
$L__BB0_1123:
	rcp.rn.f64 	%fd8467, %fd8463;
	bra.uni 	$L__BB0_1125;
$L__BB0_1124:
	mov.f64 	%fd8467, %fd8466;
$L__BB0_1125:
	fma.rn.f64 	%fd8468, %fd8467, %fd1076, 0d3FF0000000000000;
	{
	.reg .b32 %temp; 
	mov.b64 	{%temp, %r3729}, %fd8468;
	}
	{
	.reg .b32 %temp; 
	mov.b64 	{%r3730, %temp}, %fd8468;
	}
	setp.gt.s32 	%p727, %r3729, 1048575;
	mov.b32 	%r3731, -1023;
	@%p727 bra 	$L__BB0_1127;
	mul.f64 	%fd8468, %fd8468, 0d4350000000000000;
	{
	.reg .b32 %temp; 
	mov.b64 	{%temp, %r3729}, %fd8468;
	}
	{
	.reg .b32 %temp; 
	mov.b64 	{%r3730, %temp}, %fd8468;
	}
	mov.b32 	%r3731, -1077;
$L__BB0_1127:
	add.s32 	%r2634, %r3729, -1;
	setp.gt.u32 	%p728, %r2634, 2146435070;
	@%p728 bra 	$L__BB0_1131;
	shr.u32 	%r2637, %r3729, 20;
	add.s32 	%r3732, %r3731, %r2637;
	and.b32  	%r2638, %r3729, 1048575;
	or.b32  	%r2639, %r2638, 1072693248;
	mov.b64 	%fd8469, {%r3730, %r2639};
	setp.lt.u32 	%p730, %r2639, 1073127583;
	@%p730 bra 	$L__BB0_1130;
	{
	.reg .b32 %temp; 
	mov.b64 	{%r2640, %temp}, %fd8469;
	}
	{
	.reg .b32 %temp; 
	mov.b64 	{%temp, %r2641}, %fd8469;
	}
	add.s32 	%r2642, %r2641, -1048576;
	mov.b64 	%fd8469, {%r2640, %r2642};
	add.s32 	%r3732, %r3732, 1;
$L__BB0_1130:
	add.f64 	%fd5396, %fd8469, 0dBFF0000000000000;
	add.f64 	%fd5397, %fd8469, 0d3FF0000000000000;
	rcp.approx.ftz.f64 	%fd5398, %fd5397;
	neg.f64 	%fd5399, %fd5397;
	fma.rn.f64 	%fd5400, %fd5399, %fd5398, 0d3FF0000000000000;
	fma.rn.f64 	%fd5401, %fd5400, %fd5400, %fd5400;
	fma.rn.f64 	%fd5402, %fd5401, %fd5398, %fd5398;
	mul.f64 	%fd5403, %fd5396, %fd5402;
	fma.rn.f64 	%fd5404, %fd5396, %fd5402, %fd5403;
	mul.f64 	%fd5405, %fd5404, %fd5404;
	fma.rn.f64 	%fd5406, %fd5405, 0d3EB1380B3AE80F1E, 0d3ED0EE258B7A8B04;
	fma.rn.f64 	%fd5407, %fd5406, %fd5405, 0d3EF3B2669F02676F;
	fma.rn.f64 	%fd5408, %fd5407, %fd5405, 0d3F1745CBA9AB0956;
	fma.rn.f64 	%fd5409, %fd5408, %fd5405, 0d3F3C71C72D1B5154;
	fma.rn.f64 	%fd5410, %fd5409, %fd5405, 0d3F624924923BE72D;
	fma.rn.f64 	%fd5411, %fd5410, %fd5405, 0d3F8999999999A3C4;
	fma.rn.f64 	%fd5412, %fd5411, %fd5405, 0d3FB5555555555554;
	sub.f64 	%fd5413, %fd5396, %fd5404;
	add.f64 	%fd5414, %fd5413, %fd5413;
	neg.f64 	%fd5415, %fd5404;
	fma.rn.f64 	%fd5416, %fd5415, %fd5396, %fd5414;
	mul.f64 	%fd5417, %fd5402, %fd5416;
	mul.f64 	%fd5418, %fd5405, %fd5412;
	fma.rn.f64 	%fd5419, %fd5418, %fd5404, %fd5417;
	xor.b32  	%r2643, %r3732, -2147483648;
	mov.b32 	%r2644, 1127219200;
	mov.b64 	%fd5420, {%r2643, %r2644};
	sub.f64 	%fd5421, %fd5420, %fd1;
	fma.rn.f64 	%fd5422, %fd5421, 0d3FE62E42FEFA39EF, %fd5404;
	fma.rn.f64 	%fd5423, %fd5421, 0dBFE62E42FEFA39EF, %fd5422;
	sub.f64 	%fd5424, %fd5423, %fd5404;
	sub.f64 	%fd5425, %fd5419, %fd5424;
	fma.rn.f64 	%fd5426, %fd5421, 0d3C7ABC9E3B39803F, %fd5425;
	add.f64 	%fd8470, %fd5422, %fd5426;
	bra.uni 	$L__BB0_1132;
$L__BB0_1131:
	fma.rn.f64 	%fd5395, %fd8468, 0d7FF0000000000000, 0d7FF0000000000000;
	{
	.reg .b32 %temp; 
	mov.b64 	{%temp, %r2635}, %fd8468;
	}
	and.b32  	%r2636, %r2635, 2147483647;
	setp.eq.s32 	%p729, %r2636, 0;
	selp.f64 	%fd8470, 0dFFF0000000000000, %fd5395, %p729;
$L__BB0_1132:
	setp.lt.s32 	%p731, %r785, 0;
	sub.f64 	%fd5427, %fd1058, %fd8470;
	add.f64 	%fd5428, %fd1086, %fd5427;
	add.f64 	%fd5429, %fd1087, %fd5428;
	add.s64 	%rd262, %rd6, %rd247;
	st.local.f64 	[%rd262], %fd5429;
	@%p731 bra 	$L__BB0_1141;
	setp.eq.s32 	%p732, %r785, 0;
	mov.f64 	%fd8478, 0d3FF0000000000000;
	@%p732 bra 	$L__BB0_1151;
	and.b32  	%r900, %r785, 3;
	setp.lt.u32 	%p733, %r785, 4;
	mov.f64 	%fd8477, 0d4005BF0A1BE2B496;
	@%p733 bra 	$L__BB0_1138;
	and.b32  	%r901, %r785, 2147483644;
	mov.b32 	%r3734, 0;
	mov.f64 	%fd8478, 0d3FF0000000000000;
$L__BB0_1136:
	mul.f64 	%fd5434, %fd8478, 0d4005BF0A1BE2B496;
	mul.f64 	%fd5435, %fd5434, 0d4005BF0A1BE2B496;
	mul.f64 	%fd5436, %fd5435, 0d4005BF0A1BE2B496;
	mul.f64 	%fd8478, %fd5436, 0d4005BF0A1BE2B496;
	add.s32 	%r3734, %r3734, 4;
	setp.ne.s32 	%p734, %r3734, %r901;
	@%p734 bra 	$L__BB0_1136;
	mul.f64 	%fd8477, %fd8478, 0d4005BF0A1BE2B496;
$L__BB0_1138:
	setp.eq.s32 	%p735, %r900, 0;
	@%p735 bra 	$L__BB0_1151;
	setp.eq.s32 	%p736, %r900, 1;
	@%p736 bra 	$L__BB0_1150;
	mul.f64 	%fd5437, %fd8477, 0d4005BF0A1BE2B496;
	setp.eq.s32 	%p737, %r900, 2;
	mul.f64 	%fd5438, %fd5437, 0d4005BF0A1BE2B496;
	selp.f64 	%fd8478, %fd5437, %fd5438, %p737;
	bra.uni 	$L__BB0_1151;
$L__BB0_1141:
	neg.s32 	%r902, %r785;
	and.b32  	%r903, %r902, 3;
	setp.gt.u32 	%p738, %r785, -4;
	mov.f64 	%fd8473, 0d4005BF0A1BE2B496;
	@%p738 bra 	$L__BB0_1145;
	and.b32  	%r904, %r902, 2147483644;
	mov.b32 	%r3733, 0;
	mov.f64 	%fd8474, 0d3FF0000000000000;
$L__BB0_1143:
	mul.f64 	%fd5442, %fd8474, 0d4005BF0A1BE2B496;
	mul.f64 	%fd5443, %fd5442, 0d4005BF0A1BE2B496;
	mul.f64 	%fd5444, %fd5443, 0d4005BF0A1BE2B496;
	mul.f64 	%fd8474, %fd5444, 0d4005BF0A1BE2B496;
	add.s32 	%r3733, %r3733, 4;
	setp.ne.s32 	%p739, %r3733, %r904;
	@%p739 bra 	$L__BB0_1143;
	mul.f64 	%fd8473, %fd8474, 0d4005BF0A1BE2B496;
$L__BB0_1145:
	setp.eq.s32 	%p740, %r903, 0;
	@%p740 bra 	$L__BB0_1149;
	setp.eq.s32 	%p741, %r903, 1;
	@%p741 bra 	$L__BB0_1148;
	mul.f64 	%fd5445, %fd8473, 0d4005BF0A1BE2B496;
	setp.eq.s32 	%p742, %r903, 2;
	mul.f64 	%fd5446, %fd5445, 0d4005BF0A1BE2B496;
	selp.f64 	%fd8474, %fd5445, %fd5446, %p742;
	bra.uni 	$L__BB0_1149;
$L__BB0_1148:
	mov.f64 	%fd8474, %fd8473;
$L__BB0_1149:
	rcp.rn.f64 	%fd8478, %fd8474;
	bra.uni 	$L__BB0_1151;
$L__BB0_1150:
	mov.f64 	%fd8478, %fd8477;
$L__BB0_1151:
	fma.rn.f64 	%fd8479, %fd8478, %fd1076, 0d3FF0000000000000;
	{
	.reg .b32 %temp; 
	mov.b64 	{%temp, %r3735}, %fd8479;
	}
	{
	.reg .b32 %temp; 
	mov.b64 	{%r3736, %temp}, %fd8479;
	}
	setp.gt.s32 	%p743, %r3735, 1048575;
	mov.b32 	%r3737, -1023;
	@%p743 bra 	$L__BB0_1153;
	mul.f64 	%fd8479, %fd8479, 0d4350000000000000;
	{
	.reg .b32 %temp; 
	mov.b64 	{%temp, %r3735}, %fd8479;
	}
	{
	.reg .b32 %temp; 
	mov.b64 	{%r3736, %temp}, %fd8479;
	}
	mov.b32 	%r3737, -1077;
$L__BB0_1153:
	add.s32 	%r2649, %r3735, -1;
	setp.gt.u32 	%p744, %r2649, 2146435070;
	@%p744 bra 	$L__BB0_1157;
	shr.u32 	%r2652, %r3735, 20;
	add.s32 	%r3738, %r3737, %r2652;
	and.b32  	%r2653, %r3735, 1048575;
	or.b32  	%r2654, %r2653, 1072693248;
	mov.b64 	%fd8480, {%r3736, %r2654};
	setp.lt.u32 	%p746, %r2654, 1073127583;
	@%p746 bra 	$L__BB0_1156;
	{
	.reg .b32 %temp; 
	mov.b64 	{%r2655, %temp}, %fd8480;
	}
	{
	.reg .b32 %temp; 
	mov.b64 	{%temp, %r2656}, %fd8480;
	}
	add.s32 	%r2657, %r2656, -1048576;
	mov.b64 	%fd8480, {%r2655, %r2657};
	add.s32 	%r3738, %r3738, 1;
$L__BB0_1156:
	add.f64 	%fd5448, %fd8480, 0dBFF0000000000000;
	add.f64 	%fd5449, %fd8480, 0d3FF0000000000000;
	rcp.approx.ftz.f64 	%fd5450, %fd5449;
	neg.f64 	%fd5451, %fd5449;
	fma.rn.f64 	%fd5452, %fd5451, %fd5450, 0d3FF0000000000000;
	fma.rn.f64 	%fd5453, %fd5452, %fd5452, %fd5452;
	fma.rn.f64 	%fd5454, %fd5453, %fd5450, %fd5450;
	mul.f64 	%fd5455, %fd5448, %fd5454;
	fma.rn.f64 	%fd5456, %fd5448, %fd5454, %fd5455;
	mul.f64 	%fd5457, %fd5456, %fd5456;
	fma.rn.f64 	%fd5458, %fd5457, 0d3EB1380B3AE80F1E, 0d3ED0EE258B7A8B04;
	fma.rn.f64 	%fd5459, %fd5458, %fd5457, 0d3EF3B2669F02676F;
	fma.rn.f64 	%fd5460, %fd5459, %fd5457, 0d3F1745CBA9AB0956;
	fma.rn.f64 	%fd5461, %fd5460, %fd5457, 0d3F3C71C72D1B5154;
	fma.rn.f64 	%fd5462, %fd5461, %fd5457, 0d3F624924923BE72D;
	fma.rn.f64 	%fd5463, %fd5462, %fd5457, 0d3F8999999999A3C4;
	fma.rn.f64 	%fd5464, %fd5463, %fd5457, 0d3FB5555555555554;
	sub.f64 	%fd5465, %fd5448, %fd5456;
	add.f64 	%fd5466, %fd5465, %fd5465;
	neg.f64 	%fd5467, %fd5456;
	fma.rn.f64 	%fd5468, %fd5467, %fd5448, %fd5466;
	mul.f64 	%fd5469, %fd5454, %fd5468;
	mul.f64 	%fd5470, %fd5457, %fd5464;
	fma.rn.f64 	%fd5471, %fd5470, %fd5456, %fd5469;
	xor.b32  	%r2658, %r3738, -2147483648;
	mov.b32 	%r2659, 1127219200;
	mov.b64 	%fd5472, {%r2658, %r2659};
	sub.f64 	%fd5473, %fd5472, %fd1;
	fma.rn.f64 	%fd5474, %fd5473, 0d3FE62E42FEFA39EF, %fd5456;
	fma.rn.f64 	%fd5475, %fd5473, 0dBFE62E42FEFA39EF, %fd5474;
	sub.f64 	%fd5476, %fd5475, %fd5456;
	sub.f64 	%fd5477, %fd5471, %fd5476;
	fma.rn.f64 	%fd5478, %fd5473, 0d3C7ABC9E3B39803F, %fd5477;
	add.f64 	%fd8481, %fd5474, %fd5478;
	bra.uni 	$L__BB0_1158;
$L__BB0_1157:
	fma.rn.f64 	%fd5447, %fd8479, 0d7FF0000000000000, 0d7FF0000000000000;
	{
	.reg .b32 %temp; 
	mov.b64 	{%temp, %r2650}, %fd8479;
	}
	and.b32  	%r2651, %r2650, 2147483647;
	setp.eq.s32 	%p745, %r2651, 0;
	selp.f64 	%fd8481, 0dFFF0000000000000, %fd5447, %p745;
$L__BB0_1158:
	setp.lt.s32 	%p747, %r785, 0;
	sub.f64 	%fd5479, %fd1058, %fd8481;
	add.f64 	%fd5480, %fd1086, %fd5479;
	sub.f64 	%fd5481, %fd5480, %fd1087;
	add.s64 	%rd264, %rd7, %rd247;
	st.local.f64 	[%rd264], %fd5481;
	@%p747 bra 	$L__BB0_1167;
	setp.eq.s32 	%p748, %r785, 0;
	mov.f64 	%fd8489, 0d3FF0000000000000;
	@%p748 bra 	$L__BB0_1177;
	and.b32  	%r919, %r785, 3;
	setp.lt.u32 	%p749, %r785, 4;
	mov.f64 	%fd8488, 0d4005BF0A1BE2B496;
	@%p749 bra 	$L__BB0_1164;
	and.b32  	%r920, %r785, 2147483644;
	mov.b32 	%r3740, 0;
	mov.f64 	%fd8489, 0d3FF0000000000000;
$L__BB0_1162:
	mul.f64 	%fd5486, %fd8489, 0d4005BF0A1BE2B496;
	mul.f64 	%fd5487, %fd5486, 0d4005BF0A1BE2B496;
	mul.f64 	%fd5488, %fd5487, 0d4005BF0A1BE2B496;
	mul.f64 	%fd8489, %fd5488, 0d4005BF0A1BE2B496;
	add.s32 	%r3740, %r3740, 4;
	setp.ne.s32 	%p750, %r3740, %r920;
	@%p750 bra 	$L__BB0_1162;
	mul.f64 	%fd8488, %fd8489, 0d4005BF0A1BE2B496;
$L__BB0_1164:
	setp.eq.s32 	%p751, %r919, 0;
	@%p751 bra 	$L__BB0_1177;
	setp.eq.s32 	%p752, %r919, 1;
	@%p752 bra 	$L__BB0_1176;
	mul.f64 	%fd5489, %fd8488, 0d4005BF0A1BE2B496;
	setp.eq.s32 	%p753, %r919, 2;
	mul.f64 	%fd5490, %fd5489, 0d4005BF0A1BE2B496;
	selp.f64 	%fd8489, %fd5489, %fd5490, %p753;
	bra.uni 	$L__BB0_1177;
$L__BB0_1167:
	neg.s32 	%r921, %r785;
	and.b32  	%r922, %r921, 3;
	setp.gt.u32 	%p754, %r785, -4;
	mov.f64 	%fd8484, 0d4005BF0A1BE2B496;
	@%p754 bra 	$L__BB0_1171;
	and.b32  	%r923, %r921, 2147483644;
	mov.b32 	%r3739, 0;
	mov.f64 	%fd8485, 0d3FF0000000000000;
$L__BB0_1169:
	mul.f64 	%fd5494, %fd8485, 0d4005BF0A1BE2B496;
	mul.f64 	%fd5495, %fd5494, 0d4005BF0A1BE2B496;
	mul.f64 	%fd5496, %fd5495, 0d4005BF0A1BE2B496;
	mul.f64 	%fd8485, %fd5496, 0d4005BF0A1BE2B496;
	add.s32 	%r3739, %r3739, 4;
	setp.ne.s32 	%p755, %r3739, %r923;
	@%p755 bra 	$L__BB0_1169;
	mul.f64 	%fd8484, %fd8485, 0d4005BF0A1BE2B496;
$L__BB0_1171:
	setp.eq.s32 	%p756, %r922, 0;
	@%p756 bra 	$L__BB0_1175;
	setp.eq.s32 	%p757, %r922, 1;
	@%p757 bra 	$L__BB0_1174;
	mul.f64 	%fd5497, %fd8484, 0d4005BF0A1BE2B496;
	setp.eq.s32 	%p758, %r922, 2;
	mul.f64 	%fd5498, %fd5497, 0d4005BF0A1BE2B496;
	selp.f64 	%fd8485, %fd5497, %fd5498, %p758;
	bra.uni 	$L__BB0_1175;
$L__BB0_1174:
	mov.f64 	%fd8485, %fd8484;
$L__BB0_1175:
	rcp.rn.f64 	%fd8489, %fd8485;
	bra.uni 	$L__BB0_1177;
$L__BB0_1176:
	mov.f64 	%fd8489, %fd8488;
$L__BB0_1177:
	fma.rn.f64 	%fd8490, %fd8489, %fd1076, 0d3FF0000000000000;
	{
	.reg .b32 %temp; 
	mov.b64 	{%temp, %r3741}, %fd8490;
	}
	{
	.reg .b32 %temp; 
	mov.b64 	{%r3742, %temp}, %fd8490;
	}
	setp.gt.s32 	%p759, %r3741, 1048575;
	mov.b32 	%r3743, -1023;
	@%p759 bra 	$L__BB0_1179;
	mul.f64 	%fd8490, %fd8490, 0d4350000000000000;
	{
	.reg .b32 %temp; 
	mov.b64 	{%temp, %r3741}, %fd8490;
	}
	{
	.reg .b32 %temp; 
	mov.b64 	{%r3742, %temp}, %fd8490;
	}
	mov.b32 	%r3743, -1077;
$L__BB0_1179:
	add.s32 	%r2664, %r3741, -1;
	setp.gt.u32 	%p760, %r2664, 2146435070;
	@%p760 bra 	$L__BB0_1183;
	shr.u32 	%r2667, %r3741, 20;
	add.s32 	%r3744, %r3743, %r2667;
	and.b32  	%r2668, %r3741, 1048575;
	or.b32  	%r2669, %r2668, 1072693248;
	mov.b64 	%fd8491, {%r3742, %r2669};
	setp.lt.u32 	%p762, %r2669, 1073127583;
	@%p762 bra 	$L__BB0_1182;
	{
	.reg .b32 %temp; 
	mov.b64 	{%r2670, %temp}, %fd8491;
	}
	{
	.reg .b32 %temp; 
	mov.b64 	{%temp, %r2671}, %fd8491;
	}
	add.s32 	%r2672, %r2671, -1048576;
	mov.b64 	%fd8491, {%r2670, %r2672};
	add.s32 	%r3744, %r3744, 1;
$L__BB0_1182:
	add.f64 	%fd5500, %fd8491, 0dBFF0000000000000;
	add.f64 	%fd5501, %fd8491, 0d3FF0000000000000;
	rcp.approx.ftz.f64 	%fd5502, %fd5501;
	neg.f64 	%fd5503, %fd5501;
	fma.rn.f64 	%fd5504, %fd5503, %fd5502, 0d3FF0000000000000;
	fma.rn.f64 	%fd5505, %fd5504, %fd5504, %fd5504;
	fma.rn.f64 	%fd5506, %fd5505, %fd5502, %fd5502;
	mul.f64 	%fd5507, %fd5500, %fd5506;
	fma.rn.f64 	%fd5508, %fd5500, %fd5506, %fd5507;
	mul.f64 	%fd5509, %fd5508, %fd5508;
	fma.rn.f64 	%fd5510, %fd5509, 0d3EB1380B3AE80F1E, 0d3ED0EE258B7A8B04;
	fma.rn.f64 	%fd5511, %fd5510, %fd5509, 0d3EF3B2669F02676F;
	fma.rn.f64 	%fd5512, %fd5511, %fd5509, 0d3F1745CBA9AB0956;
	fma.rn.f64 	%fd5513, %fd5512, %fd5509, 0d3F3C71C72D1B5154;
	fma.rn.f64 	%fd5514, %fd5513, %fd5509, 0d3F624924923BE72D;
	fma.rn.f64 	%fd5515, %fd5514, %fd5509, 0d3F8999999999A3C4;
	fma.rn.f64 	%fd5516, %fd5515, %fd5509, 0d3FB5555555555554;
	sub.f64 	%fd5517, %fd5500, %fd5508;
	add.f64 	%fd5518, %fd5517, %fd5517;
	neg.f64 	%fd5519, %fd5508;
	fma.rn.f64 	%fd5520, %fd5519, %fd5500, %fd5518;
	mul.f64 	%fd5521, %fd5506, %fd5520;
	mul.f64 	%fd5522, %fd5509, %fd5516;
	fma.rn.f64 	%fd5523, %fd5522, %fd5508, %fd5521;
	xor.b32  	%r2673, %r3744, -2147483648;
	mov.b32 	%r2674, 1127219200;
	mov.b64 	%fd5524, {%r2673, %r2674};
	sub.f64 	%fd5525, %fd5524, %fd1;
	fma.rn.f64 	%fd5526, %fd5525, 0d3FE62E42FEFA39EF, %fd5508;
	fma.rn.f64 	%fd5527, %fd5525, 0dBFE62E42FEFA39EF, %fd5526;
	sub.f64 	%fd5528, %fd5527, %fd5508;
	sub.f64 	%fd5529, %fd5523, %fd5528;
	fma.rn.f64 	%fd5530, %fd5525, 0d3C7ABC9E3B39803F, %fd5529;
	add.f64 	%fd8492, %fd5526, %fd5530;
	bra.uni 	$L__BB0_1184;
$L__BB0_1183:
	fma.rn.f64 	%fd5499, %fd8490, 0d7FF0000000000000, 0d7FF0000000000000;
	{
	.reg .b32 %temp; 
	mov.b64 	{%temp, %r2665}, %fd8490;
	}
	and.b32  	%r2666, %r2665, 2147483647;
	setp.eq.s32 	%p761, %r2666, 0;
	selp.f64 	%fd8492, 0dFFF0000000000000, %fd5499, %p761;
$L__BB0_1184:
	neg.f64 	%fd5531, %fd8492;
	sub.f64 	%fd5532, %fd5531, %fd1086;
	add.f64 	%fd5533, %fd1087, %fd5532;
	add.s64 	%rd266, %rd8, %rd247;
	st.local.f64 	[%rd266], %fd5533;
	add.s32 	%r3696, %r3696, 1;
	setp.ne.s32 	%p763, %r3696, 9;
	@%p763 bra 	$L__BB0_976;
	mov.b64 	%rd267, 4607182418800017408;
	st.local.u64 	[%rd9], %rd267;
	mov.b64 	%rd268, 0;
	st.local.u64 	[%rd10], %rd268;
	st.local.u64 	[%rd11], %rd268;
	st.local.u64 	[%rd12], %rd268;
	st.local.u64 	[%rd13+64], %rd268;
	st.local.u64 	[%rd14+64], %rd268;
	st.local.u64 	[%rd15+64], %rd267;
	st.local.u64 	[%rd16+64], %rd268;
	mov.b32 	%r3745, 1;
$L__BB0_1186:
	mul.wide.u32 	%rd269, %r3745, 8;
	add.s64 	%rd53, %rd9, %rd269;
	ld.local.f64 	%fd1256, [%rd53+-8];
	add.s64 	%rd270, %rd1, %rd269;
	ld.local.f64 	%fd5534, [%rd270];
	add.s64 	%rd54, %rd11, %rd269;
	ld.local.f64 	%fd1257, [%rd54+-8];
	add.s64 	%rd271, %rd6, %rd269;
	ld.local.f64 	%fd1258, [%rd271];
	add.f64 	%fd1259, %fd1256, %fd5534;
	fma.rn.f64 	%fd5535, %fd1259, 0d3FF71547652B82FE, 0d4338000000000000;
	{
	.reg .b32 %temp; 
	mov.b64 	{%r940, %temp}, %fd5535;
	}
	mov.f64 	%fd5536, 0dC338000000000000;
	add.rn.f64 	%fd5537, %fd5535, %fd5536;
	fma.rn.f64 	%fd5538, %fd5537, 0dBFE62E42FEFA39EF, %fd1259;
	fma.rn.f64 	%fd5539, %fd5537, 0dBC7ABC9E3B39803F, %fd5538;
	fma.rn.f64 	%fd5540, %fd5539, 0d3E5ADE1569CE2BDF, 0d3E928AF3FCA213EA;
	fma.rn.f64 	%fd5541, %fd5540, %fd5539, 0d3EC71DEE62401315;
	fma.rn.f64 	%fd5542, %fd5541, %fd5539, 0d3EFA01997C89EB71;
	fma.rn.f64 	%fd5543, %fd5542, %fd5539, 0d3F2A01A014761F65;
	fma.rn.f64 	%fd5544, %fd5543, %fd5539, 0d3F56C16C1852B7AF;
	fma.rn.f64 	%fd5545, %fd5544, %fd5539, 0d3F81111111122322;
	fma.rn.f64 	%fd5546, %fd5545, %fd5539, 0d3FA55555555502A1;
	fma.rn.f64 	%fd5547, %fd5546, %fd5539, 0d3FC5555555555511;
	fma.rn.f64 	%fd5548, %fd5547, %fd5539, 0d3FE000000000000B;
	fma.rn.f64 	%fd5549, %fd5548, %fd5539, 0d3FF0000000000000;
	fma.rn.f64 	%fd5550, %fd5549, %fd5539, 0d3FF0000000000000;
	{
	.reg .b32 %temp; 
	mov.b64 	{%r941, %temp}, %fd5550;
	}
	{
	.reg .b32 %temp; 
	mov.b64 	{%temp, %r942}, %fd5550;
	}
	shl.b32 	%r2676, %r940, 20;
	add.s32 	%r2677, %r2676, %r942;
	mov.b64 	%fd8493, {%r941, %r2677};
	{
	.reg .b32 %temp; 
	mov.b64 	{%temp, %r2678}, %fd1259;
	}
	mov.b32 	%f97, %r2678;
	abs.f32 	%f33, %f97;
	setp.lt.f32 	%p764, %f33, 0f4086232B;
	@%p764 bra 	$L__BB0_1189;
	setp.lt.f64 	%p765, %fd1259, 0d0000000000000000;
	add.f64 	%fd5551, %fd1259, 0d7FF0000000000000;
	selp.f64 	%fd8493, 0d0000000000000000, %fd5551, %p765;
	setp.geu.f32 	%p766, %f33, 0f40874800;
	@%p766 bra 	$L__BB0_1189;
	shr.u32 	%r2679, %r940, 31;
	add.s32 	%r2680, %r940, %r2679;
	shr.s32 	%r2681, %r2680, 1;
	shl.b32 	%r2682, %r2681, 20;
	add.s32 	%r2683, %r942, %r2682;
	mov.b64 	%fd5552, {%r941, %r2683};
	sub.s32 	%r2684, %r940, %r2681;
	shl.b32 	%r2685, %r2684, 20;
	add.s32 	%r2686, %r2685, 1072693248;
	mov.b32 	%r2687, 0;
	mov.b64 	%fd5553, {%r2687, %r2686};
	mul.f64 	%fd8493, %fd5553, %fd5552;
$L__BB0_1189:
	add.f64 	%fd1264, %fd1257, %fd1258;
	fma.rn.f64 	%fd5554, %fd1264, 0d3FF71547652B82FE, 0d4338000000000000;
	{
	.reg .b32 %temp; 
	mov.b64 	{%r943, %temp}, %fd5554;
	}
	mov.f64 	%fd5555, 0dC338000000000000;
	add.rn.f64 	%fd5556, %fd5554, %fd5555;
	fma.rn.f64 	%fd5557, %fd5556, 0dBFE62E42FEFA39EF, %fd1264;
	fma.rn.f64 	%fd5558, %fd5556, 0dBC7ABC9E3B39803F, %fd5557;
	fma.rn.f64 	%fd5559, %fd5558, 0d3E5ADE1569CE2BDF, 0d3E928AF3FCA213EA;
	fma.rn.f64 	%fd5560, %fd5559, %fd5558, 0d3EC71DEE62401315;
	fma.rn.f64 	%fd5561, %fd5560, %fd5558, 0d3EFA01997C89EB71;
	fma.rn.f64 	%fd5562, %fd5561, %fd5558, 0d3F2A01A014761F65;
	fma.rn.f64 	%fd5563, %fd5562, %fd5558, 0d3F56C16C1852B7AF;
	fma.rn.f64 	%fd5564, %fd5563, %fd5558, 0d3F81111111122322;
	fma.rn.f64 	%fd5565, %fd5564, %fd5558, 0d3FA55555555502A1;
	fma.rn.f64 	%fd5566, %fd5565, %fd5558, 0d3FC5555555555511;
	fma.rn.f64 	%fd5567, %fd5566, %fd5558, 0d3FE000000000000B;
	fma.rn.f64 	%fd5568, %fd5567, %fd5558, 0d3FF0000000000000;
	fma.rn.f64 	%fd5569, %fd5568, %fd5558, 0d3FF0000000000000;
	{
	.reg .b32 %temp; 
	mov.b64 	{%r944, %temp}, %fd5569;
	}
	{
	.reg .b32 %temp; 
	mov.b64 	{%temp, %r945}, %fd5569;
	}
	shl.b32 	%r2688, %r943, 20;
	add.s32 	%r2689, %r2688, %r945;
	mov.b64 	%fd8494, {%r944, %r2689};
	{
	.reg .b32 %temp; 
	mov.b64 	{%temp, %r2690}, %fd1264;
	}
	mov.b32 	%f98, %r2690;
	abs.f32 	%f34, %f98;
	setp.lt.f32 	%p767, %f34, 0f4086232B;
	@%p767 bra 	$L__BB0_1192;
	setp.lt.f64 	%p768, %fd1264, 0d0000000000000000;
	add.f64 	%fd5570, %fd1264, 0d7FF0000000000000;
	selp.f64 	%fd8494, 0d0000000000000000, %fd5570, %p768;
	setp.geu.f32 	%p769, %f34, 0f40874800;
	@%p769 bra 	$L__BB0_1192;
	shr.u32 	%r2691, %r943, 31;
	add.s32 	%r2692, %r943, %r2691;
	shr.s32 	%r2693, %r2692, 1;
	shl.b32 	%r2694, %r2693, 20;
	add.s32 	%r2695, %r945, %r2694;
	mov.b64 	%fd5571, {%r944, %r2695};
	sub.s32 	%r2696, %r943, %r2693;
	shl.b32 	%r2697, %r2696, 20;
	add.s32 	%r2698, %r2697, 1072693248;
	mov.b32 	%r2699, 0;
	mov.b64 	%fd5572, {%r2699, %r2698};
	mul.f64 	%fd8494, %fd5572, %fd5571;
$L__BB0_1192:
	add.f64 	%fd8495, %fd8493, %fd8494;
	{
	.reg .b32 %temp; 
	mov.b64 	{%temp, %r3746}, %fd8495;
	}
	{
	.reg .b32 %temp; 
	mov.b64 	{%r3747, %temp}, %fd8495;
	}
	setp.gt.s32 	%p770, %r3746, 1048575;
	mov.b32 	%r3748, -1023;
	@%p770 bra 	$L__BB0_1194;
	mul.f64 	%fd8495, %fd8495, 0d4350000000000000;
	{
	.reg .b32 %temp; 
	mov.b64 	{%temp, %r3746}, %fd8495;
	}
	{
	.reg .b32 %temp; 
	mov.b64 	{%r3747, %temp}, %fd8495;
	}
	mov.b32 	%r3748, -1077;
$L__BB0_1194:
	add.s32 	%r2702, %r3746, -1;
	setp.gt.u32 	%p771, %r2702, 2146435070;
	@%p771 bra 	$L__BB0_1198;
	shr.u32 	%r2705, %r3746, 20;
	add.s32 	%r3749, %r3748, %r2705;
	and.b32  	%r2706, %r3746, 1048575;
	or.b32  	%r2707, %r2706, 1072693248;
	mov.b64 	%fd8496, {%r3747, %r2707};
	setp.lt.u32 	%p773, %r2707, 1073127583;
	@%p773 bra 	$L__BB0_1197;
	{
	.reg .b32 %temp; 
	mov.b64 	{%r2708, %temp}, %fd8496;
	}
	{
	.reg .b32 %temp; 
	mov.b64 	{%temp, %r2709}, %fd8496;
	}
	add.s32 	%r2710, %r2709, -1048576;
	mov.b64 	%fd8496, {%r2708, %r2710};
	add.s32 	%r3749, %r3749, 1;
$L__BB0_1197:
	add.f64 	%fd5574, %fd8496, 0dBFF0000000000000;
	add.f64 	%fd5575, %fd8496, 0d3FF0000000000000;
	rcp.approx.ftz.f64 	%fd5576, %fd5575;
	neg.f64 	%fd5577, %fd5575;
	fma.rn.f64 	%fd5578, %fd5577, %fd5576, 0d3FF0000000000000;
	fma.rn.f64 	%fd5579, %fd5578, %fd5578, %fd5578;
	fma.rn.f64 	%fd5580, %fd5579, %fd5576, %fd5576;
	mul.f64 	%fd5581, %fd5574, %fd5580;
	fma.rn.f64 	%fd5582, %fd5574, %fd5580, %fd5581;
	mul.f64 	%fd5583, %fd5582, %fd5582;
	fma.rn.f64 	%fd5584, %fd5583, 0d3EB1380B3AE80F1E, 0d3ED0EE258B7A8B04;
	fma.rn.f64 	%fd5585, %fd5584, %fd5583, 0d3EF3B2669F02676F;
	fma.rn.f64 	%fd5586, %fd5585, %fd5583, 0d3F1745CBA9AB0956;
	fma.rn.f64 	%fd5587, %fd5586, %fd5583, 0d3F3C71C72D1B5154;
	fma.rn.f64 	%fd5588, %fd5587, %fd5583, 0d3F624924923BE72D;
	fma.rn.f64 	%fd5589, %fd5588, %fd5583, 0d3F8999999999A3C4;
	fma.rn.f64 	%fd5590, %fd5589, %fd5583, 0d3FB5555555555554;
	sub.f64 	%fd5591, %fd5574, %fd5582;
	add.f64 	%fd5592, %fd5591, %fd5591;
	neg.f64 	%fd5593, %fd5582;
	fma.rn.f64 	%fd5594, %fd5593, %fd5574, %fd5592;
	mul.f64 	%fd5595, %fd5580, %fd5594;
	mul.f64 	%fd5596, %fd5583, %fd5590;
	fma.rn.f64 	%fd5597, %fd5596, %fd5582, %fd5595;
	xor.b32  	%r2711, %r3749, -2147483648;
	mov.b32 	%r2712, 1127219200;
	mov.b64 	%fd5598, {%r2711, %r2712};
	sub.f64 	%fd5599, %fd5598, %fd1;
	fma.rn.f64 	%fd5600, %fd5599, 0d3FE62E42FEFA39EF, %fd5582;
	fma.rn.f64 	%fd5601, %fd5599, 0dBFE62E42FEFA39EF, %fd5600;
	sub.f64 	%fd5602, %fd5601, %fd5582;
	sub.f64 	%fd5603, %fd5597, %fd5602;
	fma.rn.f64 	%fd5604, %fd5599, 0d3C7ABC9E3B39803F, %fd5603;
	add.f64 	%fd8497, %fd5600, %fd5604;
	bra.uni 	$L__BB0_1199;
$L__BB0_1198:
	fma.rn.f64 	%fd5573, %fd8495, 0d7FF0000000000000, 0d7FF0000000000000;
	{
	.reg .b32 %temp; 
	mov.b64 	{%temp, %r2703}, %fd8495;
	}
	and.b32  	%r2704, %r2703, 2147483647;
	setp.eq.s32 	%p772, %r2704, 0;
	selp.f64 	%fd8497, 0dFFF0000000000000, %fd5573, %p772;
$L__BB0_1199:
	st.local.f64 	[%rd53], %fd8497;
	add.s64 	%rd273, %rd2, %rd269;
	ld.local.f64 	%fd5605, [%rd273];
	add.s64 	%rd274, %rd5, %rd269;
	ld.local.f64 	%fd1278, [%rd274];
	add.f64 	%fd1279, %fd1256, %fd5605;
	fma.rn.f64 	%fd5606, %fd1279, 0d3FF71547652B82FE, 0d4338000000000000;
	{
	.reg .b32 %temp; 
	mov.b64 	{%r956, %temp}, %fd5606;
	}
	mov.f64 	%fd5607, 0dC338000000000000;
	add.rn.f64 	%fd5608, %fd5606, %fd5607;
	fma.rn.f64 	%fd5609, %fd5608, 0dBFE62E42FEFA39EF, %fd1279;
	fma.rn.f64 	%fd5610, %fd5608, 0dBC7ABC9E3B39803F, %fd5609;
	fma.rn.f64 	%fd5611, %fd5610, 0d3E5ADE1569CE2BDF, 0d3E928AF3FCA213EA;
	fma.rn.f64 	%fd5612, %fd5611, %fd5610, 0d3EC71DEE62401315;
	fma.rn.f64 	%fd5613, %fd5612, %fd5610, 0d3EFA01997C89EB71;
	fma.rn.f64 	%fd5614, %fd5613, %fd5610, 0d3F2A01A014761F65;
	fma.rn.f64 	%fd5615, %fd5614, %fd5610, 0d3F56C16C1852B7AF;
	fma.rn.f64 	%fd5616, %fd5615, %fd5610, 0d3F81111111122322;
	fma.rn.f64 	%fd5617, %fd5616, %fd5610, 0d3FA55555555502A1;
	fma.rn.f64 	%fd5618, %fd5617, %fd5610, 0d3FC5555555555511;
	fma.rn.f64 	%fd5619, %fd5618, %fd5610, 0d3FE000000000000B;
	fma.rn.f64 	%fd5620, %fd5619, %fd5610, 0d3FF0000000000000;
	fma.rn.f64 	%fd5621, %fd5620, %fd5610, 0d3FF0000000000000;
	{
	.reg .b32 %temp; 
	mov.b64 	{%r957, %temp}, %fd5621;
	}
	{
	.reg .b32 %temp; 
	mov.b64 	{%temp, %r958}, %fd5621;
	}
	shl.b32 	%r2713, %r956, 20;
	add.s32 	%r2714, %r2713, %r958;
	mov.b64 	%fd8498, {%r957, %r2714};
	{
	.reg .b32 %temp; 
	mov.b64 	{%temp, %r2715}, %fd1279;
	}
	mov.b32 	%f99, %r2715;
	abs.f32 	%f35, %f99;
	setp.lt.f32 	%p774, %f35, 0f4086232B;
	@%p774 bra 	$L__BB0_1202;
	setp.lt.f64 	%p775, %fd1279, 0d0000000000000000;
	add.f64 	%fd5622, %fd1279, 0d7FF0000000000000;
	selp.f64 	%fd8498, 0d0000000000000000, %fd5622, %p775;
	setp.geu.f32 	%p776, %f35, 0f40874800;
	@%p776 bra 	$L__BB0_1202;
	shr.u32 	%r2716, %r956, 31;
	add.s32 	%r2717, %r956, %r2716;
	shr.s32 	%r2718, %r2717, 1;
	shl.b32 	%r2719, %r2718, 20;
	add.s32 	%r2720, %r958, %r2719;
	mov.b64 	%fd5623, {%r957, %r2720};
	sub.s32 	%r2721, %r956, %r2718;
	shl.b32 	%r2722, %r2721, 20;
	add.s32 	%r2723, %r2722, 1072693248;
	mov.b32 	%r2724, 0;
	mov.b64 	%fd5624, {%r2724, %r2723};
	mul.f64 	%fd8498, %fd5624, %fd5623;
$L__BB0_1202:
	add.f64 	%fd1284, %fd1257, %fd1278;
	fma.rn.f64 	%fd5625, %fd1284, 0d3FF71547652B82FE, 0d4338000000000000;
	{
	.reg .b32 %temp; 
	mov.b64 	{%r959, %temp}, %fd5625;
	}
	mov.f64 	%fd5626, 0dC338000000000000;
	add.rn.f64 	%fd5627, %fd5625, %fd5626;
	fma.rn.f64 	%fd5628, %fd5627, 0dBFE62E42FEFA39EF, %fd1284;
	fma.rn.f64 	%fd5629, %fd5627, 0dBC7ABC9E3B39803F, %fd5628;
	fma.rn.f64 	%fd5630, %fd5629, 0d3E5ADE1569CE2BDF, 0d3E928AF3FCA213EA;
	fma.rn.f64 	%fd5631, %fd5630, %fd5629, 0d3EC71DEE62401315;
	fma.rn.f64 	%fd5632, %fd5631, %fd5629, 0d3EFA01997C89EB71;
	fma.rn.f64 	%fd5633, %fd5632, %fd5629, 0d3F2A01A014761F65;
	fma.rn.f64 	%fd5634, %fd5633, %fd5629, 0d3F56C16C1852B7AF;
	fma.rn.f64 	%fd5635, %fd5634, %fd5629, 0d3F81111111122322;
	fma.rn.f64 	%fd5636, %fd5635, %fd5629, 0d3FA55555555502A1;
	fma.rn.f64 	%fd5637, %fd5636, %fd5629, 0d3FC5555555555511;
	fma.rn.f64 	%fd5638, %fd5637, %fd5629, 0d3FE000000000000B;
	fma.rn.f64 	%fd5639, %fd5638, %fd5629, 0d3FF0000000000000;
	fma.rn.f64 	%fd5640, %fd5639, %fd5629, 0d3FF0000000000000;
	{
	.reg .b32 %temp; 
	mov.b64 	{%r960, %temp}, %fd5640;
	}
	{
	.reg .b32 %temp; 
	mov.b64 	{%temp, %r961}, %fd5640;
	}
	shl.b32 	%r2725, %r959, 20;
	add.s32 	%r2726, %r2725, %r961;
	mov.b64 	%fd8499, {%r960, %r2726};
	{
	.reg .b32 %temp; 
	mov.b64 	{%temp, %r2727}, %fd1284;
	}
	mov.b32 	%f100, %r2727;
	abs.f32 	%f36, %f100;
	setp.lt.f32 	%p777, %f36, 0f4086232B;
	@%p777 bra 	$L__BB0_1205;
	setp.lt.f64 	%p778, %fd1284, 0d0000000000000000;
	add.f64 	%fd5641, %fd1284, 0d7FF0000000000000;
	selp.f64 	%fd8499, 0d0000000000000000, %fd5641, %p778;
	setp.geu.f32 	%p779, %f36, 0f40874800;
	@%p779 bra 	$L__BB0_1205;
	shr.u32 	%r2728, %r959, 31;
	add.s32 	%r2729, %r959, %r2728;
	shr.s32 	%r2730, %r2729, 1;
	shl.b32 	%r2731, %r2730, 20;
	add.s32 	%r2732, %r961, %r2731;
	mov.b64 	%fd5642, {%r960, %r2732};
	sub.s32 	%r2733, %r959, %r2730;
	shl.b32 	%r2734, %r2733, 20;
	add.s32 	%r2735, %r2734, 1072693248;
	mov.b32 	%r2736, 0;
	mov.b64 	%fd5643, {%r2736, %r2735};
	mul.f64 	%fd8499, %fd5643, %fd5642;
$L__BB0_1205:
	add.f64 	%fd8500, %fd8498, %fd8499;
	{
	.reg .b32 %temp; 
	mov.b64 	{%temp, %r3750}, %fd8500;
	}
	{
	.reg .b32 %temp; 
	mov.b64 	{%r3751, %temp}, %fd8500;
	}
	setp.gt.s32 	%p780, %r3750, 1048575;
	mov.b32 	%r3752, -1023;
	@%p780 bra 	$L__BB0_1207;
	mul.f64 	%fd8500, %fd8500, 0d4350000000000000;
	{
	.reg .b32 %temp; 
	mov.b64 	{%temp, %r3750}, %fd8500;
	}
	{
	.reg .b32 %temp; 
	mov.b64 	{%r3751, %temp}, %fd8500;
	}
	mov.b32 	%r3752, -1077;
$L__BB0_1207:
	add.s32 	%r2739, %r3750, -1;
	setp.gt.u32 	%p781, %r2739, 2146435070;
	@%p781 bra 	$L__BB0_1211;
	shr.u32 	%r2742, %r3750, 20;
	add.s32 	%r3753, %r3752, %r2742;
	and.b32  	%r2743, %r3750, 1048575;
	or.b32  	%r2744, %r2743, 1072693248;
	mov.b64 	%fd8501, {%r3751, %r2744};
	setp.lt.u32 	%p783, %r2744, 1073127583;
	@%p783 bra 	$L__BB0_1210;
	{
	.reg .b32 %temp; 
	mov.b64 	{%r2745, %temp}, %fd8501;
	}
	{
	.reg .b32 %temp; 
	mov.b64 	{%temp, %r2746}, %fd8501;
	}
	add.s32 	%r2747, %r2746, -1048576;
	mov.b64 	%fd8501, {%r2745, %r2747};
	add.s32 	%r3753, %r3753, 1;
$L__BB0_1210:
	add.f64 	%fd5645, %fd8501, 0dBFF0000000000000;
	add.f64 	%fd5646, %fd8501, 0d3FF0000000000000;
	rcp.approx.ftz.f64 	%fd5647, %fd5646;
	neg.f64 	%fd5648, %fd5646;
	fma.rn.f64 	%fd5649, %fd5648, %fd5647, 0d3FF0000000000000;
	fma.rn.f64 	%fd5650, %fd5649, %fd5649, %fd5649;
	fma.rn.f64 	%fd5651, %fd5650, %fd5647, %fd5647;
	mul.f64 	%fd5652, %fd5645, %fd5651;
	fma.rn.f64 	%fd5653, %fd5645, %fd5651, %fd5652;
	mul.f64 	%fd5654, %fd5653, %fd5653;
	fma.rn.f64 	%fd5655, %fd5654, 0d3EB1380B3AE80F1E, 0d3ED0EE258B7A8B04;
	fma.rn.f64 	%fd5656, %fd5655, %fd5654, 0d3EF3B2669F02676F;
	fma.rn.f64 	%fd5657, %fd5656, %fd5654, 0d3F1745CBA9AB0956;
	fma.rn.f64 	%fd5658, %fd5657, %fd5654, 0d3F3C71C72D1B5154;
	fma.rn.f64 	%fd5659, %fd5658, %fd5654, 0d3F624924923BE72D;
	fma.rn.f64 	%fd5660, %fd5659, %fd5654, 0d3F8999999999A3C4;
	fma.rn.f64 	%fd5661, %fd5660, %fd5654, 0d3FB5555555555554;
	sub.f64 	%fd5662, %fd5645, %fd5653;
	add.f64 	%fd5663, %fd5662, %fd5662;
	neg.f64 	%fd5664, %fd5653;
	fma.rn.f64 	%fd5665, %fd5664, %fd5645, %fd5663;
	mul.f64 	%fd5666, %fd5651, %fd5665;
	mul.f64 	%fd5667, %fd5654, %fd5661;
	fma.rn.f64 	%fd5668, %fd5667, %fd5653, %fd5666;
	xor.b32  	%r2748, %r3753, -2147483648;
	mov.b32 	%r2749, 1127219200;
	mov.b64 	%fd5669, {%r2748, %r2749};
	sub.f64 	%fd5670, %fd5669, %fd1;
	fma.rn.f64 	%fd5671, %fd5670, 0d3FE62E42FEFA39EF, %fd5653;
	fma.rn.f64 	%fd5672, %fd5670, 0dBFE62E42FEFA39EF, %fd5671;
	sub.f64 	%fd5673, %fd5672, %fd5653;
	sub.f64 	%fd5674, %fd5668, %fd5673;
	fma.rn.f64 	%fd5675, %fd5670, 0d3C7ABC9E3B39803F, %fd5674;
	add.f64 	%fd8502, %fd5671, %fd5675;
	bra.uni 	$L__BB0_1212;
$L__BB0_1211:
	fma.rn.f64 	%fd5644, %fd8500, 0d7FF0000000000000, 0d7FF0000000000000;
	{
	.reg .b32 %temp; 
	mov.b64 	{%temp, %r2740}, %fd8500;
	}
	and.b32  	%r2741, %r2740, 2147483647;
	setp.eq.s32 	%p782, %r2741, 0;
	selp.f64 	%fd8502, 0dFFF0000000000000, %fd5644, %p782;
$L__BB0_1212:
	add.s64 	%rd276, %rd10, %rd269;
	st.local.f64 	[%rd276], %fd8502;
	ld.local.f64 	%fd1298, [%rd276+-8];
	add.s64 	%rd277, %rd4, %rd269;
	ld.local.f64 	%fd5676, [%rd277];
	add.s64 	%rd55, %rd12, %rd269;
	ld.local.f64 	%fd1299, [%rd55+-8];
	add.s64 	%rd278, %rd7, %rd269;
	ld.local.f64 	%fd1300, [%rd278];
	add.f64 	%fd1301, %fd1298, %fd5676;
	fma.rn.f64 	%fd5677, %fd1301, 0d3FF71547652B82FE, 0d4338000000000000;
	{
	.reg .b32 %temp; 
	mov.b64 	{%r972, %temp}, %fd5677;
	}
	mov.f64 	%fd5678, 0dC338000000000000;
	add.rn.f64 	%fd5679, %fd5677, %fd5678;
	fma.rn.f64 	%fd5680, %fd5679, 0dBFE62E42FEFA39EF, %fd1301;
	fma.rn.f64 	%fd5681, %fd5679, 0dBC7ABC9E3B39803F, %fd5680;
	fma.rn.f64 	%fd5682, %fd5681, 0d3E5ADE1569CE2BDF, 0d3E928AF3FCA213EA;
	fma.rn.f64 	%fd5683, %fd5682, %fd5681, 0d3EC71DEE62401315;
	fma.rn.f64 	%fd5684, %fd5683, %fd5681, 0d3EFA01997C89EB71;
	fma.rn.f64 	%fd5685, %fd5684, %fd5681, 0d3F2A01A014761F65;
	fma.rn.f64 	%fd5686, %fd5685, %fd5681, 0d3F56C16C1852B7AF;
	fma.rn.f64 	%fd5687, %fd5686, %fd5681, 0d3F81111111122322;
	fma.rn.f64 	%fd5688, %fd5687, %fd5681, 0d3FA55555555502A1;
	fma.rn.f64 	%fd5689, %fd5688, %fd5681, 0d3FC5555555555511;
	fma.rn.f64 	%fd5690, %fd5689, %fd5681, 0d3FE000000000000B;
	fma.rn.f64 	%fd5691, %fd5690, %fd5681, 0d3FF0000000000000;
	fma.rn.f64 	%fd5692, %fd5691, %fd5681, 0d3FF0000000000000;
	{
	.reg .b32 %temp; 
	mov.b64 	{%r973, %temp}, %fd5692;
	}
	{
	.reg .b32 %temp; 
	mov.b64 	{%temp, %r974}, %fd5692;
	}
	shl.b32 	%r2750, %r972, 20;
	add.s32 	%r2751, %r2750, %r974;
	mov.b64 	%fd8503, {%r973, %r2751};
	{
	.reg .b32 %temp; 
	mov.b64 	{%temp, %r2752}, %fd1301;
	}
	mov.b32 	%f101, %r2752;
	abs.f32 	%f37, %f101;
	setp.lt.f32 	%p784, %f37, 0f4086232B;
	@%p784 bra 	$L__BB0_1215;
	setp.lt.f64 	%p785, %fd1301, 0d0000000000000000;
	add.f64 	%fd5693, %fd1301, 0d7FF0000000000000;
	selp.f64 	%fd8503, 0d0000000000000000, %fd5693, %p785;
	setp.geu.f32 	%p786, %f37, 0f40874800;
	@%p786 bra 	$L__BB0_1215;
	shr.u32 	%r2753, %r972, 31;
	add.s32 	%r2754, %r972, %r2753;
	shr.s32 	%r2755, %r2754, 1;
	shl.b32 	%r2756, %r2755, 20;
	add.s32 	%r2757, %r974, %r2756;
	mov.b64 	%fd5694, {%r973, %r2757};
	sub.s32 	%r2758, %r972, %r2755;
	shl.b32 	%r2759, %r2758, 20;
	add.s32 	%r2760, %r2759, 1072693248;
	mov.b32 	%r2761, 0;
	mov.b64 	%fd5695, {%r2761, %r2760};
	mul.f64 	%fd8503, %fd5695, %fd5694;
$L__BB0_1215:
	add.f64 	%fd1306, %fd1299, %fd1300;
	fma.rn.f64 	%fd5696, %fd1306, 0d3FF71547652B82FE, 0d4338000000000000;
	{
	.reg .b32 %temp; 
	mov.b64 	{%r975, %temp}, %fd5696;
	}
	mov.f64 	%fd5697, 0dC338000000000000;
	add.rn.f64 	%fd5698, %fd5696, %fd5697;
	fma.rn.f64 	%fd5699, %fd5698, 0dBFE62E42FEFA39EF, %fd1306;
	fma.rn.f64 	%fd5700, %fd5698, 0dBC7ABC9E3B39803F, %fd5699;
	fma.rn.f64 	%fd5701, %fd5700, 0d3E5ADE1569CE2BDF, 0d3E928AF3FCA213EA;
	fma.rn.f64 	%fd5702, %fd5701, %fd5700, 0d3EC71DEE62401315;
	fma.rn.f64 	%fd5703, %fd5702, %fd5700, 0d3EFA01997C89EB71;
	fma.rn.f64 	%fd5704, %fd5703, %fd5700, 0d3F2A01A014761F65;
	fma.rn.f64 	%fd5705, %fd5704, %fd5700, 0d3F56C16C1852B7AF;
	fma.rn.f64 	%fd5706, %fd5705, %fd5700, 0d3F81111111122322;
	fma.rn.f64 	%fd5707, %fd5706, %fd5700, 0d3FA55555555502A1;
	fma.rn.f64 	%fd5708, %fd5707, %fd5700, 0d3FC5555555555511;
	fma.rn.f64 	%fd5709, %fd5708, %fd5700, 0d3FE000000000000B;
	fma.rn.f64 	%fd5710, %fd5709, %fd5700, 0d3FF0000000000000;
	fma.rn.f64 	%fd5711, %fd5710, %fd5700, 0d3FF0000000000000;
	{
	.reg .b32 %temp; 
	mov.b64 	{%r976, %temp}, %fd5711;
	}
	{
	.reg .b32 %temp; 
	mov.b64 	{%temp, %r977}, %fd5711;
	}
	shl.b32 	%r2762, %r975, 20;
	add.s32 	%r2763, %r2762, %r977;
	mov.b64 	%fd8504, {%r976, %r2763};
	{
	.reg .b32 %temp; 
	mov.b64 	{%temp, %r2764}, %fd1306;
	}
	mov.b32 	%f102, %r2764;
	abs.f32 	%f38, %f102;
	setp.lt.f32 	%p787, %f38, 0f4086232B;
	@%p787 bra 	$L__BB0_1218;
	setp.lt.f64 	%p788, %fd1306, 0d0000000000000000;
	add.f64 	%fd5712, %fd1306, 0d7FF0000000000000;
	selp.f64 	%fd8504, 0d0000000000000000, %fd5712, %p788;
	setp.geu.f32 	%p789, %f38, 0f40874800;
	@%p789 bra 	$L__BB0_1218;
	shr.u32 	%r2765, %r975, 31;
	add.s32 	%r2766, %r975, %r2765;
	shr.s32 	%r2767, %r2766, 1;
	shl.b32 	%r2768, %r2767, 20;
	add.s32 	%r2769, %r977, %r2768;
	mov.b64 	%fd5713, {%r976, %r2769};
	sub.s32 	%r2770, %r975, %r2767;
	shl.b32 	%r2771, %r2770, 20;
	add.s32 	%r2772, %r2771, 1072693248;
	mov.b32 	%r2773, 0;
	mov.b64 	%fd5714, {%r2773, %r2772};
	mul.f64 	%fd8504, %fd5714, %fd5713;
$L__BB0_1218:
	add.f64 	%fd8505, %fd8503, %fd8504;
	{
	.reg .b32 %temp; 
	mov.b64 	{%temp, %r3754}, %fd8505;
	}
	{
	.reg .b32 %temp; 
	mov.b64 	{%r3755, %temp}, %fd8505;
	}
	setp.gt.s32 	%p790, %r3754, 1048575;
	mov.b32 	%r3756, -1023;
	@%p790 bra 	$L__BB0_1220;
	mul.f64 	%fd8505, %fd8505, 0d4350000000000000;
	{
	.reg .b32 %temp; 
	mov.b64 	{%temp, %r3754}, %fd8505;
	}
	{
	.reg .b32 %temp; 
	mov.b64 	{%r3755, %temp}, %fd8505;
	}
	mov.b32 	%r3756, -1077;
$L__BB0_1220:
	add.s32 	%r2776, %r3754, -1;
	setp.gt.u32 	%p791, %r2776, 2146435070;
	@%p791 bra 	$L__BB0_1224;
	shr.u32 	%r2779, %r3754, 20;
	add.s32 	%r3757, %r3756, %r2779;
	and.b32  	%r2780, %r3754, 1048575;
	or.b32  	%r2781, %r2780, 1072693248;
	mov.b64 	%fd8506, {%r3755, %r2781};
	setp.lt.u32 	%p793, %r2781, 1073127583;
	@%p793 bra 	$L__BB0_1223;
	{
	.reg .b32 %temp; 
	mov.b64 	{%r2782, %temp}, %fd8506;
	}
	{
	.reg .b32 %temp; 
	mov.b64 	{%temp, %r2783}, %fd8506;
	}
	add.s32 	%r2784, %r2783, -1048576;
	mov.b64 	%fd8506, {%r2782, %r2784};
	add.s32 	%r3757, %r3757, 1;
$L__BB0_1223:
	add.f64 	%fd5716, %fd8506, 0dBFF0000000000000;
	add.f64 	%fd5717, %fd8506, 0d3FF0000000000000;
	rcp.approx.ftz.f64 	%fd5718, %fd5717;
	neg.f64 	%fd5719, %fd5717;
	fma.rn.f64 	%fd5720, %fd5719, %fd5718, 0d3FF0000000000000;
	fma.rn.f64 	%fd5721, %fd5720, %fd5720, %fd5720;
	fma.rn.f64 	%fd5722, %fd5721, %fd5718, %fd5718;
	mul.f64 	%fd5723, %fd5716, %fd5722;
	fma.rn.f64 	%fd5724, %fd5716, %fd5722, %fd5723;
	mul.f64 	%fd5725, %fd5724, %fd5724;
	fma.rn.f64 	%fd5726, %fd5725, 0d3EB1380B3AE80F1E, 0d3ED0EE258B7A8B04;
	fma.rn.f64 	%fd5727, %fd5726, %fd5725, 0d3EF3B2669F02676F;
	fma.rn.f64 	%fd5728, %fd5727, %fd5725, 0d3F1745CBA9AB0956;
	fma.rn.f64 	%fd5729, %fd5728, %fd5725, 0d3F3C71C72D1B5154;
	fma.rn.f64 	%fd5730, %fd5729, %fd5725, 0d3F624924923BE72D;
	fma.rn.f64 	%fd5731, %fd5730, %fd5725, 0d3F8999999999A3C4;
	fma.rn.f64 	%fd5732, %fd5731, %fd5725, 0d3FB5555555555554;
	sub.f64 	%fd5733, %fd5716, %fd5724;
	add.f64 	%fd5734, %fd5733, %fd5733;
	neg.f64 	%fd5735, %fd5724;
	fma.rn.f64 	%fd5736, %fd5735, %fd5716, %fd5734;
	mul.f64 	%fd5737, %fd5722, %fd5736;
	mul.f64 	%fd5738, %fd5725, %fd5732;
	fma.rn.f64 	%fd5739, %fd5738, %fd5724, %fd5737;
	xor.b32  	%r2785, %r3757, -2147483648;
	mov.b32 	%r2786, 1127219200;
	mov.b64 	%fd5740, {%r2785, %r2786};
	sub.f64 	%fd5741, %fd5740, %fd1;
	fma.rn.f64 	%fd5742, %fd5741, 0d3FE62E42FEFA39EF, %fd5724;
	fma.rn.f64 	%fd5743, %fd5741, 0dBFE62E42FEFA39EF, %fd5742;
	sub.f64 	%fd5744, %fd5743, %fd5724;
	sub.f64 	%fd5745, %fd5739, %fd5744;
	fma.rn.f64 	%fd5746, %fd5741, 0d3C7ABC9E3B39803F, %fd5745;
	add.f64 	%fd8507, %fd5742, %fd5746;
	bra.uni 	$L__BB0_1225;
$L__BB0_1224:
	fma.rn.f64 	%fd5715, %fd8505, 0d7FF0000000000000, 0d7FF0000000000000;
	{
	.reg .b32 %temp; 
	mov.b64 	{%temp, %r2777}, %fd8505;
	}
	and.b32  	%r2778, %r2777, 2147483647;
	setp.eq.s32 	%p792, %r2778, 0;
	selp.f64 	%fd8507, 0dFFF0000000000000, %fd5715, %p792;
$L__BB0_1225:
	st.local.f64 	[%rd54], %fd8507;
	add.s64 	%rd280, %rd3, %rd269;
	ld.local.f64 	%fd5747, [%rd280];
	add.s64 	%rd281, %rd8, %rd269;
	ld.local.f64 	%fd1320, [%rd281];
	add.f64 	%fd1321, %fd1298, %fd5747;
	fma.rn.f64 	%fd5748, %fd1321, 0d3FF71547652B82FE, 0d4338000000000000;
	{
	.reg .b32 %temp; 
	mov.b64 	{%r988, %temp}, %fd5748;
	}
	mov.f64 	%fd5749, 0dC338000000000000;
	add.rn.f64 	%fd5750, %fd5748, %fd5749;
	fma.rn.f64 	%fd5751, %fd5750, 0dBFE62E42FEFA39EF, %fd1321;
	fma.rn.f64 	%fd5752, %fd5750, 0dBC7ABC9E3B39803F, %fd5751;
	fma.rn.f64 	%fd5753, %fd5752, 0d3E5ADE1569CE2BDF, 0d3E928AF3FCA213EA;
	fma.rn.f64 	%fd5754, %fd5753, %fd5752, 0d3EC71DEE62401315;
	fma.rn.f64 	%fd5755, %fd5754, %fd5752, 0d3EFA01997C89EB71;
	fma.rn.f64 	%fd5756, %fd5755, %fd5752, 0d3F2A01A014761F65;
	fma.rn.f64 	%fd5757, %fd5756, %fd5752, 0d3F56C16C1852B7AF;
	fma.rn.f64 	%fd5758, %fd5757, %fd5752, 0d3F81111111122322;
	fma.rn.f64 	%fd5759, %fd5758, %fd5752, 0d3FA55555555502A1;
	fma.rn.f64 	%fd5760, %fd5759, %fd5752, 0d3FC5555555555511;
	fma.rn.f64 	%fd5761, %fd5760, %fd5752, 0d3FE000000000000B;
	fma.rn.f64 	%fd5762, %fd5761, %fd5752, 0d3FF0000000000000;
	fma.rn.f64 	%fd5763, %fd5762, %fd5752, 0d3FF0000000000000;
	{
	.reg .b32 %temp; 
	mov.b64 	{%r989, %temp}, %fd5763;
	}
	{
	.reg .b32 %temp; 
	mov.b64 	{%temp, %r990}, %fd5763;
	}
	shl.b32 	%r2787, %r988, 20;
	add.s32 	%r2788, %r2787, %r990;
	mov.b64 	%fd8508, {%r989, %r2788};
	{
	.reg .b32 %temp; 
	mov.b64 	{%temp, %r2789}, %fd1321;
	}
	mov.b32 	%f103, %r2789;
	abs.f32 	%f39, %f103;
	setp.lt.f32 	%p794, %f39, 0f4086232B;
	@%p794 bra 	$L__BB0_1228;
	setp.lt.f64 	%p795, %fd1321, 0d0000000000000000;
	add.f64 	%fd5764, %fd1321, 0d7FF0000000000000;
	selp.f64 	%fd8508, 0d0000000000000000, %fd5764, %p795;
	setp.geu.f32 	%p796, %f39, 0f40874800;
	@%p796 bra 	$L__BB0_1228;
	shr.u32 	%r2790, %r988, 31;
	add.s32 	%r2791, %r988, %r2790;
	shr.s32 	%r2792, %r2791, 1;
	shl.b32 	%r2793, %r2792, 20;
	add.s32 	%r2794, %r990, %r2793;
	mov.b64 	%fd5765, {%r989, %r2794};
	sub.s32 	%r2795, %r988, %r2792;
	shl.b32 	%r2796, %r2795, 20;
	add.s32 	%r2797, %r2796, 1072693248;
	mov.b32 	%r2798, 0;
	mov.b64 	%fd5766, {%r2798, %r2797};
	mul.f64 	%fd8508, %fd5766, %fd5765;
$L__BB0_1228:
	add.f64 	%fd1326, %fd1299, %fd1320;
	fma.rn.f64 	%fd5767, %fd1326, 0d3FF71547652B82FE, 0d4338000000000000;
	{
	.reg .b32 %temp; 
	mov.b64 	{%r991, %temp}, %fd5767;
	}
	mov.f64 	%fd5768, 0dC338000000000000;
	add.rn.f64 	%fd5769, %fd5767, %fd5768;
	fma.rn.f64 	%fd5770, %fd5769, 0dBFE62E42FEFA39EF, %fd1326;
	fma.rn.f64 	%fd5771, %fd5769, 0dBC7ABC9E3B39803F, %fd5770;
	fma.rn.f64 	%fd5772, %fd5771, 0d3E5ADE1569CE2BDF, 0d3E928AF3FCA213EA;
	fma.rn.f64 	%fd5773, %fd5772, %fd5771, 0d3EC71DEE62401315;
	fma.rn.f64 	%fd5774, %fd5773, %fd5771, 0d3EFA01997C89EB71;
	fma.rn.f64 	%fd5775, %fd5774, %fd5771, 0d3F2A01A014761F65;
	fma.rn.f64 	%fd5776, %fd5775, %fd5771, 0d3F56C16C1852B7AF;
	fma.rn.f64 	%fd5777, %fd5776, %fd5771, 0d3F81111111122322;
	fma.rn.f64 	%fd5778, %fd5777, %fd5771, 0d3FA55555555502A1;
	fma.rn.f64 	%fd5779, %fd5778, %fd5771, 0d3FC5555555555511;
	fma.rn.f64 	%fd5780, %fd5779, %fd5771, 0d3FE000000000000B;
	fma.rn.f64 	%fd5781, %fd5780, %fd5771, 0d3FF0000000000000;
	fma.rn.f64 	%fd5782, %fd5781, %fd5771, 0d3FF0000000000000;
	{
	.reg .b32 %temp; 
	mov.b64 	{%r992, %temp}, %fd5782;
	}
	{
	.reg .b32 %temp; 
	mov.b64 	{%temp, %r993}, %fd5782;
	}
	shl.b32 	%r2799, %r991, 20;
	add.s32 	%r2800, %r2799, %r993;
	mov.b64 	%fd8509, {%r992, %r2800};
	{
	.reg .b32 %temp; 
	mov.b64 	{%temp, %r2801}, %fd1326;
	}
	mov.b32 	%f104, %r2801;
	abs.f32 	%f40, %f104;
	setp.lt.f32 	%p797, %f40, 0f4086232B;
	@%p797 bra 	$L__BB0_1231;
	setp.lt.f64 	%p798, %fd1326, 0d0000000000000000;
	add.f64 	%fd5783, %fd1326, 0d7FF0000000000000;
	selp.f64 	%fd8509, 0d0000000000000000, %fd5783, %p798;
	setp.geu.f32 	%p799, %f40, 0f40874800;
	@%p799 bra 	$L__BB0_1231;
	shr.u32 	%r2802, %r991, 31;
	add.s32 	%r2803, %r991, %r2802;
	shr.s32 	%r2804, %r2803, 1;
	shl.b32 	%r2805, %r2804, 20;
	add.s32 	%r2806, %r993, %r2805;
	mov.b64 	%fd5784, {%r992, %r2806};
	sub.s32 	%r2807, %r991, %r2804;
	shl.b32 	%r2808, %r2807, 20;
	add.s32 	%r2809, %r2808, 1072693248;
	mov.b32 	%r2810, 0;
	mov.b64 	%fd5785, {%r2810, %r2809};
	mul.f64 	%fd8509, %fd5785, %fd5784;
$L__BB0_1231:
	add.f64 	%fd8510, %fd8508, %fd8509;
	{
	.reg .b32 %temp; 
	mov.b64 	{%temp, %r3758}, %fd8510;
	}
	{
	.reg .b32 %temp; 
	mov.b64 	{%r3759, %temp}, %fd8510;
	}
	setp.gt.s32 	%p800, %r3758, 1048575;
	mov.b32 	%r3760, -1023;
	@%p800 bra 	$L__BB0_1233;
	mul.f64 	%fd8510, %fd8510, 0d4350000000000000;
	{
	.reg .b32 %temp; 
	mov.b64 	{%temp, %r3758}, %fd8510;
	}
	{
	.reg .b32 %temp; 
	mov.b64 	{%r3759, %temp}, %fd8510;
	}
	mov.b32 	%r3760, -1077;
$L__BB0_1233:
	add.s32 	%r2813, %r3758, -1;
	setp.gt.u32 	%p801, %r2813, 2146435070;
	@%p801 bra 	$L__BB0_1237;
	shr.u32 	%r2816, %r3758, 20;
	add.s32 	%r3761, %r3760, %r2816;
	and.b32  	%r2817, %r3758, 1048575;
	or.b32  	%r2818, %r2817, 1072693248;
	mov.b64 	%fd8511, {%r3759, %r2818};
	setp.lt.u32 	%p803, %r2818, 1073127583;
	@%p803 bra 	$L__BB0_1236;
	{
	.reg .b32 %temp; 
	mov.b64 	{%r2819, %temp}, %fd8511;
	}
	{
	.reg .b32 %temp; 
	mov.b64 	{%temp, %r2820}, %fd8511;
	}
	add.s32 	%r2821, %r2820, -1048576;
	mov.b64 	%fd8511, {%r2819, %r2821};
	add.s32 	%r3761, %r3761, 1;
$L__BB0_1236:
	add.f64 	%fd5787, %fd8511, 0dBFF0000000000000;
	add.f64 	%fd5788, %fd8511, 0d3FF0000000000000;
	rcp.approx.ftz.f64 	%fd5789, %fd5788;
	neg.f64 	%fd5790, %fd5788;
	fma.rn.f64 	%fd5791, %fd5790, %fd5789, 0d3FF0000000000000;
	fma.rn.f64 	%fd5792, %fd5791, %fd5791, %fd5791;
	fma.rn.f64 	%fd5793, %fd5792, %fd5789, %fd5789;
	mul.f64 	%fd5794, %fd5787, %fd5793;
	fma.rn.f64 	%fd5795, %fd5787, %fd5793, %fd5794;
	mul.f64 	%fd5796, %fd5795, %fd5795;
	fma.rn.f64 	%fd5797, %fd5796, 0d3EB1380B3AE80F1E, 0d3ED0EE258B7A8B04;
	fma.rn.f64 	%fd5798, %fd5797, %fd5796, 0d3EF3B2669F02676F;
	fma.rn.f64 	%fd5799, %fd5798, %fd5796, 0d3F1745CBA9AB0956;
	fma.rn.f64 	%fd5800, %fd5799, %fd5796, 0d3F3C71C72D1B5154;
	fma.rn.f64 	%fd5801, %fd5800, %fd5796, 0d3F624924923BE72D;
	fma.rn.f64 	%fd5802, %fd5801, %fd5796, 0d3F8999999999A3C4;
	fma.rn.f64 	%fd5803, %fd5802, %fd5796, 0d3FB5555555555554;
	sub.f64 	%fd5804, %fd5787, %fd5795;
	add.f64 	%fd5805, %fd5804, %fd5804;
	neg.f64 	%fd5806, %fd5795;
	fma.rn.f64 	%fd5807, %fd5806, %fd5787, %fd5805;
	mul.f64 	%fd5808, %fd5793, %fd5807;
	mul.f64 	%fd5809, %fd5796, %fd5803;
	fma.rn.f64 	%fd5810, %fd5809, %fd5795, %fd5808;
	xor.b32  	%r2822, %r3761, -2147483648;
	mov.b32 	%r2823, 1127219200;
	mov.b64 	%fd5811, {%r2822, %r2823};
	sub.f64 	%fd5812, %fd5811, %fd1;
	fma.rn.f64 	%fd5813, %fd5812, 0d3FE62E42FEFA39EF, %fd5795;
	fma.rn.f64 	%fd5814, %fd5812, 0dBFE62E42FEFA39EF, %fd5813;
	sub.f64 	%fd5815, %fd5814, %fd5795;
	sub.f64 	%fd5816, %fd5810, %fd5815;
	fma.rn.f64 	%fd5817, %fd5812, 0d3C7ABC9E3B39803F, %fd5816;
	add.f64 	%fd8512, %fd5813, %fd5817;
	bra.uni 	$L__BB0_1238;
$L__BB0_1237:
	fma.rn.f64 	%fd5786, %fd8510, 0d7FF0000000000000, 0d7FF0000000000000;
	{
	.reg .b32 %temp; 
	mov.b64 	{%temp, %r2814}, %fd8510;
	}
	and.b32  	%r2815, %r2814, 2147483647;
	setp.eq.s32 	%p802, %r2815, 0;
	selp.f64 	%fd8512, 0dFFF0000000000000, %fd5786, %p802;
$L__BB0_1238:
	st.local.f64 	[%rd55], %fd8512;
	add.s32 	%r3745, %r3745, 1;
	setp.ne.s32 	%p804, %r3745, 8;
	@%p804 bra 	$L__BB0_1186;
	mov.b32 	%r3762, 7;
	mov.f64 	%fd8513, 0d0000000000000000;
	mov.f64 	%fd8514, %fd8513;
$L__BB0_1240:
	cvt.u64.u32 	%rd56, %r3762;
	mul.wide.u32 	%rd282, %r3762, 8;
	add.s64 	%rd283, %rd1, %rd282;
	ld.local.f64 	%fd5819, [%rd283+8];
	add.s64 	%rd284, %rd2, %rd282;
	ld.local.f64 	%fd1342, [%rd284+8];
	add.f64 	%fd1343, %fd8514, %fd5819;
	fma.rn.f64 	%fd5820, %fd1343, 0d3FF71547652B82FE, 0d4338000000000000;
	{
	.reg .b32 %temp; 
	mov.b64 	{%r1006, %temp}, %fd5820;
	}
	mov.f64 	%fd5821, 0dC338000000000000;
	add.rn.f64 	%fd5822, %fd5820, %fd5821;
	fma.rn.f64 	%fd5823, %fd5822, 0dBFE62E42FEFA39EF, %fd1343;
	fma.rn.f64 	%fd5824, %fd5822, 0dBC7ABC9E3B39803F, %fd5823;
	fma.rn.f64 	%fd5825, %fd5824, 0d3E5ADE1569CE2BDF, 0d3E928AF3FCA213EA;
	fma.rn.f64 	%fd5826, %fd5825, %fd5824, 0d3EC71DEE62401315;
	fma.rn.f64 	%fd5827, %fd5826, %fd5824, 0d3EFA01997C89EB71;
	fma.rn.f64 	%fd5828, %fd5827, %fd5824, 0d3F2A01A014761F65;
	fma.rn.f64 	%fd5829, %fd5828, %fd5824, 0d3F56C16C1852B7AF;
	fma.rn.f64 	%fd5830, %fd5829, %fd5824, 0d3F81111111122322;
	fma.rn.f64 	%fd5831, %fd5830, %fd5824, 0d3FA55555555502A1;
	fma.rn.f64 	%fd5832, %fd5831, %fd5824, 0d3FC5555555555511;
	fma.rn.f64 	%fd5833, %fd5832, %fd5824, 0d3FE000000000000B;
	fma.rn.f64 	%fd5834, %fd5833, %fd5824, 0d3FF0000000000000;
	fma.rn.f64 	%fd5835, %fd5834, %fd5824, 0d3FF0000000000000;
	{
	.reg .b32 %temp; 
	mov.b64 	{%r1007, %temp}, %fd5835;
	}
	{
	.reg .b32 %temp; 
	mov.b64 	{%temp, %r1008}, %fd5835;
	}
	shl.b32 	%r2825, %r1006, 20;
	add.s32 	%r2826, %r2825, %r1008;
	mov.b64 	%fd8515, {%r1007, %r2826};
	{
	.reg .b32 %temp; 
	mov.b64 	{%temp, %r2827}, %fd1343;
	}
	mov.b32 	%f105, %r2827;
	abs.f32 	%f41, %f105;
	setp.lt.f32 	%p805, %f41, 0f4086232B;
	@%p805 bra 	$L__BB0_1243;
	setp.lt.f64 	%p806, %fd1343, 0d0000000000000000;
	add.f64 	%fd5836, %fd1343, 0d7FF0000000000000;
	selp.f64 	%fd8515, 0d0000000000000000, %fd5836, %p806;
	setp.geu.f32 	%p807, %f41, 0f40874800;
	@%p807 bra 	$L__BB0_1243;
	shr.u32 	%r2828, %r1006, 31;
	add.s32 	%r2829, %r1006, %r2828;
	shr.s32 	%r2830, %r2829, 1;
	shl.b32 	%r2831, %r2830, 20;
	add.s32 	%r2832, %r1008, %r2831;
	mov.b64 	%fd5837, {%r1007, %r2832};
	sub.s32 	%r2833, %r1006, %r2830;
	shl.b32 	%r2834, %r2833, 20;
	add.s32 	%r2835, %r2834, 1072693248;
	mov.b32 	%r2836, 0;
	mov.b64 	%fd5838, {%r2836, %r2835};
	mul.f64 	%fd8515, %fd5838, %fd5837;
$L__BB0_1243:
	add.f64 	%fd1348, %fd8513, %fd1342;
	fma.rn.f64 	%fd5839, %fd1348, 0d3FF71547652B82FE, 0d4338000000000000;
	{
	.reg .b32 %temp; 
	mov.b64 	{%r1009, %temp}, %fd5839;
	}
	mov.f64 	%fd5840, 0dC338000000000000;
	add.rn.f64 	%fd5841, %fd5839, %fd5840;
	fma.rn.f64 	%fd5842, %fd5841, 0dBFE62E42FEFA39EF, %fd1348;
	fma.rn.f64 	%fd5843, %fd5841, 0dBC7ABC9E3B39803F, %fd5842;
	fma.rn.f64 	%fd5844, %fd5843, 0d3E5ADE1569CE2BDF, 0d3E928AF3FCA213EA;
	fma.rn.f64 	%fd5845, %fd5844, %fd5843, 0d3EC71DEE62401315;
	fma.rn.f64 	%fd5846, %fd5845, %fd5843, 0d3EFA01997C89EB71;
	fma.rn.f64 	%fd5847, %fd5846, %fd5843, 0d3F2A01A014761F65;
	fma.rn.f64 	%fd5848, %fd5847, %fd5843, 0d3F56C16C1852B7AF;
	fma.rn.f64 	%fd5849, %fd5848, %fd5843, 0d3F81111111122322;
	fma.rn.f64 	%fd5850, %fd5849, %fd5843, 0d3FA55555555502A1;
	fma.rn.f64 	%fd5851, %fd5850, %fd5843, 0d3FC5555555555511;
	fma.rn.f64 	%fd5852, %fd5851, %fd5843, 0d3FE000000000000B;
	fma.rn.f64 	%fd5853, %fd5852, %fd5843, 0d3FF0000000000000;
	fma.rn.f64 	%fd5854, %fd5853, %fd5843, 0d3FF0000000000000;
	{
	.reg .b32 %temp; 
	mov.b64 	{%r1010, %temp}, %fd5854;
	}
	{
	.reg .b32 %temp; 
	mov.b64 	{%temp, %r1011}, %fd5854;
	}
	shl.b32 	%r2837, %r1009, 20;
	add.s32 	%r2838, %r2837, %r1011;
	mov.b64 	%fd8516, {%r1010, %r2838};
	{
	.reg .b32 %temp; 
	mov.b64 	{%temp, %r2839}, %fd1348;
	}
	mov.b32 	%f106, %r2839;
	abs.f32 	%f42, %f106;
	setp.lt.f32 	%p808, %f42, 0f4086232B;
	@%p808 bra 	$L__BB0_1246;
	setp.lt.f64 	%p809, %fd1348, 0d0000000000000000;
	add.f64 	%fd5855, %fd1348, 0d7FF0000000000000;
	selp.f64 	%fd8516, 0d0000000000000000, %fd5855, %p809;
	setp.geu.f32 	%p810, %f42, 0f40874800;
	@%p810 bra 	$L__BB0_1246;
	shr.u32 	%r2840, %r1009, 31;
	add.s32 	%r2841, %r1009, %r2840;
	shr.s32 	%r2842, %r2841, 1;
	shl.b32 	%r2843, %r2842, 20;
	add.s32 	%r2844, %r1011, %r2843;
	mov.b64 	%fd5856, {%r1010, %r2844};
	sub.s32 	%r2845, %r1009, %r2842;
	shl.b32 	%r2846, %r2845, 20;
	add.s32 	%r2847, %r2846, 1072693248;
	mov.b32 	%r2848, 0;
	mov.b64 	%fd5857, {%r2848, %r2847};
	mul.f64 	%fd8516, %fd5857, %fd5856;
$L__BB0_1246:
	add.f64 	%fd8517, %fd8515, %fd8516;
	{
	.reg .b32 %temp; 
	mov.b64 	{%temp, %r3763}, %fd8517;
	}
	{
	.reg .b32 %temp; 
	mov.b64 	{%r3764, %temp}, %fd8517;
	}
	setp.gt.s32 	%p811, %r3763, 1048575;
	mov.b32 	%r3765, -1023;
	@%p811 bra 	$L__BB0_1248;
	mul.f64 	%fd8517, %fd8517, 0d4350000000000000;
	{
	.reg .b32 %temp; 
	mov.b64 	{%temp, %r3763}, %fd8517;
	}
	{
	.reg .b32 %temp; 
	mov.b64 	{%r3764, %temp}, %fd8517;
	}
	mov.b32 	%r3765, -1077;
$L__BB0_1248:
	add.s32 	%r2851, %r3763, -1;
	setp.gt.u32 	%p812, %r2851, 2146435070;
	@%p812 bra 	$L__BB0_1252;
	shr.u32 	%r2854, %r3763, 20;
	add.s32 	%r3766, %r3765, %r2854;
	and.b32  	%r2855, %r3763, 1048575;
	or.b32  	%r2856, %r2855, 1072693248;
	mov.b64 	%fd8518, {%r3764, %r2856};
	setp.lt.u32 	%p814, %r2856, 1073127583;
	@%p814 bra 	$L__BB0_1251;
	{
	.reg .b32 %temp; 
	mov.b64 	{%r2857, %temp}, %fd8518;
	}
	{
	.reg .b32 %temp; 
	mov.b64 	{%temp, %r2858}, %fd8518;
	}
	add.s32 	%r2859, %r2858, -1048576;
	mov.b64 	%fd8518, {%r2857, %r2859};
	add.s32 	%r3766, %r3766, 1;
$L__BB0_1251:
	add.f64 	%fd5859, %fd8518, 0dBFF0000000000000;
	add.f64 	%fd5860, %fd8518, 0d3FF0000000000000;
	rcp.approx.ftz.f64 	%fd5861, %fd5860;
	neg.f64 	%fd5862, %fd5860;
	fma.rn.f64 	%fd5863, %fd5862, %fd5861, 0d3FF0000000000000;
	fma.rn.f64 	%fd5864, %fd5863, %fd5863, %fd5863;
	fma.rn.f64 	%fd5865, %fd5864, %fd5861, %fd5861;
	mul.f64 	%fd5866, %fd5859, %fd5865;
	fma.rn.f64 	%fd5867, %fd5859, %fd5865, %fd5866;
	mul.f64 	%fd5868, %fd5867, %fd5867;
	fma.rn.f64 	%fd5869, %fd5868, 0d3EB1380B3AE80F1E, 0d3ED0EE258B7A8B04;
	fma.rn.f64 	%fd5870, %fd5869, %fd5868, 0d3EF3B2669F02676F;
	fma.rn.f64 	%fd5871, %fd5870, %fd5868, 0d3F1745CBA9AB0956;
	fma.rn.f64 	%fd5872, %fd5871, %fd5868, 0d3F3C71C72D1B5154;
	fma.rn.f64 	%fd5873, %fd5872, %fd5868, 0d3F624924923BE72D;
	fma.rn.f64 	%fd5874, %fd5873, %fd5868, 0d3F8999999999A3C4;
	fma.rn.f64 	%fd5875, %fd5874, %fd5868, 0d3FB5555555555554;
	sub.f64 	%fd5876, %fd5859, %fd5867;
	add.f64 	%fd5877, %fd5876, %fd5876;
	neg.f64 	%fd5878, %fd5867;
	fma.rn.f64 	%fd5879, %fd5878, %fd5859, %fd5877;
	mul.f64 	%fd5880, %fd5865, %fd5879;
	mul.f64 	%fd5881, %fd5868, %fd5875;
	fma.rn.f64 	%fd5882, %fd5881, %fd5867, %fd5880;
	xor.b32  	%r2860, %r3766, -2147483648;
	mov.b32 	%r2861, 1127219200;
	mov.b64 	%fd5883, {%r2860, %r2861};
	sub.f64 	%fd5884, %fd5883, %fd1;
	fma.rn.f64 	%fd5885, %fd5884, 0d3FE62E42FEFA39EF, %fd5867;
	fma.rn.f64 	%fd5886, %fd5884, 0dBFE62E42FEFA39EF, %fd5885;
	sub.f64 	%fd5887, %fd5886, %fd5867;
	sub.f64 	%fd5888, %fd5882, %fd5887;
	fma.rn.f64 	%fd5889, %fd5884, 0d3C7ABC9E3B39803F, %fd5888;
	add.f64 	%fd8514, %fd5885, %fd5889;
	bra.uni 	$L__BB0_1253;
$L__BB0_1252:
	fma.rn.f64 	%fd5858, %fd8517, 0d7FF0000000000000, 0d7FF0000000000000;
	{
	.reg .b32 %temp; 
	mov.b64 	{%temp, %r2852}, %fd8517;
	}
	and.b32  	%r2853, %r2852, 2147483647;
	setp.eq.s32 	%p813, %r2853, 0;
	selp.f64 	%fd8514, 0dFFF0000000000000, %fd5858, %p813;
$L__BB0_1253:
	shl.b64 	%rd285, %rd56, 3;
	add.s64 	%rd57, %rd13, %rd285;
	st.local.f64 	[%rd57], %fd8514;
	add.s64 	%rd58, %rd16, %rd282;
	ld.local.f64 	%fd1362, [%rd58+8];
	add.s64 	%rd287, %rd3, %rd282;
	ld.local.f64 	%fd5890, [%rd287+8];
	add.s64 	%rd59, %rd15, %rd282;
	ld.local.f64 	%fd1363, [%rd59+8];
	add.s64 	%rd288, %rd4, %rd282;
	ld.local.f64 	%fd1364, [%rd288+8];
	add.f64 	%fd1365, %fd1362, %fd5890;
	fma.rn.f64 	%fd5891, %fd1365, 0d3FF71547652B82FE, 0d4338000000000000;
	{
	.reg .b32 %temp; 
	mov.b64 	{%r1022, %temp}, %fd5891;
	}
	mov.f64 	%fd5892, 0dC338000000000000;
	add.rn.f64 	%fd5893, %fd5891, %fd5892;
	fma.rn.f64 	%fd5894, %fd5893, 0dBFE62E42FEFA39EF, %fd1365;
	fma.rn.f64 	%fd5895, %fd5893, 0dBC7ABC9E3B39803F, %fd5894;
	fma.rn.f64 	%fd5896, %fd5895, 0d3E5ADE1569CE2BDF, 0d3E928AF3FCA213EA;
	fma.rn.f64 	%fd5897, %fd5896, %fd5895, 0d3EC71DEE62401315;
	fma.rn.f64 	%fd5898, %fd5897, %fd5895, 0d3EFA01997C89EB71;
	fma.rn.f64 	%fd5899, %fd5898, %fd5895, 0d3F2A01A014761F65;
	fma.rn.f64 	%fd5900, %fd5899, %fd5895, 0d3F56C16C1852B7AF;
	fma.rn.f64 	%fd5901, %fd5900, %fd5895, 0d3F81111111122322;
	fma.rn.f64 	%fd5902, %fd5901, %fd5895, 0d3FA55555555502A1;
	fma.rn.f64 	%fd5903, %fd5902, %fd5895, 0d3FC5555555555511;
	fma.rn.f64 	%fd5904, %fd5903, %fd5895, 0d3FE000000000000B;
	fma.rn.f64 	%fd5905, %fd5904, %fd5895, 0d3FF0000000000000;
	fma.rn.f64 	%fd5906, %fd5905, %fd5895, 0d3FF0000000000000;
	{
	.reg .b32 %temp; 
	mov.b64 	{%r1023, %temp}, %fd5906;
	}
	{
	.reg .b32 %temp; 
	mov.b64 	{%temp, %r1024}, %fd5906;
	}
	shl.b32 	%r2862, %r1022, 20;
	add.s32 	%r2863, %r2862, %r1024;
	mov.b64 	%fd8520, {%r1023, %r2863};
	{
	.reg .b32 %temp; 
	mov.b64 	{%temp, %r2864}, %fd1365;
	}
	mov.b32 	%f107, %r2864;
	abs.f32 	%f43, %f107;
	setp.lt.f32 	%p815, %f43, 0f4086232B;
	@%p815 bra 	$L__BB0_1256;
	setp.lt.f64 	%p816, %fd1365, 0d0000000000000000;
	add.f64 	%fd5907, %fd1365, 0d7FF0000000000000;
	selp.f64 	%fd8520, 0d0000000000000000, %fd5907, %p816;
	setp.geu.f32 	%p817, %f43, 0f40874800;
	@%p817 bra 	$L__BB0_1256;
	shr.u32 	%r2865, %r1022, 31;
	add.s32 	%r2866, %r1022, %r2865;
	shr.s32 	%r2867, %r2866, 1;
	shl.b32 	%r2868, %r2867, 20;
	add.s32 	%r2869, %r1024, %r2868;
	mov.b64 	%fd5908, {%r1023, %r2869};
	sub.s32 	%r2870, %r1022, %r2867;
	shl.b32 	%r2871, %r2870, 20;
	add.s32 	%r2872, %r2871, 1072693248;
	mov.b32 	%r2873, 0;
	mov.b64 	%fd5909, {%r2873, %r2872};
	mul.f64 	%fd8520, %fd5909, %fd5908;
$L__BB0_1256:
	add.f64 	%fd1370, %fd1363, %fd1364;
	fma.rn.f64 	%fd5910, %fd1370, 0d3FF71547652B82FE, 0d4338000000000000;
	{
	.reg .b32 %temp; 
	mov.b64 	{%r1025, %temp}, %fd5910;
	}
	mov.f64 	%fd5911, 0dC338000000000000;
	add.rn.f64 	%fd5912, %fd5910, %fd5911;
	fma.rn.f64 	%fd5913, %fd5912, 0dBFE62E42FEFA39EF, %fd1370;
	fma.rn.f64 	%fd5914, %fd5912, 0dBC7ABC9E3B39803F, %fd5913;
	fma.rn.f64 	%fd5915, %fd5914, 0d3E5ADE1569CE2BDF, 0d3E928AF3FCA213EA;
	fma.rn.f64 	%fd5916, %fd5915, %fd5914, 0d3EC71DEE62401315;
	fma.rn.f64 	%fd5917, %fd5916, %fd5914, 0d3EFA01997C89EB71;
	fma.rn.f64 	%fd5918, %fd5917, %fd5914, 0d3F2A01A014761F65;
	fma.rn.f64 	%fd5919, %fd5918, %fd5914, 0d3F56C16C1852B7AF;
	fma.rn.f64 	%fd5920, %fd5919, %fd5914, 0d3F81111111122322;
	fma.rn.f64 	%fd5921, %fd5920, %fd5914, 0d3FA55555555502A1;
	fma.rn.f64 	%fd5922, %fd5921, %fd5914, 0d3FC5555555555511;
	fma.rn.f64 	%fd5923, %fd5922, %fd5914, 0d3FE000000000000B;
	fma.rn.f64 	%fd5924, %fd5923, %fd5914, 0d3FF0000000000000;
	fma.rn.f64 	%fd5925, %fd5924, %fd5914, 0d3FF0000000000000;
	{
	.reg .b32 %temp; 
	mov.b64 	{%r1026, %temp}, %fd5925;
	}
	{
	.reg .b32 %temp; 
	mov.b64 	{%temp, %r1027}, %fd5925;
	}
	shl.b32 	%r2874, %r1025, 20;
	add.s32 	%r2875, %r2874, %r1027;
	mov.b64 	%fd8521, {%r1026, %r2875};
	{
	.reg .b32 %temp; 
	mov.b64 	{%temp, %r2876}, %fd1370;
	}
	mov.b32 	%f108, %r2876;
	abs.f32 	%f44, %f108;
	setp.lt.f32 	%p818, %f44, 0f4086232B;
	@%p818 bra 	$L__BB0_1259;
	setp.lt.f64 	%p819, %fd1370, 0d0000000000000000;
	add.f64 	%fd5926, %fd1370, 0d7FF0000000000000;
	selp.f64 	%fd8521, 0d0000000000000000, %fd5926, %p819;
	setp.geu.f32 	%p820, %f44, 0f40874800;
	@%p820 bra 	$L__BB0_1259;
	shr.u32 	%r2877, %r1025, 31;
	add.s32 	%r2878, %r1025, %r2877;
	shr.s32 	%r2879, %r2878, 1;
	shl.b32 	%r2880, %r2879, 20;
	add.s32 	%r2881, %r1027, %r2880;
	mov.b64 	%fd5927, {%r1026, %r2881};
	sub.s32 	%r2882, %r1025, %r2879;
	shl.b32 	%r2883, %r2882, 20;
	add.s32 	%r2884, %r2883, 1072693248;
	mov.b32 	%r2885, 0;
	mov.b64 	%fd5928, {%r2885, %r2884};
	mul.f64 	%fd8521, %fd5928, %fd5927;
$L__BB0_1259:
	add.f64 	%fd8522, %fd8520, %fd8521;
	{
	.reg .b32 %temp; 
	mov.b64 	{%temp, %r3767}, %fd8522;
	}
	{
	.reg .b32 %temp; 
	mov.b64 	{%r3768, %temp}, %fd8522;
	}
	setp.gt.s32 	%p821, %r3767, 1048575;
	mov.b32 	%r3769, -1023;
	@%p821 bra 	$L__BB0_1261;
	mul.f64 	%fd8522, %fd8522, 0d4350000000000000;
	{
	.reg .b32 %temp; 
	mov.b64 	{%temp, %r3767}, %fd8522;
	}
	{
	.reg .b32 %temp; 
	mov.b64 	{%r3768, %temp}, %fd8522;
	}
	mov.b32 	%r3769, -1077;
$L__BB0_1261:
	add.s32 	%r2888, %r3767, -1;
	setp.gt.u32 	%p822, %r2888, 2146435070;
	@%p822 bra 	$L__BB0_1265;
	shr.u32 	%r2891, %r3767, 20;
	add.s32 	%r3770, %r3769, %r2891;
	and.b32  	%r2892, %r3767, 1048575;
	or.b32  	%r2893, %r2892, 1072693248;
	mov.b64 	%fd8523, {%r3768, %r2893};
	setp.lt.u32 	%p824, %r2893, 1073127583;
	@%p824 bra 	$L__BB0_1264;
	{
	.reg .b32 %temp; 
	mov.b64 	{%r2894, %temp}, %fd8523;
	}
	{
	.reg .b32 %temp; 
	mov.b64 	{%temp, %r2895}, %fd8523;
	}
	add.s32 	%r2896, %r2895, -1048576;
	mov.b64 	%fd8523, {%r2894, %r2896};
	add.s32 	%r3770, %r3770, 1;
$L__BB0_1264:
	add.f64 	%fd5930, %fd8523, 0dBFF0000000000000;
	add.f64 	%fd5931, %fd8523, 0d3FF0000000000000;
	rcp.approx.ftz.f64 	%fd5932, %fd5931;
	neg.f64 	%fd5933, %fd5931;
	fma.rn.f64 	%fd5934, %fd5933, %fd5932, 0d3FF0000000000000;
	fma.rn.f64 	%fd5935, %fd5934, %fd5934, %fd5934;
	fma.rn.f64 	%fd5936, %fd5935, %fd5932, %fd5932;
	mul.f64 	%fd5937, %fd5930, %fd5936;
	fma.rn.f64 	%fd5938, %fd5930, %fd5936, %fd5937;
	mul.f64 	%fd5939, %fd5938, %fd5938;
	fma.rn.f64 	%fd5940, %fd5939, 0d3EB1380B3AE80F1E, 0d3ED0EE258B7A8B04;
	fma.rn.f64 	%fd5941, %fd5940, %fd5939, 0d3EF3B2669F02676F;
	fma.rn.f64 	%fd5942, %fd5941, %fd5939, 0d3F1745CBA9AB0956;
	fma.rn.f64 	%fd5943, %fd5942, %fd5939, 0d3F3C71C72D1B5154;
	fma.rn.f64 	%fd5944, %fd5943, %fd5939, 0d3F624924923BE72D;
	fma.rn.f64 	%fd5945, %fd5944, %fd5939, 0d3F8999999999A3C4;
	fma.rn.f64 	%fd5946, %fd5945, %fd5939, 0d3FB5555555555554;
	sub.f64 	%fd5947, %fd5930, %fd5938;
	add.f64 	%fd5948, %fd5947, %fd5947;
	neg.f64 	%fd5949, %fd5938;
	fma.rn.f64 	%fd5950, %fd5949, %fd5930, %fd5948;
	mul.f64 	%fd5951, %fd5936, %fd5950;
	mul.f64 	%fd5952, %fd5939, %fd5946;
	fma.rn.f64 	%fd5953, %fd5952, %fd5938, %fd5951;
	xor.b32  	%r2897, %r3770, -2147483648;
	mov.b32 	%r2898, 1127219200;
	mov.b64 	%fd5954, {%r2897, %r2898};
	sub.f64 	%fd5955, %fd5954, %fd1;
	fma.rn.f64 	%fd5956, %fd5955, 0d3FE62E42FEFA39EF, %fd5938;
	fma.rn.f64 	%fd5957, %fd5955, 0dBFE62E42FEFA39EF, %fd5956;
	sub.f64 	%fd5958, %fd5957, %fd5938;
	sub.f64 	%fd5959, %fd5953, %fd5958;
	fma.rn.f64 	%fd5960, %fd5955, 0d3C7ABC9E3B39803F, %fd5959;
	add.f64 	%fd8524, %fd5956, %fd5960;
	bra.uni 	$L__BB0_1266;
$L__BB0_1265:
	fma.rn.f64 	%fd5929, %fd8522, 0d7FF0000000000000, 0d7FF0000000000000;
	{
	.reg .b32 %temp; 
	mov.b64 	{%temp, %r2889}, %fd8522;
	}
	and.b32  	%r2890, %r2889, 2147483647;
	setp.eq.s32 	%p823, %r2890, 0;
	selp.f64 	%fd8524, 0dFFF0000000000000, %fd5929, %p823;
$L__BB0_1266:
	add.s64 	%rd290, %rd14, %rd282;
	st.local.f64 	[%rd290], %fd8524;
	add.s64 	%rd291, %rd5, %rd282;
	ld.local.f64 	%fd5961, [%rd291+8];
	ld.local.f64 	%fd1384, [%rd57+8];
	add.s64 	%rd292, %rd6, %rd282;
	ld.local.f64 	%fd1385, [%rd292+8];
	add.f64 	%fd1386, %fd8513, %fd5961;
	fma.rn.f64 	%fd5962, %fd1386, 0d3FF71547652B82FE, 0d4338000000000000;
	{
	.reg .b32 %temp; 
	mov.b64 	{%r1038, %temp}, %fd5962;
	}
	mov.f64 	%fd5963, 0dC338000000000000;
	add.rn.f64 	%fd5964, %fd5962, %fd5963;
	fma.rn.f64 	%fd5965, %fd5964, 0dBFE62E42FEFA39EF, %fd1386;
	fma.rn.f64 	%fd5966, %fd5964, 0dBC7ABC9E3B39803F, %fd5965;
	fma.rn.f64 	%fd5967, %fd5966, 0d3E5ADE1569CE2BDF, 0d3E928AF3FCA213EA;
	fma.rn.f64 	%fd5968, %fd5967, %fd5966, 0d3EC71DEE62401315;
	fma.rn.f64 	%fd5969, %fd5968, %fd5966, 0d3EFA01997C89EB71;
	fma.rn.f64 	%fd5970, %fd5969, %fd5966, 0d3F2A01A014761F65;
	fma.rn.f64 	%fd5971, %fd5970, %fd5966, 0d3F56C16C1852B7AF;
	fma.rn.f64 	%fd5972, %fd5971, %fd5966, 0d3F81111111122322;
	fma.rn.f64 	%fd5973, %fd5972, %fd5966, 0d3FA55555555502A1;
	fma.rn.f64 	%fd5974, %fd5973, %fd5966, 0d3FC5555555555511;
	fma.rn.f64 	%fd5975, %fd5974, %fd5966, 0d3FE000000000000B;
	fma.rn.f64 	%fd5976, %fd5975, %fd5966, 0d3FF0000000000000;
	fma.rn.f64 	%fd5977, %fd5976, %fd5966, 0d3FF0000000000000;
	{
	.reg .b32 %temp; 
	mov.b64 	{%r1039, %temp}, %fd5977;
	}
	{
	.reg .b32 %temp; 
	mov.b64 	{%temp, %r1040}, %fd5977;
	}
	shl.b32 	%r2899, %r1038, 20;
	add.s32 	%r2900, %r2899, %r1040;
	mov.b64 	%fd8525, {%r1039, %r2900};
	{
	.reg .b32 %temp; 
	mov.b64 	{%temp, %r2901}, %fd1386;
	}
	mov.b32 	%f109, %r2901;
	abs.f32 	%f45, %f109;
	setp.lt.f32 	%p825, %f45, 0f4086232B;
	@%p825 bra 	$L__BB0_1269;
	setp.lt.f64 	%p826, %fd1386, 0d0000000000000000;
	add.f64 	%fd5978, %fd1386, 0d7FF0000000000000;
	selp.f64 	%fd8525, 0d0000000000000000, %fd5978, %p826;
	setp.geu.f32 	%p827, %f45, 0f40874800;
	@%p827 bra 	$L__BB0_1269;
	shr.u32 	%r2902, %r1038, 31;
	add.s32 	%r2903, %r1038, %r2902;
	shr.s32 	%r2904, %r2903, 1;
	shl.b32 	%r2905, %r2904, 20;
	add.s32 	%r2906, %r1040, %r2905;
	mov.b64 	%fd5979, {%r1039, %r2906};
	sub.s32 	%r2907, %r1038, %r2904;
	shl.b32 	%r2908, %r2907, 20;
	add.s32 	%r2909, %r2908, 1072693248;
	mov.b32 	%r2910, 0;
	mov.b64 	%fd5980, {%r2910, %r2909};
	mul.f64 	%fd8525, %fd5980, %fd5979;
$L__BB0_1269:
	add.f64 	%fd1391, %fd1384, %fd1385;
	fma.rn.f64 	%fd5981, %fd1391, 0d3FF71547652B82FE, 0d4338000000000000;
	{
	.reg .b32 %temp; 
	mov.b64 	{%r1041, %temp}, %fd5981;
	}
	mov.f64 	%fd5982, 0dC338000000000000;
	add.rn.f64 	%fd5983, %fd5981, %fd5982;
	fma.rn.f64 	%fd5984, %fd5983, 0dBFE62E42FEFA39EF, %fd1391;
	fma.rn.f64 	%fd5985, %fd5983, 0dBC7ABC9E3B39803F, %fd5984;
	fma.rn.f64 	%fd5986, %fd5985, 0d3E5ADE1569CE2BDF, 0d3E928AF3FCA213EA;
	fma.rn.f64 	%fd5987, %fd5986, %fd5985, 0d3EC71DEE62401315;
	fma.rn.f64 	%fd5988, %fd5987, %fd5985, 0d3EFA01997C89EB71;
	fma.rn.f64 	%fd5989, %fd5988, %fd5985, 0d3F2A01A014761F65;
	fma.rn.f64 	%fd5990, %fd5989, %fd5985, 0d3F56C16C1852B7AF;
	fma.rn.f64 	%fd5991, %fd5990, %fd5985, 0d3F81111111122322;
	fma.rn.f64 	%fd5992, %fd5991, %fd5985, 0d3FA55555555502A1;
	fma.rn.f64 	%fd5993, %fd5992, %fd5985, 0d3FC5555555555511;
	fma.rn.f64 	%fd5994, %fd5993, %fd5985, 0d3FE000000000000B;
	fma.rn.f64 	%fd5995, %fd5994, %fd5985, 0d3FF0000000000000;
	fma.rn.f64 	%fd5996, %fd5995, %fd5985, 0d3FF0000000000000;
	{
	.reg .b32 %temp; 
	mov.b64 	{%r1042, %temp}, %fd5996;
	}
	{
	.reg .b32 %temp; 
	mov.b64 	{%temp, %r1043}, %fd5996;
	}
	shl.b32 	%r2911, %r1041, 20;
	add.s32 	%r2912, %r2911, %r1043;
	mov.b64 	%fd8526, {%r1042, %r2912};
	{
	.reg .b32 %temp; 
	mov.b64 	{%temp, %r2913}, %fd1391;
	}
	mov.b32 	%f110, %r2913;
	abs.f32 	%f46, %f110;
	setp.lt.f32 	%p828, %f46, 0f4086232B;
	@%p828 bra 	$L__BB0_1272;
	setp.lt.f64 	%p829, %fd1391, 0d0000000000000000;
	add.f64 	%fd5997, %fd1391, 0d7FF0000000000000;
	selp.f64 	%fd8526, 0d0000000000000000, %fd5997, %p829;
	setp.geu.f32 	%p830, %f46, 0f40874800;
	@%p830 bra 	$L__BB0_1272;
	shr.u32 	%r2914, %r1041, 31;
	add.s32 	%r2915, %r1041, %r2914;
	shr.s32 	%r2916, %r2915, 1;
	shl.b32 	%r2917, %r2916, 20;
	add.s32 	%r2918, %r1043, %r2917;
	mov.b64 	%fd5998, {%r1042, %r2918};
	sub.s32 	%r2919, %r1041, %r2916;
	shl.b32 	%r2920, %r2919, 20;
	add.s32 	%r2921, %r2920, 1072693248;
	mov.b32 	%r2922, 0;
	mov.b64 	%fd5999, {%r2922, %r2921};
	mul.f64 	%fd8526, %fd5999, %fd5998;
$L__BB0_1272:
	add.f64 	%fd8527, %fd8525, %fd8526;
	{
	.reg .b32 %temp; 
	mov.b64 	{%temp, %r3771}, %fd8527;
	}
	{
	.reg .b32 %temp; 
	mov.b64 	{%r3772, %temp}, %fd8527;
	}
	setp.gt.s32 	%p831, %r3771, 1048575;
	mov.b32 	%r3773, -1023;
	@%p831 bra 	$L__BB0_1274;
	mul.f64 	%fd8527, %fd8527, 0d4350000000000000;
	{
	.reg .b32 %temp; 
	mov.b64 	{%temp, %r3771}, %fd8527;
	}
	{
	.reg .b32 %temp; 
	mov.b64 	{%r3772, %temp}, %fd8527;
	}
	mov.b32 	%r3773, -1077;
$L__BB0_1274:
	add.s32 	%r2925, %r3771, -1;
	setp.gt.u32 	%p832, %r2925, 2146435070;
	@%p832 bra 	$L__BB0_1278;
	shr.u32 	%r2928, %r3771, 20;
	add.s32 	%r3774, %r3773, %r2928;
	and.b32  	%r2929, %r3771, 1048575;
	or.b32  	%r2930, %r2929, 1072693248;
	mov.b64 	%fd8528, {%r3772, %r2930};
	setp.lt.u32 	%p834, %r2930, 1073127583;
	@%p834 bra 	$L__BB0_1277;
	{
	.reg .b32 %temp; 
	mov.b64 	{%r2931, %temp}, %fd8528;
	}
	{
	.reg .b32 %temp; 
	mov.b64 	{%temp, %r2932}, %fd8528;
	}
	add.s32 	%r2933, %r2932, -1048576;
	mov.b64 	%fd8528, {%r2931, %r2933};
	add.s32 	%r3774, %r3774, 1;
$L__BB0_1277:
	add.f64 	%fd6001, %fd8528, 0dBFF0000000000000;
	add.f64 	%fd6002, %fd8528, 0d3FF0000000000000;
	rcp.approx.ftz.f64 	%fd6003, %fd6002;
	neg.f64 	%fd6004, %fd6002;
	fma.rn.f64 	%fd6005, %fd6004, %fd6003, 0d3FF0000000000000;
	fma.rn.f64 	%fd6006, %fd6005, %fd6005, %fd6005;
	fma.rn.f64 	%fd6007, %fd6006, %fd6003, %fd6003;
	mul.f64 	%fd6008, %fd6001, %fd6007;
	fma.rn.f64 	%fd6009, %fd6001, %fd6007, %fd6008;
	mul.f64 	%fd6010, %fd6009, %fd6009;
	fma.rn.f64 	%fd6011, %fd6010, 0d3EB1380B3AE80F1E, 0d3ED0EE258B7A8B04;
	fma.rn.f64 	%fd6012, %fd6011, %fd6010, 0d3EF3B2669F02676F;
	fma.rn.f64 	%fd6013, %fd6012, %fd6010, 0d3F1745CBA9AB0956;
	fma.rn.f64 	%fd6014, %fd6013, %fd6010, 0d3F3C71C72D1B5154;
	fma.rn.f64 	%fd6015, %fd6014, %fd6010, 0d3F624924923BE72D;
	fma.rn.f64 	%fd6016, %fd6015, %fd6010, 0d3F8999999999A3C4;
	fma.rn.f64 	%fd6017, %fd6016, %fd6010, 0d3FB5555555555554;
	sub.f64 	%fd6018, %fd6001, %fd6009;
	add.f64 	%fd6019, %fd6018, %fd6018;
	neg.f64 	%fd6020, %fd6009;
	fma.rn.f64 	%fd6021, %fd6020, %fd6001, %fd6019;
	mul.f64 	%fd6022, %fd6007, %fd6021;
	mul.f64 	%fd6023, %fd6010, %fd6017;
	fma.rn.f64 	%fd6024, %fd6023, %fd6009, %fd6022;
	xor.b32  	%r2934, %r3774, -2147483648;
	mov.b32 	%r2935, 1127219200;
	mov.b64 	%fd6025, {%r2934, %r2935};
	sub.f64 	%fd6026, %fd6025, %fd1;
	fma.rn.f64 	%fd6027, %fd6026, 0d3FE62E42FEFA39EF, %fd6009;
	fma.rn.f64 	%fd6028, %fd6026, 0dBFE62E42FEFA39EF, %fd6027;
	sub.f64 	%fd6029, %fd6028, %fd6009;
	sub.f64 	%fd6030, %fd6024, %fd6029;
	fma.rn.f64 	%fd6031, %fd6026, 0d3C7ABC9E3B39803F, %fd6030;
	add.f64 	%fd8529, %fd6027, %fd6031;
	bra.uni 	$L__BB0_1279;
$L__BB0_1278:
	fma.rn.f64 	%fd6000, %fd8527, 0d7FF0000000000000, 0d7FF0000000000000;
	{
	.reg .b32 %temp; 
	mov.b64 	{%temp, %r2926}, %fd8527;
	}
	and.b32  	%r2927, %r2926, 2147483647;
	setp.eq.s32 	%p833, %r2927, 0;
	selp.f64 	%fd8529, 0dFFF0000000000000, %fd6000, %p833;
$L__BB0_1279:
	st.local.f64 	[%rd59], %fd8529;
	add.s64 	%rd294, %rd7, %rd282;
	ld.local.f64 	%fd6032, [%rd294+8];
	add.s64 	%rd295, %rd8, %rd282;
	ld.local.f64 	%fd1405, [%rd295+8];
	add.f64 	%fd1406, %fd1363, %fd6032;
	fma.rn.f64 	%fd6033, %fd1406, 0d3FF71547652B82FE, 0d4338000000000000;
	{
	.reg .b32 %temp; 
	mov.b64 	{%r1054, %temp}, %fd6033;
	}
	mov.f64 	%fd6034, 0dC338000000000000;
	add.rn.f64 	%fd6035, %fd6033, %fd6034;
	fma.rn.f64 	%fd6036, %fd6035, 0dBFE62E42FEFA39EF, %fd1406;
	fma.rn.f64 	%fd6037, %fd6035, 0dBC7ABC9E3B39803F, %fd6036;
	fma.rn.f64 	%fd6038, %fd6037, 0d3E5ADE1569CE2BDF, 0d3E928AF3FCA213EA;
	fma.rn.f64 	%fd6039, %fd6038, %fd6037, 0d3EC71DEE62401315;
	fma.rn.f64 	%fd6040, %fd6039, %fd6037, 0d3EFA01997C89EB71;
	fma.rn.f64 	%fd6041, %fd6040, %fd6037, 0d3F2A01A014761F65;
	fma.rn.f64 	%fd6042, %fd6041, %fd6037, 0d3F56C16C1852B7AF;
	fma.rn.f64 	%fd6043, %fd6042, %fd6037, 0d3F81111111122322;
	fma.rn.f64 	%fd6044, %fd6043, %fd6037, 0d3FA55555555502A1;
	fma.rn.f64 	%fd6045, %fd6044, %fd6037, 0d3FC5555555555511;
	fma.rn.f64 	%fd6046, %fd6045, %fd6037, 0d3FE000000000000B;
	fma.rn.f64 	%fd6047, %fd6046, %fd6037, 0d3FF0000000000000;
	fma.rn.f64 	%fd6048, %fd6047, %fd6037, 0d3FF0000000000000;
	{
	.reg .b32 %temp; 
	mov.b64 	{%r1055, %temp}, %fd6048;
	}
	{
	.reg .b32 %temp; 
	mov.b64 	{%temp, %r1056}, %fd6048;
	}
	shl.b32 	%r2936, %r1054, 20;
	add.s32 	%r2937, %r2936, %r1056;
	mov.b64 	%fd8530, {%r1055, %r2937};
	{
	.reg .b32 %temp; 
	mov.b64 	{%temp, %r2938}, %fd1406;
	}
	mov.b32 	%f111, %r2938;
	abs.f32 	%f47, %f111;
	setp.lt.f32 	%p835, %f47, 0f4086232B;
	@%p835 bra 	$L__BB0_1282;
	setp.lt.f64 	%p836, %fd1406, 0d0000000000000000;
	add.f64 	%fd6049, %fd1406, 0d7FF0000000000000;
	selp.f64 	%fd8530, 0d0000000000000000, %fd6049, %p836;
	setp.geu.f32 	%p837, %f47, 0f40874800;
	@%p837 bra 	$L__BB0_1282;
	shr.u32 	%r2939, %r1054, 31;
	add.s32 	%r2940, %r1054, %r2939;
	shr.s32 	%r2941, %r2940, 1;
	shl.b32 	%r2942, %r2941, 20;
	add.s32 	%r2943, %r1056, %r2942;
	mov.b64 	%fd6050, {%r1055, %r2943};
	sub.s32 	%r2944, %r1054, %r2941;
	shl.b32 	%r2945, %r2944, 20;
	add.s32 	%r2946, %r2945, 1072693248;
	mov.b32 	%r2947, 0;
	mov.b64 	%fd6051, {%r2947, %r2946};
	mul.f64 	%fd8530, %fd6051, %fd6050;
$L__BB0_1282:
	add.f64 	%fd1411, %fd1362, %fd1405;
	fma.rn.f64 	%fd6052, %fd1411, 0d3FF71547652B82FE, 0d4338000000000000;
	{
	.reg .b32 %temp; 
	mov.b64 	{%r1057, %temp}, %fd6052;
	}
	mov.f64 	%fd6053, 0dC338000000000000;
	add.rn.f64 	%fd6054, %fd6052, %fd6053;
	fma.rn.f64 	%fd6055, %fd6054, 0dBFE62E42FEFA39EF, %fd1411;
	fma.rn.f64 	%fd6056, %fd6054, 0dBC7ABC9E3B39803F, %fd6055;
	fma.rn.f64 	%fd6057, %fd6056, 0d3E5ADE1569CE2BDF, 0d3E928AF3FCA213EA;
	fma.rn.f64 	%fd6058, %fd6057, %fd6056, 0d3EC71DEE62401315;
	fma.rn.f64 	%fd6059, %fd6058, %fd6056, 0d3EFA01997C89EB71;
	fma.rn.f64 	%fd6060, %fd6059, %fd6056, 0d3F2A01A014761F65;
	fma.rn.f64 	%fd6061, %fd6060, %fd6056, 0d3F56C16C1852B7AF;
	fma.rn.f64 	%fd6062, %fd6061, %fd6056, 0d3F81111111122322;
	fma.rn.f64 	%fd6063, %fd6062, %fd6056, 0d3FA55555555502A1;
	fma.rn.f64 	%fd6064, %fd6063, %fd6056, 0d3FC5555555555511;
	fma.rn.f64 	%fd6065, %fd6064, %fd6056, 0d3FE000000000000B;
	fma.rn.f64 	%fd6066, %fd6065, %fd6056, 0d3FF0000000000000;
	fma.rn.f64 	%fd6067, %fd6066, %fd6056, 0d3FF0000000000000;
	{
	.reg .b32 %temp; 
	mov.b64 	{%r1058, %temp}, %fd6067;
	}
	{
	.reg .b32 %temp; 
	mov.b64 	{%temp, %r1059}, %fd6067;
	}
	shl.b32 	%r2948, %r1057, 20;
	add.s32 	%r2949, %r2948, %r1059;
	mov.b64 	%fd8531, {%r1058, %r2949};
	{
	.reg .b32 %temp; 
	mov.b64 	{%temp, %r2950}, %fd1411;
	}
	mov.b32 	%f112, %r2950;
	abs.f32 	%f48, %f112;
	setp.lt.f32 	%p838, %f48, 0f4086232B;
	@%p838 bra 	$L__BB0_1285;
	setp.lt.f64 	%p839, %fd1411, 0d0000000000000000;
	add.f64 	%fd6068, %fd1411, 0d7FF0000000000000;
	selp.f64 	%fd8531, 0d0000000000000000, %fd6068, %p839;
	setp.geu.f32 	%p840, %f48, 0f40874800;
	@%p840 bra 	$L__BB0_1285;
	shr.u32 	%r2951, %r1057, 31;
	add.s32 	%r2952, %r1057, %r2951;
	shr.s32 	%r2953, %r2952, 1;
	shl.b32 	%r2954, %r2953, 20;
	add.s32 	%r2955, %r1059, %r2954;
	mov.b64 	%fd6069, {%r1058, %r2955};
	sub.s32 	%r2956, %r1057, %r2953;
	shl.b32 	%r2957, %r2956, 20;
	add.s32 	%r2958, %r2957, 1072693248;
	mov.b32 	%r2959, 0;
	mov.b64 	%fd6070, {%r2959, %r2958};
	mul.f64 	%fd8531, %fd6070, %fd6069;
$L__BB0_1285:
	add.f64 	%fd8532, %fd8530, %fd8531;
	{
	.reg .b32 %temp; 
	mov.b64 	{%temp, %r3775}, %fd8532;
	}
	{
	.reg .b32 %temp; 
	mov.b64 	{%r3776, %temp}, %fd8532;
	}
	setp.gt.s32 	%p841, %r3775, 1048575;
	mov.b32 	%r3777, -1023;
	@%p841 bra 	$L__BB0_1287;
	mul.f64 	%fd8532, %fd8532, 0d4350000000000000;
	{
	.reg .b32 %temp; 
	mov.b64 	{%temp, %r3775}, %fd8532;
	}
	{
	.reg .b32 %temp; 
	mov.b64 	{%r3776, %temp}, %fd8532;
	}
	mov.b32 	%r3777, -1077;
$L__BB0_1287:
	add.s32 	%r2962, %r3775, -1;
	setp.gt.u32 	%p842, %r2962, 2146435070;
	@%p842 bra 	$L__BB0_1291;
	shr.u32 	%r2965, %r3775, 20;
	add.s32 	%r3778, %r3777, %r2965;
	and.b32  	%r2966, %r3775, 1048575;
	or.b32  	%r2967, %r2966, 1072693248;
	mov.b64 	%fd8533, {%r3776, %r2967};
	setp.lt.u32 	%p844, %r2967, 1073127583;
	@%p844 bra 	$L__BB0_1290;
	{
	.reg .b32 %temp; 
	mov.b64 	{%r2968, %temp}, %fd8533;
	}
	{
	.reg .b32 %temp; 
	mov.b64 	{%temp, %r2969}, %fd8533;
	}
	add.s32 	%r2970, %r2969, -1048576;
	mov.b64 	%fd8533, {%r2968, %r2970};
	add.s32 	%r3778, %r3778, 1;
$L__BB0_1290:
	add.f64 	%fd6072, %fd8533, 0dBFF0000000000000;
	add.f64 	%fd6073, %fd8533, 0d3FF0000000000000;
	rcp.approx.ftz.f64 	%fd6074, %fd6073;
	neg.f64 	%fd6075, %fd6073;
	fma.rn.f64 	%fd6076, %fd6075, %fd6074, 0d3FF0000000000000;
	fma.rn.f64 	%fd6077, %fd6076, %fd6076, %fd6076;
	fma.rn.f64 	%fd6078, %fd6077, %fd6074, %fd6074;
	mul.f64 	%fd6079, %fd6072, %fd6078;
	fma.rn.f64 	%fd6080, %fd6072, %fd6078, %fd6079;
	mul.f64 	%fd6081, %fd6080, %fd6080;
	fma.rn.f64 	%fd6082, %fd6081, 0d3EB1380B3AE80F1E, 0d3ED0EE258B7A8B04;
	fma.rn.f64 	%fd6083, %fd6082, %fd6081, 0d3EF3B2669F02676F;
	fma.rn.f64 	%fd6084, %fd6083, %fd6081, 0d3F1745CBA9AB0956;
	fma.rn.f64 	%fd6085, %fd6084, %fd6081, 0d3F3C71C72D1B5154;
	fma.rn.f64 	%fd6086, %fd6085, %fd6081, 0d3F624924923BE72D;
	fma.rn.f64 	%fd6087, %fd6086, %fd6081, 0d3F8999999999A3C4;
	fma.rn.f64 	%fd6088, %fd6087, %fd6081, 0d3FB5555555555554;
	sub.f64 	%fd6089, %fd6072, %fd6080;
	add.f64 	%fd6090, %fd6089, %fd6089;
	neg.f64 	%fd6091, %fd6080;
	fma.rn.f64 	%fd6092, %fd6091, %fd6072, %fd6090;
	mul.f64 	%fd6093, %fd6078, %fd6092;
	mul.f64 	%fd6094, %fd6081, %fd6088;
	fma.rn.f64 	%fd6095, %fd6094, %fd6080, %fd6093;
	xor.b32  	%r2971, %r3778, -2147483648;
	mov.b32 	%r2972, 1127219200;
	mov.b64 	%fd6096, {%r2971, %r2972};
	sub.f64 	%fd6097, %fd6096, %fd1;
	fma.rn.f64 	%fd6098, %fd6097, 0d3FE62E42FEFA39EF, %fd6080;
	fma.rn.f64 	%fd6099, %fd6097, 0dBFE62E42FEFA39EF, %fd6098;
	sub.f64 	%fd6100, %fd6099, %fd6080;
	sub.f64 	%fd6101, %fd6095, %fd6100;
	fma.rn.f64 	%fd6102, %fd6097, 0d3C7ABC9E3B39803F, %fd6101;
	add.f64 	%fd8534, %fd6098, %fd6102;
	bra.uni 	$L__BB0_1292;
$L__BB0_1291:
	fma.rn.f64 	%fd6071, %fd8532, 0d7FF0000000000000, 0d7FF0000000000000;
	{
	.reg .b32 %temp; 
	mov.b64 	{%temp, %r2963}, %fd8532;
	}
	and.b32  	%r2964, %r2963, 2147483647;
	setp.eq.s32 	%p843, %r2964, 0;
	selp.f64 	%fd8534, 0dFFF0000000000000, %fd6071, %p843;
$L__BB0_1292:
	st.local.f64 	[%rd58], %fd8534;
	add.s32 	%r1070, %r3762, -1;
	setp.gt.u32 	%p845, %r3762, 1;
	mov.f64 	%fd8513, %fd8524;
	mov.u32 	%r3762, %r1070;
	@%p845 bra 	$L__BB0_1240;
	mov.b32 	%r3779, 1;
$L__BB0_1294:
	add.s32 	%r1072, %r3779, -1;
	mul.wide.u32 	%rd296, %r1072, 8;
	add.s64 	%rd297, %rd9, %rd296;
	ld.local.f64 	%fd1425, [%rd297];
	mul.wide.u32 	%rd298, %r3779, 8;
	add.s64 	%rd299, %rd35, %rd298;
	ld.local.f64 	%fd6103, [%rd299];
	mul.f64 	%fd1426, %fd6103, 0d0000000000000000;
	add.f64 	%fd6104, %fd1425, %fd1426;
	add.s64 	%rd300, %rd14, %rd298;
	ld.local.f64 	%fd1427, [%rd300];
	add.f64 	%fd1428, %fd1427, %fd6104;
	cvt.rzi.s32.f64 	%r1073, %fd1428;
	setp.lt.s32 	%p846, %r1073, 0;
	@%p846 bra 	$L__BB0_1303;
	setp.eq.s32 	%p847, %r1073, 0;
	mov.f64 	%fd8542, 0d3FF0000000000000;
	@%p847 bra 	$L__BB0_1313;
	and.b32  	%r1074, %r1073, 3;
	setp.lt.u32 	%p848, %r1073, 4;
	mov.f64 	%fd8541, 0d4005BF0A1BE2B496;
	@%p848 bra 	$L__BB0_1300;
	and.b32  	%r1075, %r1073, 2147483644;
	mov.b32 	%r3781, 0;
	mov.f64 	%fd8542, 0d3FF0000000000000;
$L__BB0_1298:
	mul.f64 	%fd6109, %fd8542, 0d4005BF0A1BE2B496;
	mul.f64 	%fd6110, %fd6109, 0d4005BF0A1BE2B496;
	mul.f64 	%fd6111, %fd6110, 0d4005BF0A1BE2B496;
	mul.f64 	%fd8542, %fd6111, 0d4005BF0A1BE2B496;
	add.s32 	%r3781, %r3781, 4;
	setp.ne.s32 	%p849, %r3781, %r1075;
	@%p849 bra 	$L__BB0_1298;
	mul.f64 	%fd8541, %fd8542, 0d4005BF0A1BE2B496;
$L__BB0_1300:
	setp.eq.s32 	%p850, %r1074, 0;
	@%p850 bra 	$L__BB0_1313;
	setp.eq.s32 	%p851, %r1074, 1;
	@%p851 bra 	$L__BB0_1312;
	mul.f64 	%fd6112, %fd8541, 0d4005BF0A1BE2B496;
	setp.eq.s32 	%p852, %r1074, 2;
	mul.f64 	%fd6113, %fd6112, 0d4005BF0A1BE2B496;
	selp.f64 	%fd8542, %fd6112, %fd6113, %p852;
	bra.uni 	$L__BB0_1313;
$L__BB0_1303:
	neg.s32 	%r1076, %r1073;
	and.b32  	%r1077, %r1076, 3;
	setp.gt.u32 	%p853, %r1073, -4;
	mov.f64 	%fd8537, 0d4005BF0A1BE2B496;
	@%p853 bra 	$L__BB0_1307;
	and.b32  	%r1078, %r1076, 2147483644;
	mov.b32 	%r3780, 0;
	mov.f64 	%fd8538, 0d3FF0000000000000;
$L__BB0_1305:
	mul.f64 	%fd6117, %fd8538, 0d4005BF0A1BE2B496;
	mul.f64 	%fd6118, %fd6117, 0d4005BF0A1BE2B496;
	mul.f64 	%fd6119, %fd6118, 0d4005BF0A1BE2B496;
	mul.f64 	%fd8538, %fd6119, 0d4005BF0A1BE2B496;
	add.s32 	%r3780, %r3780, 4;
	setp.ne.s32 	%p854, %r3780, %r1078;
	@%p854 bra 	$L__BB0_1305;
	mul.f64 	%fd8537, %fd8538, 0d4005BF0A1BE2B496;
$L__BB0_1307:
	setp.eq.s32 	%p855, %r1077, 0;
	@%p855 bra 	$L__BB0_1311;
	setp.eq.s32 	%p856, %r1077, 1;
	@%p856 bra 	$L__BB0_1310;
	mul.f64 	%fd6120, %fd8537, 0d4005BF0A1BE2B496;
	setp.eq.s32 	%p857, %r1077, 2;
	mul.f64 	%fd6121, %fd6120, 0d4005BF0A1BE2B496;
	selp.f64 	%fd8538, %fd6120, %fd6121, %p857;
	bra.uni 	$L__BB0_1311;
$L__BB0_1310:
	mov.f64 	%fd8538, %fd8537;
$L__BB0_1311:
	rcp.rn.f64 	%fd8542, %fd8538;
	bra.uni 	$L__BB0_1313;
$L__BB0_1312:
	mov.f64 	%fd8542, %fd8541;
$L__BB0_1313:
	cvt.rn.f64.s32 	%fd6122, %r1073;
	sub.f64 	%fd6123, %fd1428, %fd6122;
	add.f64 	%fd6124, %fd6123, 0d3FF0000000000000;
	mul.f64 	%fd6125, %fd6123, %fd6123;
	fma.rn.f64 	%fd6126, %fd6125, 0d3FE0000000000000, %fd6124;
	mul.f64 	%fd6127, %fd6123, %fd6125;
	div.rn.f64 	%fd6128, %fd6127, 0d4018000000000000;
	add.f64 	%fd6129, %fd6126, %fd6128;
	mul.f64 	%fd6130, %fd6123, %fd6127;
	div.rn.f64 	%fd6131, %fd6130, 0d4038000000000000;
	add.f64 	%fd6132, %fd6129, %fd6131;
	mul.f64 	%fd6133, %fd6123, %fd6130;
	div.rn.f64 	%fd6134, %fd6133, 0d405E000000000000;
	add.f64 	%fd6135, %fd6132, %fd6134;
	mul.f64 	%fd6136, %fd6123, %fd6133;
	div.rn.f64 	%fd6137, %fd6136, 0d4086800000000000;
	add.f64 	%fd6138, %fd6135, %fd6137;
	mul.f64 	%fd6139, %fd6123, %fd6136;
	div.rn.f64 	%fd6140, %fd6139, 0d40B3B00000000000;
	add.f64 	%fd6141, %fd6138, %fd6140;
	mul.f64 	%fd6142, %fd6123, %fd6139;
	div.rn.f64 	%fd6143, %fd6142, 0d40E3B00000000000;
	add.f64 	%fd6144, %fd6141, %fd6143;
	mul.f64 	%fd6145, %fd6123, %fd6142;
	div.rn.f64 	%fd6146, %fd6145, 0d4116260000000000;
	add.f64 	%fd6147, %fd6144, %fd6146;
	mul.f64 	%fd1444, %fd8542, %fd6147;
	add.s64 	%rd302, %rd10, %rd296;
	ld.local.f64 	%fd1445, [%rd302];
	sub.f64 	%fd6148, %fd1445, %fd1426;
	add.s64 	%rd304, %rd15, %rd298;
	ld.local.f64 	%fd1446, [%rd304];
	add.f64 	%fd1447, %fd1446, %fd6148;
	cvt.rzi.s32.f64 	%r1083, %fd1447;
	setp.lt.s32 	%p858, %r1083, 0;
	@%p858 bra 	$L__BB0_1322;
	setp.eq.s32 	%p859, %r1083, 0;
	mov.f64 	%fd8550, 0d3FF0000000000000;
	@%p859 bra 	$L__BB0_1332;
	and.b32  	%r1084, %r1083, 3;
	setp.lt.u32 	%p860, %r1083, 4;
	mov.f64 	%fd8549, 0d4005BF0A1BE2B496;
	@%p860 bra 	$L__BB0_1319;
	and.b32  	%r1085, %r1083, 2147483644;
	mov.b32 	%r3783, 0;
	mov.f64 	%fd8550, 0d3FF0000000000000;
$L__BB0_1317:
	mul.f64 	%fd6153, %fd8550, 0d4005BF0A1BE2B496;
	mul.f64 	%fd6154, %fd6153, 0d4005BF0A1BE2B496;
	mul.f64 	%fd6155, %fd6154, 0d4005BF0A1BE2B496;
	mul.f64 	%fd8550, %fd6155, 0d4005BF0A1BE2B496;
	add.s32 	%r3783, %r3783, 4;
	setp.ne.s32 	%p861, %r3783, %r1085;
	@%p861 bra 	$L__BB0_1317;
	mul.f64 	%fd8549, %fd8550, 0d4005BF0A1BE2B496;
$L__BB0_1319:
	setp.eq.s32 	%p862, %r1084, 0;
	@%p862 bra 	$L__BB0_1332;
	setp.eq.s32 	%p863, %r1084, 1;
	@%p863 bra 	$L__BB0_1331;
	mul.f64 	%fd6156, %fd8549, 0d4005BF0A1BE2B496;
	setp.eq.s32 	%p864, %r1084, 2;
	mul.f64 	%fd6157, %fd6156, 0d4005BF0A1BE2B496;
	selp.f64 	%fd8550, %fd6156, %fd6157, %p864;
	bra.uni 	$L__BB0_1332;
$L__BB0_1322:
	neg.s32 	%r1086, %r1083;
	and.b32  	%r1087, %r1086, 3;
	setp.gt.u32 	%p865, %r1083, -4;
	mov.f64 	%fd8545, 0d4005BF0A1BE2B496;
	@%p865 bra 	$L__BB0_1326;
	and.b32  	%r1088, %r1086, 2147483644;
	mov.b32 	%r3782, 0;
	mov.f64 	%fd8546, 0d3FF0000000000000;
$L__BB0_1324:
	mul.f64 	%fd6161, %fd8546, 0d4005BF0A1BE2B496;
	mul.f64 	%fd6162, %fd6161, 0d4005BF0A1BE2B496;
	mul.f64 	%fd6163, %fd6162, 0d4005BF0A1BE2B496;
	mul.f64 	%fd8546, %fd6163, 0d4005BF0A1BE2B496;
	add.s32 	%r3782, %r3782, 4;
	setp.ne.s32 	%p866, %r3782, %r1088;
	@%p866 bra 	$L__BB0_1324;
	mul.f64 	%fd8545, %fd8546, 0d4005BF0A1BE2B496;
$L__BB0_1326:
	setp.eq.s32 	%p867, %r1087, 0;
	@%p867 bra 	$L__BB0_1330;
	setp.eq.s32 	%p868, %r1087, 1;
	@%p868 bra 	$L__BB0_1329;
	mul.f64 	%fd6164, %fd8545, 0d4005BF0A1BE2B496;
	setp.eq.s32 	%p869, %r1087, 2;
	mul.f64 	%fd6165, %fd6164, 0d4005BF0A1BE2B496;
	selp.f64 	%fd8546, %fd6164, %fd6165, %p869;
	bra.uni 	$L__BB0_1330;
$L__BB0_1329:
	mov.f64 	%fd8546, %fd8545;
$L__BB0_1330:
	rcp.rn.f64 	%fd8550, %fd8546;
	bra.uni 	$L__BB0_1332;
$L__BB0_1331:
	mov.f64 	%fd8550, %fd8549;
$L__BB0_1332:
	cvt.rn.f64.s32 	%fd6166, %r1083;
	sub.f64 	%fd6167, %fd1447, %fd6166;
	add.f64 	%fd6168, %fd6167, 0d3FF0000000000000;
	mul.f64 	%fd6169, %fd6167, %fd6167;
	fma.rn.f64 	%fd6170, %fd6169, 0d3FE0000000000000, %fd6168;
	mul.f64 	%fd6171, %fd6167, %fd6169;
	div.rn.f64 	%fd6172, %fd6171, 0d4018000000000000;
	add.f64 	%fd6173, %fd6170, %fd6172;
	mul.f64 	%fd6174, %fd6167, %fd6171;
	div.rn.f64 	%fd6175, %fd6174, 0d4038000000000000;
	add.f64 	%fd6176, %fd6173, %fd6175;
	mul.f64 	%fd6177, %fd6167, %fd6174;
	div.rn.f64 	%fd6178, %fd6177, 0d405E000000000000;
	add.f64 	%fd6179, %fd6176, %fd6178;
	mul.f64 	%fd6180, %fd6167, %fd6177;
	div.rn.f64 	%fd6181, %fd6180, 0d4086800000000000;
	add.f64 	%fd6182, %fd6179, %fd6181;
	mul.f64 	%fd6183, %fd6167, %fd6180;
	div.rn.f64 	%fd6184, %fd6183, 0d40B3B00000000000;
	add.f64 	%fd6185, %fd6182, %fd6184;
	mul.f64 	%fd6186, %fd6167, %fd6183;
	div.rn.f64 	%fd6187, %fd6186, 0d40E3B00000000000;
	add.f64 	%fd6188, %fd6185, %fd6187;
	mul.f64 	%fd6189, %fd6167, %fd6186;
	div.rn.f64 	%fd6190, %fd6189, 0d4116260000000000;
	add.f64 	%fd6191, %fd6188, %fd6190;
	fma.rn.f64 	%fd1463, %fd8550, %fd6191, %fd1444;
	add.s64 	%rd306, %rd11, %rd296;
	ld.local.f64 	%fd1464, [%rd306];
	add.f64 	%fd6192, %fd1464, %fd1426;
	add.s64 	%rd308, %rd13, %rd298;
	ld.local.f64 	%fd1465, [%rd308];
	add.f64 	%fd1466, %fd1465, %fd6192;
	cvt.rzi.s32.f64 	%r1093, %fd1466;
	setp.lt.s32 	%p870, %r1093, 0;
	@%p870 bra 	$L__BB0_1341;
	setp.eq.s32 	%p871, %r1093, 0;
	mov.f64 	%fd8558, 0d3FF0000000000000;
	@%p871 bra 	$L__BB0_1351;
	and.b32  	%r1094, %r1093, 3;
	setp.lt.u32 	%p872, %r1093, 4;
	mov.f64 	%fd8557, 0d4005BF0A1BE2B496;
	@%p872 bra 	$L__BB0_1338;
	and.b32  	%r1095, %r1093, 2147483644;
	mov.b32 	%r3785, 0;
	mov.f64 	%fd8558, 0d3FF0000000000000;
$L__BB0_1336:
	mul.f64 	%fd6197, %fd8558, 0d4005BF0A1BE2B496;
	mul.f64 	%fd6198, %fd6197, 0d4005BF0A1BE2B496;
	mul.f64 	%fd6199, %fd6198, 0d4005BF0A1BE2B496;
	mul.f64 	%fd8558, %fd6199, 0d4005BF0A1BE2B496;
	add.s32 	%r3785, %r3785, 4;
	setp.ne.s32 	%p873, %r3785, %r1095;
	@%p873 bra 	$L__BB0_1336;
	mul.f64 	%fd8557, %fd8558, 0d4005BF0A1BE2B496;
$L__BB0_1338:
	setp.eq.s32 	%p874, %r1094, 0;
	@%p874 bra 	$L__BB0_1351;
	setp.eq.s32 	%p875, %r1094, 1;
	@%p875 bra 	$L__BB0_1350;
	mul.f64 	%fd6200, %fd8557, 0d4005BF0A1BE2B496;
	setp.eq.s32 	%p876, %r1094, 2;
	mul.f64 	%fd6201, %fd6200, 0d4005BF0A1BE2B496;
	selp.f64 	%fd8558, %fd6200, %fd6201, %p876;
	bra.uni 	$L__BB0_1351;
$L__BB0_1341:
	neg.s32 	%r1096, %r1093;
	and.b32  	%r1097, %r1096, 3;
	setp.gt.u32 	%p877, %r1093, -4;
	mov.f64 	%fd8553, 0d4005BF0A1BE2B496;
	@%p877 bra 	$L__BB0_1345;
	and.b32  	%r1098, %r1096, 2147483644;
	mov.b32 	%r3784, 0;
	mov.f64 	%fd8554, 0d3FF0000000000000;
$L__BB0_1343:
	mul.f64 	%fd6205, %fd8554, 0d4005BF0A1BE2B496;
	mul.f64 	%fd6206, %fd6205, 0d4005BF0A1BE2B496;
	mul.f64 	%fd6207, %fd6206, 0d4005BF0A1BE2B496;
	mul.f64 	%fd8554, %fd6207, 0d4005BF0A1BE2B496;
	add.s32 	%r3784, %r3784, 4;
	setp.ne.s32 	%p878, %r3784, %r1098;
	@%p878 bra 	$L__BB0_1343;
	mul.f64 	%fd8553, %fd8554, 0d4005BF0A1BE2B496;
$L__BB0_1345:
	setp.eq.s32 	%p879, %r1097, 0;
	@%p879 bra 	$L__BB0_1349;
	setp.eq.s32 	%p880, %r1097, 1;
	@%p880 bra 	$L__BB0_1348;
	mul.f64 	%fd6208, %fd8553, 0d4005BF0A1BE2B496;
	setp.eq.s32 	%p881, %r1097, 2;
	mul.f64 	%fd6209, %fd6208, 0d4005BF0A1BE2B496;
	selp.f64 	%fd8554, %fd6208, %fd6209, %p881;
	bra.uni 	$L__BB0_1349;
$L__BB0_1348:
	mov.f64 	%fd8554, %fd8553;
$L__BB0_1349:
	rcp.rn.f64 	%fd8558, %fd8554;
	bra.uni 	$L__BB0_1351;
$L__BB0_1350:
	mov.f64 	%fd8558, %fd8557;
$L__BB0_1351:
	cvt.rn.f64.s32 	%fd6210, %r1093;
	sub.f64 	%fd6211, %fd1466, %fd6210;
	add.f64 	%fd6212, %fd6211, 0d3FF0000000000000;
	mul.f64 	%fd6213, %fd6211, %fd6211;
	fma.rn.f64 	%fd6214, %fd6213, 0d3FE0000000000000, %fd6212;
	mul.f64 	%fd6215, %fd6211, %fd6213;
	div.rn.f64 	%fd6216, %fd6215, 0d4018000000000000;
	add.f64 	%fd6217, %fd6214, %fd6216;
	mul.f64 	%fd6218, %fd6211, %fd6215;
	div.rn.f64 	%fd6219, %fd6218, 0d4038000000000000;
	add.f64 	%fd6220, %fd6217, %fd6219;
	mul.f64 	%fd6221, %fd6211, %fd6218;
	div.rn.f64 	%fd6222, %fd6221, 0d405E000000000000;
	add.f64 	%fd6223, %fd6220, %fd6222;
	mul.f64 	%fd6224, %fd6211, %fd6221;
	div.rn.f64 	%fd6225, %fd6224, 0d4086800000000000;
	add.f64 	%fd6226, %fd6223, %fd6225;
	mul.f64 	%fd6227, %fd6211, %fd6224;
	div.rn.f64 	%fd6228, %fd6227, 0d40B3B00000000000;
	add.f64 	%fd6229, %fd6226, %fd6228;
	mul.f64 	%fd6230, %fd6211, %fd6227;
	div.rn.f64 	%fd6231, %fd6230, 0d40E3B00000000000;
	add.f64 	%fd6232, %fd6229, %fd6231;
	mul.f64 	%fd6233, %fd6211, %fd6230;
	div.rn.f64 	%fd6234, %fd6233, 0d4116260000000000;
	add.f64 	%fd6235, %fd6232, %fd6234;
	fma.rn.f64 	%fd1482, %fd8558, %fd6235, %fd1463;
	add.s64 	%rd310, %rd12, %rd296;
	ld.local.f64 	%fd1483, [%rd310];
	sub.f64 	%fd6236, %fd1483, %fd1426;
	add.s64 	%rd312, %rd16, %rd298;
	ld.local.f64 	%fd1484, [%rd312];
	add.f64 	%fd1485, %fd1484, %fd6236;
	cvt.rzi.s32.f64 	%r1103, %fd1485;
	setp.lt.s32 	%p882, %r1103, 0;
	@%p882 bra 	$L__BB0_1360;
	setp.eq.s32 	%p883, %r1103, 0;
	mov.f64 	%fd8566, 0d3FF0000000000000;
	@%p883 bra 	$L__BB0_1370;
	and.b32  	%r1104, %r1103, 3;
	setp.lt.u32 	%p884, %r1103, 4;
	mov.f64 	%fd8565, 0d4005BF0A1BE2B496;
	@%p884 bra 	$L__BB0_1357;
	and.b32  	%r1105, %r1103, 2147483644;
	mov.b32 	%r3787, 0;
	mov.f64 	%fd8566, 0d3FF0000000000000;
$L__BB0_1355:
	mul.f64 	%fd6241, %fd8566, 0d4005BF0A1BE2B496;
	mul.f64 	%fd6242, %fd6241, 0d4005BF0A1BE2B496;
	mul.f64 	%fd6243, %fd6242, 0d4005BF0A1BE2B496;
	mul.f64 	%fd8566, %fd6243, 0d4005BF0A1BE2B496;
	add.s32 	%r3787, %r3787, 4;
	setp.ne.s32 	%p885, %r3787, %r1105;
	@%p885 bra 	$L__BB0_1355;
	mul.f64 	%fd8565, %fd8566, 0d4005BF0A1BE2B496;
$L__BB0_1357:
	setp.eq.s32 	%p886, %r1104, 0;
	@%p886 bra 	$L__BB0_1370;
	setp.eq.s32 	%p887, %r1104, 1;
	@%p887 bra 	$L__BB0_1369;
	mul.f64 	%fd6244, %fd8565, 0d4005BF0A1BE2B496;
	setp.eq.s32 	%p888, %r1104, 2;
	mul.f64 	%fd6245, %fd6244, 0d4005BF0A1BE2B496;
	selp.f64 	%fd8566, %fd6244, %fd6245, %p888;
	bra.uni 	$L__BB0_1370;
$L__BB0_1360:
	neg.s32 	%r1106, %r1103;
	and.b32  	%r1107, %r1106, 3;
	setp.gt.u32 	%p889, %r1103, -4;
	mov.f64 	%fd8561, 0d4005BF0A1BE2B496;
	@%p889 bra 	$L__BB0_1364;
	and.b32  	%r1108, %r1106, 2147483644;
	mov.b32 	%r3786, 0;
	mov.f64 	%fd8562, 0d3FF0000000000000;
$L__BB0_1362:
	mul.f64 	%fd6249, %fd8562, 0d4005BF0A1BE2B496;
	mul.f64 	%fd6250, %fd6249, 0d4005BF0A1BE2B496;
	mul.f64 	%fd6251, %fd6250, 0d4005BF0A1BE2B496;
	mul.f64 	%fd8562, %fd6251, 0d4005BF0A1BE2B496;
	add.s32 	%r3786, %r3786, 4;
	setp.ne.s32 	%p890, %r3786, %r1108;
	@%p890 bra 	$L__BB0_1362;
	mul.f64 	%fd8561, %fd8562, 0d4005BF0A1BE2B496;
$L__BB0_1364:
	setp.eq.s32 	%p891, %r1107, 0;
	@%p891 bra 	$L__BB0_1368;
	setp.eq.s32 	%p892, %r1107, 1;
	@%p892 bra 	$L__BB0_1367;
	mul.f64 	%fd6252, %fd8561, 0d4005BF0A1BE2B496;
	setp.eq.s32 	%p893, %r1107, 2;
	mul.f64 	%fd6253, %fd6252, 0d4005BF0A1BE2B496;
	selp.f64 	%fd8562, %fd6252, %fd6253, %p893;
	bra.uni 	$L__BB0_1368;
$L__BB0_1367:
	mov.f64 	%fd8562, %fd8561;
$L__BB0_1368:
	rcp.rn.f64 	%fd8566, %fd8562;
	bra.uni 	$L__BB0_1370;
$L__BB0_1369:
	mov.f64 	%fd8566, %fd8565;
$L__BB0_1370:
	cvt.rn.f64.s32 	%fd6254, %r1103;
	sub.f64 	%fd6255, %fd1485, %fd6254;
	add.f64 	%fd6256, %fd6255, 0d3FF0000000000000;
	mul.f64 	%fd6257, %fd6255, %fd6255;
	fma.rn.f64 	%fd6258, %fd6257, 0d3FE0000000000000, %fd6256;
	mul.f64 	%fd6259, %fd6255, %fd6257;
	div.rn.f64 	%fd6260, %fd6259, 0d4018000000000000;
	add.f64 	%fd6261, %fd6258, %fd6260;
	mul.f64 	%fd6262, %fd6255, %fd6259;
	div.rn.f64 	%fd6263, %fd6262, 0d4038000000000000;
	add.f64 	%fd6264, %fd6261, %fd6263;
	mul.f64 	%fd6265, %fd6255, %fd6262;
	div.rn.f64 	%fd6266, %fd6265, 0d405E000000000000;
	add.f64 	%fd6267, %fd6264, %fd6266;
	mul.f64 	%fd6268, %fd6255, %fd6265;
	div.rn.f64 	%fd6269, %fd6268, 0d4086800000000000;
	add.f64 	%fd6270, %fd6267, %fd6269;
	mul.f64 	%fd6271, %fd6255, %fd6268;
	div.rn.f64 	%fd6272, %fd6271, 0d40B3B00000000000;
	add.f64 	%fd6273, %fd6270, %fd6272;
	mul.f64 	%fd6274, %fd6255, %fd6271;
	div.rn.f64 	%fd6275, %fd6274, 0d40E3B00000000000;
	add.f64 	%fd6276, %fd6273, %fd6275;
	mul.f64 	%fd6277, %fd6255, %fd6274;
	div.rn.f64 	%fd6278, %fd6277, 0d4116260000000000;
	add.f64 	%fd6279, %fd6276, %fd6278;
	fma.rn.f64 	%fd8567, %fd8566, %fd6279, %fd1482;
	{
	.reg .b32 %temp; 
	mov.b64 	{%temp, %r3788}, %fd8567;
	}
	{
	.reg .b32 %temp; 
	mov.b64 	{%r3789, %temp}, %fd8567;
	}
	setp.gt.s32 	%p894, %r3788, 1048575;
	mov.b32 	%r3790, -1023;
	@%p894 bra 	$L__BB0_1372;
	mul.f64 	%fd8567, %fd8567, 0d4350000000000000;
	{
	.reg .b32 %temp; 
	mov.b64 	{%temp, %r3788}, %fd8567;
	}
	{
	.reg .b32 %temp; 
	mov.b64 	{%r3789, %temp}, %fd8567;
	}
	mov.b32 	%r3790, -1077;
$L__BB0_1372:
	add.s32 	%r2984, %r3788, -1;
	setp.gt.u32 	%p895, %r2984, 2146435070;
	@%p895 bra 	$L__BB0_1376;
	shr.u32 	%r2987, %r3788, 20;
	add.s32 	%r3791, %r3790, %r2987;
	and.b32  	%r2988, %r3788, 1048575;
	or.b32  	%r2989, %r2988, 1072693248;
	mov.b64 	%fd8568, {%r3789, %r2989};
	setp.lt.u32 	%p897, %r2989, 1073127583;
	@%p897 bra 	$L__BB0_1375;
	{
	.reg .b32 %temp; 
	mov.b64 	{%r2990, %temp}, %fd8568;
	}
	{
	.reg .b32 %temp; 
	mov.b64 	{%temp, %r2991}, %fd8568;
	}
	add.s32 	%r2992, %r2991, -1048576;
	mov.b64 	%fd8568, {%r2990, %r2992};
	add.s32 	%r3791, %r3791, 1;
$L__BB0_1375:
	add.f64 	%fd6281, %fd8568, 0dBFF0000000000000;
	add.f64 	%fd6282, %fd8568, 0d3FF0000000000000;
	rcp.approx.ftz.f64 	%fd6283, %fd6282;
	neg.f64 	%fd6284, %fd6282;
	fma.rn.f64 	%fd6285, %fd6284, %fd6283, 0d3FF0000000000000;
	fma.rn.f64 	%fd6286, %fd6285, %fd6285, %fd6285;
	fma.rn.f64 	%fd6287, %fd6286, %fd6283, %fd6283;
	mul.f64 	%fd6288, %fd6281, %fd6287;
	fma.rn.f64 	%fd6289, %fd6281, %fd6287, %fd6288;
	mul.f64 	%fd6290, %fd6289, %fd6289;
	fma.rn.f64 	%fd6291, %fd6290, 0d3EB1380B3AE80F1E, 0d3ED0EE258B7A8B04;
	fma.rn.f64 	%fd6292, %fd6291, %fd6290, 0d3EF3B2669F02676F;
	fma.rn.f64 	%fd6293, %fd6292, %fd6290, 0d3F1745CBA9AB0956;
	fma.rn.f64 	%fd6294, %fd6293, %fd6290, 0d3F3C71C72D1B5154;
	fma.rn.f64 	%fd6295, %fd6294, %fd6290, 0d3F624924923BE72D;
	fma.rn.f64 	%fd6296, %fd6295, %fd6290, 0d3F8999999999A3C4;
	fma.rn.f64 	%fd6297, %fd6296, %fd6290, 0d3FB5555555555554;
	sub.f64 	%fd6298, %fd6281, %fd6289;
	add.f64 	%fd6299, %fd6298, %fd6298;
	neg.f64 	%fd6300, %fd6289;
	fma.rn.f64 	%fd6301, %fd6300, %fd6281, %fd6299;
	mul.f64 	%fd6302, %fd6287, %fd6301;
	mul.f64 	%fd6303, %fd6290, %fd6297;
	fma.rn.f64 	%fd6304, %fd6303, %fd6289, %fd6302;
	xor.b32  	%r2993, %r3791, -2147483648;
	mov.b32 	%r2994, 1127219200;
	mov.b64 	%fd6305, {%r2993, %r2994};
	sub.f64 	%fd6306, %fd6305, %fd1;
	fma.rn.f64 	%fd6307, %fd6306, 0d3FE62E42FEFA39EF, %fd6289;
	fma.rn.f64 	%fd6308, %fd6306, 0dBFE62E42FEFA39EF, %fd6307;
	sub.f64 	%fd6309, %fd6308, %fd6289;
	sub.f64 	%fd6310, %fd6304, %fd6309;
	fma.rn.f64 	%fd6311, %fd6306, 0d3C7ABC9E3B39803F, %fd6310;
	add.f64 	%fd8569, %fd6307, %fd6311;
	bra.uni 	$L__BB0_1377;
$L__BB0_1376:
	fma.rn.f64 	%fd6280, %fd8567, 0d7FF0000000000000, 0d7FF0000000000000;
	{
	.reg .b32 %temp; 
	mov.b64 	{%temp, %r2985}, %fd8567;
	}
	and.b32  	%r2986, %r2985, 2147483647;
	setp.eq.s32 	%p896, %r2986, 0;
	selp.f64 	%fd8569, 0dFFF0000000000000, %fd6280, %p896;
$L__BB0_1377:
	sub.f64 	%fd6312, %fd1425, %fd1426;
	add.f64 	%fd1510, %fd1465, %fd6312;
	cvt.rzi.s32.f64 	%r1123, %fd1510;
	setp.lt.s32 	%p898, %r1123, 0;
	@%p898 bra 	$L__BB0_1386;
	setp.eq.s32 	%p899, %r1123, 0;
	mov.f64 	%fd8577, 0d3FF0000000000000;
	@%p899 bra 	$L__BB0_1396;
	and.b32  	%r1124, %r1123, 3;
	setp.lt.u32 	%p900, %r1123, 4;
	mov.f64 	%fd8576, 0d4005BF0A1BE2B496;
	@%p900 bra 	$L__BB0_1383;
	and.b32  	%r1125, %r1123, 2147483644;
	mov.b32 	%r3793, 0;
	mov.f64 	%fd8577, 0d3FF0000000000000;
$L__BB0_1381:
	mul.f64 	%fd6317, %fd8577, 0d4005BF0A1BE2B496;
	mul.f64 	%fd6318, %fd6317, 0d4005BF0A1BE2B496;
	mul.f64 	%fd6319, %fd6318, 0d4005BF0A1BE2B496;
	mul.f64 	%fd8577, %fd6319, 0d4005BF0A1BE2B496;
	add.s32 	%r3793, %r3793, 4;
	setp.ne.s32 	%p901, %r3793, %r1125;
	@%p901 bra 	$L__BB0_1381;
	mul.f64 	%fd8576, %fd8577, 0d4005BF0A1BE2B496;
$L__BB0_1383:
	setp.eq.s32 	%p902, %r1124, 0;
	@%p902 bra 	$L__BB0_1396;
	setp.eq.s32 	%p903, %r1124, 1;
	@%p903 bra 	$L__BB0_1395;
	mul.f64 	%fd6320, %fd8576, 0d4005BF0A1BE2B496;
	setp.eq.s32 	%p904, %r1124, 2;
	mul.f64 	%fd6321, %fd6320, 0d4005BF0A1BE2B496;
	selp.f64 	%fd8577, %fd6320, %fd6321, %p904;
	bra.uni 	$L__BB0_1396;
$L__BB0_1386:
	neg.s32 	%r1126, %r1123;
	and.b32  	%r1127, %r1126, 3;
	setp.gt.u32 	%p905, %r1123, -4;
	mov.f64 	%fd8572, 0d4005BF0A1BE2B496;
	@%p905 bra 	$L__BB0_1390;
	and.b32  	%r1128, %r1126, 2147483644;
	mov.b32 	%r3792, 0;
	mov.f64 	%fd8573, 0d3FF0000000000000;
$L__BB0_1388:
	mul.f64 	%fd6325, %fd8573, 0d4005BF0A1BE2B496;
	mul.f64 	%fd6326, %fd6325, 0d4005BF0A1BE2B496;
	mul.f64 	%fd6327, %fd6326, 0d4005BF0A1BE2B496;
	mul.f64 	%fd8573, %fd6327, 0d4005BF0A1BE2B496;
	add.s32 	%r3792, %r3792, 4;
	setp.ne.s32 	%p906, %r3792, %r1128;
	@%p906 bra 	$L__BB0_1388;
	mul.f64 	%fd8572, %fd8573, 0d4005BF0A1BE2B496;
$L__BB0_1390:
	setp.eq.s32 	%p907, %r1127, 0;
	@%p907 bra 	$L__BB0_1394;
	setp.eq.s32 	%p908, %r1127, 1;
	@%p908 bra 	$L__BB0_1393;
	mul.f64 	%fd6328, %fd8572, 0d4005BF0A1BE2B496;
	setp.eq.s32 	%p909, %r1127, 2;
	mul.f64 	%fd6329, %fd6328, 0d4005BF0A1BE2B496;
	selp.f64 	%fd8573, %fd6328, %fd6329, %p909;
	bra.uni 	$L__BB0_1394;
$L__BB0_1393:
	mov.f64 	%fd8573, %fd8572;
$L__BB0_1394:
	rcp.rn.f64 	%fd8577, %fd8573;
	bra.uni 	$L__BB0_1396;
$L__BB0_1395:
	mov.f64 	%fd8577, %fd8576;
$L__BB0_1396:
	cvt.rn.f64.s32 	%fd6330, %r1123;
	sub.f64 	%fd6331, %fd1510, %fd6330;
	add.f64 	%fd6332, %fd6331, 0d3FF0000000000000;
	mul.f64 	%fd6333, %fd6331, %fd6331;
	fma.rn.f64 	%fd6334, %fd6333, 0d3FE0000000000000, %fd6332;
	mul.f64 	%fd6335, %fd6331, %fd6333;
	div.rn.f64 	%fd6336, %fd6335, 0d4018000000000000;
	add.f64 	%fd6337, %fd6334, %fd6336;
	mul.f64 	%fd6338, %fd6331, %fd6335;
	div.rn.f64 	%fd6339, %fd6338, 0d4038000000000000;
	add.f64 	%fd6340, %fd6337, %fd6339;
	mul.f64 	%fd6341, %fd6331, %fd6338;
	div.rn.f64 	%fd6342, %fd6341, 0d405E000000000000;
	add.f64 	%fd6343, %fd6340, %fd6342;
	mul.f64 	%fd6344, %fd6331, %fd6341;
	div.rn.f64 	%fd6345, %fd6344, 0d4086800000000000;
	add.f64 	%fd6346, %fd6343, %fd6345;
	mul.f64 	%fd6347, %fd6331, %fd6344;
	div.rn.f64 	%fd6348, %fd6347, 0d40B3B00000000000;
	add.f64 	%fd6349, %fd6346, %fd6348;
	mul.f64 	%fd6350, %fd6331, %fd6347;
	div.rn.f64 	%fd6351, %fd6350, 0d40E3B00000000000;
	add.f64 	%fd6352, %fd6349, %fd6351;
	mul.f64 	%fd6353, %fd6331, %fd6350;
	div.rn.f64 	%fd6354, %fd6353, 0d4116260000000000;
	add.f64 	%fd6355, %fd6352, %fd6354;
	mul.f64 	%fd1526, %fd8577, %fd6355;
	add.f64 	%fd6356, %fd1445, %fd1426;
	add.f64 	%fd1527, %fd1484, %fd6356;
	cvt.rzi.s32.f64 	%r1133, %fd1527;
	setp.lt.s32 	%p910, %r1133, 0;
	@%p910 bra 	$L__BB0_1405;
	setp.eq.s32 	%p911, %r1133, 0;
	mov.f64 	%fd8585, 0d3FF0000000000000;
	@%p911 bra 	$L__BB0_1415;
	and.b32  	%r1134, %r1133, 3;
	setp.lt.u32 	%p912, %r1133, 4;
	mov.f64 	%fd8584, 0d4005BF0A1BE2B496;
	@%p912 bra 	$L__BB0_1402;
	and.b32  	%r1135, %r1133, 2147483644;
	mov.b32 	%r3795, 0;
	mov.f64 	%fd8585, 0d3FF0000000000000;
$L__BB0_1400:
	mul.f64 	%fd6361, %fd8585, 0d4005BF0A1BE2B496;
	mul.f64 	%fd6362, %fd6361, 0d4005BF0A1BE2B496;
	mul.f64 	%fd6363, %fd6362, 0d4005BF0A1BE2B496;
	mul.f64 	%fd8585, %fd6363, 0d4005BF0A1BE2B496;
	add.s32 	%r3795, %r3795, 4;
	setp.ne.s32 	%p913, %r3795, %r1135;
	@%p913 bra 	$L__BB0_1400;
	mul.f64 	%fd8584, %fd8585, 0d4005BF0A1BE2B496;
$L__BB0_1402:
	setp.eq.s32 	%p914, %r1134, 0;
	@%p914 bra 	$L__BB0_1415;
	setp.eq.s32 	%p915, %r1134, 1;
	@%p915 bra 	$L__BB0_1414;
	mul.f64 	%fd6364, %fd8584, 0d4005BF0A1BE2B496;
	setp.eq.s32 	%p916, %r1134, 2;
	mul.f64 	%fd6365, %fd6364, 0d4005BF0A1BE2B496;
	selp.f64 	%fd8585, %fd6364, %fd6365, %p916;
	bra.uni 	$L__BB0_1415;
$L__BB0_1405:
	neg.s32 	%r1136, %r1133;
	and.b32  	%r1137, %r1136, 3;
	setp.gt.u32 	%p917, %r1133, -4;
	mov.f64 	%fd8580, 0d4005BF0A1BE2B496;
	@%p917 bra 	$L__BB0_1409;
	and.b32  	%r1138, %r1136, 2147483644;
	mov.b32 	%r3794, 0;
	mov.f64 	%fd8581, 0d3FF0000000000000;
$L__BB0_1407:
	mul.f64 	%fd6369, %fd8581, 0d4005BF0A1BE2B496;
	mul.f64 	%fd6370, %fd6369, 0d4005BF0A1BE2B496;
	mul.f64 	%fd6371, %fd6370, 0d4005BF0A1BE2B496;
	mul.f64 	%fd8581, %fd6371, 0d4005BF0A1BE2B496;
	add.s32 	%r3794, %r3794, 4;
	setp.ne.s32 	%p918, %r3794, %r1138;
	@%p918 bra 	$L__BB0_1407;
	mul.f64 	%fd8580, %fd8581, 0d4005BF0A1BE2B496;
$L__BB0_1409:
	setp.eq.s32 	%p919, %r1137, 0;
	@%p919 bra 	$L__BB0_1413;
	setp.eq.s32 	%p920, %r1137, 1;
	@%p920 bra 	$L__BB0_1412;
	mul.f64 	%fd6372, %fd8580, 0d4005BF0A1BE2B496;
	setp.eq.s32 	%p921, %r1137, 2;
	mul.f64 	%fd6373, %fd6372, 0d4005BF0A1BE2B496;
	selp.f64 	%fd8581, %fd6372, %fd6373, %p921;
	bra.uni 	$L__BB0_1413;
$L__BB0_1412:
	mov.f64 	%fd8581, %fd8580;
$L__BB0_1413:
	rcp.rn.f64 	%fd8585, %fd8581;
	bra.uni 	$L__BB0_1415;
$L__BB0_1414:
	mov.f64 	%fd8585, %fd8584;
$L__BB0_1415:
	cvt.rn.f64.s32 	%fd6374, %r1133;
	sub.f64 	%fd6375, %fd1527, %fd6374;
	add.f64 	%fd6376, %fd6375, 0d3FF0000000000000;
	mul.f64 	%fd6377, %fd6375, %fd6375;
	fma.rn.f64 	%fd6378, %fd6377, 0d3FE0000000000000, %fd6376;
	mul.f64 	%fd6379, %fd6375, %fd6377;
	div.rn.f64 	%fd6380, %fd6379, 0d4018000000000000;
	add.f64 	%fd6381, %fd6378, %fd6380;
	mul.f64 	%fd6382, %fd6375, %fd6379;
	div.rn.f64 	%fd6383, %fd6382, 0d4038000000000000;
	add.f64 	%fd6384, %fd6381, %fd6383;
	mul.f64 	%fd6385, %fd6375, %fd6382;
	div.rn.f64 	%fd6386, %fd6385, 0d405E000000000000;
	add.f64 	%fd6387, %fd6384, %fd6386;
	mul.f64 	%fd6388, %fd6375, %fd6385;
	div.rn.f64 	%fd6389, %fd6388, 0d4086800000000000;
	add.f64 	%fd6390, %fd6387, %fd6389;
	mul.f64 	%fd6391, %fd6375, %fd6388;
	div.rn.f64 	%fd6392, %fd6391, 0d40B3B00000000000;
	add.f64 	%fd6393, %fd6390, %fd6392;
	mul.f64 	%fd6394, %fd6375, %fd6391;
	div.rn.f64 	%fd6395, %fd6394, 0d40E3B00000000000;
	add.f64 	%fd6396, %fd6393, %fd6395;
	mul.f64 	%fd6397, %fd6375, %fd6394;
	div.rn.f64 	%fd6398, %fd6397, 0d4116260000000000;
	add.f64 	%fd6399, %fd6396, %fd6398;
	fma.rn.f64 	%fd1543, %fd8585, %fd6399, %fd1526;
	sub.f64 	%fd6400, %fd1464, %fd1426;
	add.f64 	%fd1544, %fd1427, %fd6400;
	cvt.rzi.s32.f64 	%r1143, %fd1544;
	setp.lt.s32 	%p922, %r1143, 0;
	@%p922 bra 	$L__BB0_1424;
	setp.eq.s32 	%p923, %r1143, 0;
	mov.f64 	%fd8593, 0d3FF0000000000000;
	@%p923 bra 	$L__BB0_1434;
	and.b32  	%r1144, %r1143, 3;
	setp.lt.u32 	%p924, %r1143, 4;
	mov.f64 	%fd8592, 0d4005BF0A1BE2B496;
	@%p924 bra 	$L__BB0_1421;
	and.b32  	%r1145, %r1143, 2147483644;
	mov.b32 	%r3797, 0;
	mov.f64 	%fd8593, 0d3FF0000000000000;
$L__BB0_1419:
	mul.f64 	%fd6405, %fd8593, 0d4005BF0A1BE2B496;
	mul.f64 	%fd6406, %fd6405, 0d4005BF0A1BE2B496;
	mul.f64 	%fd6407, %fd6406, 0d4005BF0A1BE2B496;
	mul.f64 	%fd8593, %fd6407, 0d4005BF0A1BE2B496;
	add.s32 	%r3797, %r3797, 4;
	setp.ne.s32 	%p925, %r3797, %r1145;
	@%p925 bra 	$L__BB0_1419;
	mul.f64 	%fd8592, %fd8593, 0d4005BF0A1BE2B496;
$L__BB0_1421:
	setp.eq.s32 	%p926, %r1144, 0;
	@%p926 bra 	$L__BB0_1434;
	setp.eq.s32 	%p927, %r1144, 1;
	@%p927 bra 	$L__BB0_1433;
	mul.f64 	%fd6408, %fd8592, 0d4005BF0A1BE2B496;
	setp.eq.s32 	%p928, %r1144, 2;
	mul.f64 	%fd6409, %fd6408, 0d4005BF0A1BE2B496;
	selp.f64 	%fd8593, %fd6408, %fd6409, %p928;
	bra.uni 	$L__BB0_1434;
$L__BB0_1424:
	neg.s32 	%r1146, %r1143;
	and.b32  	%r1147, %r1146, 3;
	setp.gt.u32 	%p929, %r1143, -4;
	mov.f64 	%fd8588, 0d4005BF0A1BE2B496;
	@%p929 bra 	$L__BB0_1428;
	and.b32  	%r1148, %r1146, 2147483644;
	mov.b32 	%r3796, 0;
	mov.f64 	%fd8589, 0d3FF0000000000000;
$L__BB0_1426:
	mul.f64 	%fd6413, %fd8589, 0d4005BF0A1BE2B496;
	mul.f64 	%fd6414, %fd6413, 0d4005BF0A1BE2B496;
	mul.f64 	%fd6415, %fd6414, 0d4005BF0A1BE2B496;
	mul.f64 	%fd8589, %fd6415, 0d4005BF0A1BE2B496;
	add.s32 	%r3796, %r3796, 4;
	setp.ne.s32 	%p930, %r3796, %r1148;
	@%p930 bra 	$L__BB0_1426;
	mul.f64 	%fd8588, %fd8589, 0d4005BF0A1BE2B496;
$L__BB0_1428:
	setp.eq.s32 	%p931, %r1147, 0;
	@%p931 bra 	$L__BB0_1432;
	setp.eq.s32 	%p932, %r1147, 1;
	@%p932 bra 	$L__BB0_1431;
	mul.f64 	%fd6416, %fd8588, 0d4005BF0A1BE2B496;
	setp.eq.s32 	%p933, %r1147, 2;
	mul.f64 	%fd6417, %fd6416, 0d4005BF0A1BE2B496;
	selp.f64 	%fd8589, %fd6416, %fd6417, %p933;
	bra.uni 	$L__BB0_1432;
$L__BB0_1431:
	mov.f64 	%fd8589, %fd8588;
$L__BB0_1432:
	rcp.rn.f64 	%fd8593, %fd8589;
	bra.uni 	$L__BB0_1434;
$L__BB0_1433:
	mov.f64 	%fd8593, %fd8592;
$L__BB0_1434:
	cvt.rn.f64.s32 	%fd6418, %r1143;
	sub.f64 	%fd6419, %fd1544, %fd6418;
	add.f64 	%fd6420, %fd6419, 0d3FF0000000000000;
	mul.f64 	%fd6421, %fd6419, %fd6419;
	fma.rn.f64 	%fd6422, %fd6421, 0d3FE0000000000000, %fd6420;
	mul.f64 	%fd6423, %fd6419, %fd6421;
	div.rn.f64 	%fd6424, %fd6423, 0d4018000000000000;
	add.f64 	%fd6425, %fd6422, %fd6424;
	mul.f64 	%fd6426, %fd6419, %fd6423;
	div.rn.f64 	%fd6427, %fd6426, 0d4038000000000000;
	add.f64 	%fd6428, %fd6425, %fd6427;
	mul.f64 	%fd6429, %fd6419, %fd6426;
	div.rn.f64 	%fd6430, %fd6429, 0d405E000000000000;
	add.f64 	%fd6431, %fd6428, %fd6430;
	mul.f64 	%fd6432, %fd6419, %fd6429;
	div.rn.f64 	%fd6433, %fd6432, 0d4086800000000000;
	add.f64 	%fd6434, %fd6431, %fd6433;
	mul.f64 	%fd6435, %fd6419, %fd6432;
	div.rn.f64 	%fd6436, %fd6435, 0d40B3B00000000000;
	add.f64 	%fd6437, %fd6434, %fd6436;
	mul.f64 	%fd6438, %fd6419, %fd6435;
	div.rn.f64 	%fd6439, %fd6438, 0d40E3B00000000000;
	add.f64 	%fd6440, %fd6437, %fd6439;
	mul.f64 	%fd6441, %fd6419, %fd6438;
	div.rn.f64 	%fd6442, %fd6441, 0d4116260000000000;
	add.f64 	%fd6443, %fd6440, %fd6442;
	fma.rn.f64 	%fd1560, %fd8593, %fd6443, %fd1543;
	add.f64 	%fd6444, %fd1483, %fd1426;
	add.f64 	%fd1561, %fd1446, %fd6444;
	cvt.rzi.s32.f64 	%r1153, %fd1561;
	setp.lt.s32 	%p934, %r1153, 0;
	@%p934 bra 	$L__BB0_1443;
	setp.eq.s32 	%p935, %r1153, 0;
	mov.f64 	%fd8601, 0d3FF0000000000000;
	@%p935 bra 	$L__BB0_1453;
	and.b32  	%r1154, %r1153, 3;
	setp.lt.u32 	%p936, %r1153, 4;
	mov.f64 	%fd8600, 0d4005BF0A1BE2B496;
	@%p936 bra 	$L__BB0_1440;
	and.b32  	%r1155, %r1153, 2147483644;
	mov.b32 	%r3799, 0;
	mov.f64 	%fd8601, 0d3FF0000000000000;
$L__BB0_1438:
	mul.f64 	%fd6449, %fd8601, 0d4005BF0A1BE2B496;
	mul.f64 	%fd6450, %fd6449, 0d4005BF0A1BE2B496;
	mul.f64 	%fd6451, %fd6450, 0d4005BF0A1BE2B496;
	mul.f64 	%fd8601, %fd6451, 0d4005BF0A1BE2B496;
	add.s32 	%r3799, %r3799, 4;
	setp.ne.s32 	%p937, %r3799, %r1155;
	@%p937 bra 	$L__BB0_1438;
	mul.f64 	%fd8600, %fd8601, 0d4005BF0A1BE2B496;
$L__BB0_1440:
	setp.eq.s32 	%p938, %r1154, 0;
	@%p938 bra 	$L__BB0_1453;
	setp.eq.s32 	%p939, %r1154, 1;
	@%p939 bra 	$L__BB0_1452;
	mul.f64 	%fd6452, %fd8600, 0d4005BF0A1BE2B496;
	setp.eq.s32 	%p940, %r1154, 2;
	mul.f64 	%fd6453, %fd6452, 0d4005BF0A1BE2B496;
	selp.f64 	%fd8601, %fd6452, %fd6453, %p940;
	bra.uni 	$L__BB0_1453;
$L__BB0_1443:
	neg.s32 	%r1156, %r1153;
	and.b32  	%r1157, %r1156, 3;
	setp.gt.u32 	%p941, %r1153, -4;
	mov.f64 	%fd8596, 0d4005BF0A1BE2B496;
	@%p941 bra 	$L__BB0_1447;
	and.b32  	%r1158, %r1156, 2147483644;
	mov.b32 	%r3798, 0;
	mov.f64 	%fd8597, 0d3FF0000000000000;
$L__BB0_1445:
	mul.f64 	%fd6457, %fd8597, 0d4005BF0A1BE2B496;
	mul.f64 	%fd6458, %fd6457, 0d4005BF0A1BE2B496;
	mul.f64 	%fd6459, %fd6458, 0d4005BF0A1BE2B496;
	mul.f64 	%fd8597, %fd6459, 0d4005BF0A1BE2B496;
	add.s32 	%r3798, %r3798, 4;
	setp.ne.s32 	%p942, %r3798, %r1158;
	@%p942 bra 	$L__BB0_1445;
	mul.f64 	%fd8596, %fd8597, 0d4005BF0A1BE2B496;
$L__BB0_1447:
	setp.eq.s32 	%p943, %r1157, 0;
	@%p943 bra 	$L__BB0_1451;
	setp.eq.s32 	%p944, %r1157, 1;
	@%p944 bra 	$L__BB0_1450;
	mul.f64 	%fd6460, %fd8596, 0d4005BF0A1BE2B496;
	setp.eq.s32 	%p945, %r1157, 2;
	mul.f64 	%fd6461, %fd6460, 0d4005BF0A1BE2B496;
	selp.f64 	%fd8597, %fd6460, %fd6461, %p945;
	bra.uni 	$L__BB0_1451;
$L__BB0_1450:
	mov.f64 	%fd8597, %fd8596;
$L__BB0_1451:
	rcp.rn.f64 	%fd8601, %fd8597;
	bra.uni 	$L__BB0_1453;
$L__BB0_1452:
	mov.f64 	%fd8601, %fd8600;
$L__BB0_1453:
	cvt.rn.f64.s32 	%fd6462, %r1153;
	sub.f64 	%fd6463, %fd1561, %fd6462;
	add.f64 	%fd6464, %fd6463, 0d3FF0000000000000;
	mul.f64 	%fd6465, %fd6463, %fd6463;
	fma.rn.f64 	%fd6466, %fd6465, 0d3FE0000000000000, %fd6464;
	mul.f64 	%fd6467, %fd6463, %fd6465;
	div.rn.f64 	%fd6468, %fd6467, 0d4018000000000000;
	add.f64 	%fd6469, %fd6466, %fd6468;
	mul.f64 	%fd6470, %fd6463, %fd6467;
	div.rn.f64 	%fd6471, %fd6470, 0d4038000000000000;
	add.f64 	%fd6472, %fd6469, %fd6471;
	mul.f64 	%fd6473, %fd6463, %fd6470;
	div.rn.f64 	%fd6474, %fd6473, 0d405E000000000000;
	add.f64 	%fd6475, %fd6472, %fd6474;
	mul.f64 	%fd6476, %fd6463, %fd6473;
	div.rn.f64 	%fd6477, %fd6476, 0d4086800000000000;
	add.f64 	%fd6478, %fd6475, %fd6477;
	mul.f64 	%fd6479, %fd6463, %fd6476;
	div.rn.f64 	%fd6480, %fd6479, 0d40B3B00000000000;
	add.f64 	%fd6481, %fd6478, %fd6480;
	mul.f64 	%fd6482, %fd6463, %fd6479;
	div.rn.f64 	%fd6483, %fd6482, 0d40E3B00000000000;
	add.f64 	%fd6484, %fd6481, %fd6483;
	mul.f64 	%fd6485, %fd6463, %fd6482;
	div.rn.f64 	%fd6486, %fd6485, 0d4116260000000000;
	add.f64 	%fd6487, %fd6484, %fd6486;
	fma.rn.f64 	%fd8602, %fd8601, %fd6487, %fd1560;
	{
	.reg .b32 %temp; 
	mov.b64 	{%temp, %r3800}, %fd8602;
	}
	{
	.reg .b32 %temp; 
	mov.b64 	{%r3801, %temp}, %fd8602;
	}
	setp.gt.s32 	%p946, %r3800, 1048575;
	mov.b32 	%r3802, -1023;
	@%p946 bra 	$L__BB0_1455;
	mul.f64 	%fd8602, %fd8602, 0d4350000000000000;
	{
	.reg .b32 %temp; 
	mov.b64 	{%temp, %r3800}, %fd8602;
	}
	{
	.reg .b32 %temp; 
	mov.b64 	{%r3801, %temp}, %fd8602;
	}
	mov.b32 	%r3802, -1077;
$L__BB0_1455:
	add.s32 	%r3005, %r3800, -1;
	setp.gt.u32 	%p947, %r3005, 2146435070;
	@%p947 bra 	$L__BB0_1459;
	shr.u32 	%r3008, %r3800, 20;
	add.s32 	%r3803, %r3802, %r3008;
	and.b32  	%r3009, %r3800, 1048575;
	or.b32  	%r3010, %r3009, 1072693248;
	mov.b64 	%fd8603, {%r3801, %r3010};
	setp.lt.u32 	%p949, %r3010, 1073127583;
	@%p949 bra 	$L__BB0_1458;
	{
	.reg .b32 %temp; 
	mov.b64 	{%r3011, %temp}, %fd8603;
	}
	{
	.reg .b32 %temp; 
	mov.b64 	{%temp, %r3012}, %fd8603;
	}
	add.s32 	%r3013, %r3012, -1048576;
	mov.b64 	%fd8603, {%r3011, %r3013};
	add.s32 	%r3803, %r3803, 1;
$L__BB0_1458:
	add.f64 	%fd6489, %fd8603, 0dBFF0000000000000;
	add.f64 	%fd6490, %fd8603, 0d3FF0000000000000;
	rcp.approx.ftz.f64 	%fd6491, %fd6490;
	neg.f64 	%fd6492, %fd6490;
	fma.rn.f64 	%fd6493, %fd6492, %fd6491, 0d3FF0000000000000;
	fma.rn.f64 	%fd6494, %fd6493, %fd6493, %fd6493;
	fma.rn.f64 	%fd6495, %fd6494, %fd6491, %fd6491;
	mul.f64 	%fd6496, %fd6489, %fd6495;
	fma.rn.f64 	%fd6497, %fd6489, %fd6495, %fd6496;
	mul.f64 	%fd6498, %fd6497, %fd6497;
	fma.rn.f64 	%fd6499, %fd6498, 0d3EB1380B3AE80F1E, 0d3ED0EE258B7A8B04;
	fma.rn.f64 	%fd6500, %fd6499, %fd6498, 0d3EF3B2669F02676F;
	fma.rn.f64 	%fd6501, %fd6500, %fd6498, 0d3F1745CBA9AB0956;
	fma.rn.f64 	%fd6502, %fd6501, %fd6498, 0d3F3C71C72D1B5154;
	fma.rn.f64 	%fd6503, %fd6502, %fd6498, 0d3F624924923BE72D;
	fma.rn.f64 	%fd6504, %fd6503, %fd6498, 0d3F8999999999A3C4;
	fma.rn.f64 	%fd6505, %fd6504, %fd6498, 0d3FB5555555555554;
	sub.f64 	%fd6506, %fd6489, %fd6497;
	add.f64 	%fd6507, %fd6506, %fd6506;
	neg.f64 	%fd6508, %fd6497;
	fma.rn.f64 	%fd6509, %fd6508, %fd6489, %fd6507;
	mul.f64 	%fd6510, %fd6495, %fd6509;
	mul.f64 	%fd6511, %fd6498, %fd6505;
	fma.rn.f64 	%fd6512, %fd6511, %fd6497, %fd6510;
	xor.b32  	%r3014, %r3803, -2147483648;
	mov.b32 	%r3015, 1127219200;
	mov.b64 	%fd6513, {%r3014, %r3015};
	sub.f64 	%fd6514, %fd6513, %fd1;
	fma.rn.f64 	%fd6515, %fd6514, 0d3FE62E42FEFA39EF, %fd6497;
	fma.rn.f64 	%fd6516, %fd6514, 0dBFE62E42FEFA39EF, %fd6515;
	sub.f64 	%fd6517, %fd6516, %fd6497;
	sub.f64 	%fd6518, %fd6512, %fd6517;
	fma.rn.f64 	%fd6519, %fd6514, 0d3C7ABC9E3B39803F, %fd6518;
	add.f64 	%fd8604, %fd6515, %fd6519;
	bra.uni 	$L__BB0_1460;
$L__BB0_1459:
	fma.rn.f64 	%fd6488, %fd8602, 0d7FF0000000000000, 0d7FF0000000000000;
	{
	.reg .b32 %temp; 
	mov.b64 	{%temp, %r3006}, %fd8602;
	}
	and.b32  	%r3007, %r3006, 2147483647;
	setp.eq.s32 	%p948, %r3007, 0;
	selp.f64 	%fd8604, 0dFFF0000000000000, %fd6488, %p948;
$L__BB0_1460:
	sub.f64 	%fd6520, %fd8569, %fd8604;
	add.s64 	%rd314, %rd38, %rd298;
	st.local.f64 	[%rd314], %fd6520;
	add.s32 	%r3779, %r3779, 1;
	setp.ne.s32 	%p950, %r3779, 8;
	@%p950 bra 	$L__BB0_1294;
	ld.local.f64 	%fd6521, [%rd38+64];
	st.local.f64 	[%rd37+8], %fd6521;
	ld.local.f64 	%fd6522, [%rd38+56];
	st.local.f64 	[%rd37+16], %fd6522;
	ld.local.f64 	%fd6523, [%rd38+48];
	st.local.f64 	[%rd37+24], %fd6523;
	ld.local.f64 	%fd6524, [%rd38+40];
	st.local.f64 	[%rd37+32], %fd6524;
	ld.local.f64 	%fd6525, [%rd38+32];
	st.local.f64 	[%rd37+40], %fd6525;
	ld.local.f64 	%fd6526, [%rd38+24];
	st.local.f64 	[%rd37+48], %fd6526;
	ld.local.f64 	%fd6527, [%rd38+16];
	st.local.f64 	[%rd37+56], %fd6527;
	ld.local.f64 	%fd6528, [%rd38+8];
	st.local.f64 	[%rd37+64], %fd6528;
	mov.b32 	%r3804, 1;
$L__BB0_1462:
	mul.wide.u32 	%rd315, %r3804, 8;
	add.s64 	%rd316, %rd37, %rd315;
	ld.local.f64 	%fd1586, [%rd316];
	add.s64 	%rd317, %rd34, %rd315;
	ld.local.f64 	%fd1587, [%rd317];
	add.s64 	%rd318, %rd36, %rd315;
	ld.local.f64 	%fd1588, [%rd318];
	cvt.rzi.s32.f64 	%r1175, %fd1586;
	setp.lt.s32 	%p951, %r1175, 0;
	@%p951 bra 	$L__BB0_1471;
	setp.eq.s32 	%p952, %r1175, 0;
	mov.f64 	%fd8612, 0d3FF0000000000000;
	@%p952 bra 	$L__BB0_1481;
	and.b32  	%r1176, %r1175, 3;
	setp.lt.u32 	%p953, %r1175, 4;
	mov.f64 	%fd8611, 0d4005BF0A1BE2B496;
	@%p953 bra 	$L__BB0_1468;
	and.b32  	%r3017, %r1175, 2147483644;
	neg.s32 	%r3806, %r3017;
	mov.f64 	%fd8612, 0d3FF0000000000000;
$L__BB0_1466:
	mul.f64 	%fd6533, %fd8612, 0d4005BF0A1BE2B496;
	mul.f64 	%fd6534, %fd6533, 0d4005BF0A1BE2B496;
	mul.f64 	%fd6535, %fd6534, 0d4005BF0A1BE2B496;
	mul.f64 	%fd8612, %fd6535, 0d4005BF0A1BE2B496;
	add.s32 	%r3806, %r3806, 4;
	setp.ne.s32 	%p954, %r3806, 0;
	@%p954 bra 	$L__BB0_1466;
	mul.f64 	%fd8611, %fd8612, 0d4005BF0A1BE2B496;
$L__BB0_1468:
	setp.eq.s32 	%p955, %r1176, 0;
	@%p955 bra 	$L__BB0_1481;
	setp.eq.s32 	%p956, %r1176, 1;
	@%p956 bra 	$L__BB0_1480;
	mul.f64 	%fd6536, %fd8611, 0d4005BF0A1BE2B496;
	setp.eq.s32 	%p957, %r1176, 2;
	mul.f64 	%fd6537, %fd6536, 0d4005BF0A1BE2B496;
	selp.f64 	%fd8612, %fd6536, %fd6537, %p957;
	bra.uni 	$L__BB0_1481;
$L__BB0_1471:
	neg.s32 	%r1178, %r1175;
	and.b32  	%r1179, %r1178, 3;
	setp.gt.u32 	%p958, %r1175, -4;
	mov.f64 	%fd8607, 0d4005BF0A1BE2B496;
	@%p958 bra 	$L__BB0_1475;
	and.b32  	%r1180, %r1178, 2147483644;
	mov.b32 	%r3805, 0;
	mov.f64 	%fd8608, 0d3FF0000000000000;
$L__BB0_1473:
	mul.f64 	%fd6541, %fd8608, 0d4005BF0A1BE2B496;
	mul.f64 	%fd6542, %fd6541, 0d4005BF0A1BE2B496;
	mul.f64 	%fd6543, %fd6542, 0d4005BF0A1BE2B496;
	mul.f64 	%fd8608, %fd6543, 0d4005BF0A1BE2B496;
	add.s32 	%r3805, %r3805, 4;
	setp.ne.s32 	%p959, %r3805, %r1180;
	@%p959 bra 	$L__BB0_1473;
	mul.f64 	%fd8607, %fd8608, 0d4005BF0A1BE2B496;
$L__BB0_1475:
	setp.eq.s32 	%p960, %r1179, 0;
	@%p960 bra 	$L__BB0_1479;
	setp.eq.s32 	%p961, %r1179, 1;
	@%p961 bra 	$L__BB0_1478;
	mul.f64 	%fd6544, %fd8607, 0d4005BF0A1BE2B496;
	setp.eq.s32 	%p962, %r1179, 2;
	mul.f64 	%fd6545, %fd6544, 0d4005BF0A1BE2B496;
	selp.f64 	%fd8608, %fd6544, %fd6545, %p962;
	bra.uni 	$L__BB0_1479;
$L__BB0_1478:
	mov.f64 	%fd8608, %fd8607;
$L__BB0_1479:
	rcp.rn.f64 	%fd8612, %fd8608;
	bra.uni 	$L__BB0_1481;
$L__BB0_1480:
	mov.f64 	%fd8612, %fd8611;
$L__BB0_1481:
	cvt.rn.f64.s32 	%fd6546, %r1175;
	sub.f64 	%fd6547, %fd1586, %fd6546;
	add.f64 	%fd6548, %fd6547, 0d3FF0000000000000;
	mul.f64 	%fd6549, %fd6547, %fd6547;
	fma.rn.f64 	%fd6550, %fd6549, 0d3FE0000000000000, %fd6548;
	mul.f64 	%fd6551, %fd6547, %fd6549;
	div.rn.f64 	%fd6552, %fd6551, 0d4018000000000000;
	add.f64 	%fd6553, %fd6550, %fd6552;
	mul.f64 	%fd6554, %fd6547, %fd6551;
	div.rn.f64 	%fd6555, %fd6554, 0d4038000000000000;
	add.f64 	%fd6556, %fd6553, %fd6555;
	mul.f64 	%fd6557, %fd6547, %fd6554;
	div.rn.f64 	%fd6558, %fd6557, 0d405E000000000000;
	add.f64 	%fd6559, %fd6556, %fd6558;
	mul.f64 	%fd6560, %fd6547, %fd6557;
	div.rn.f64 	%fd6561, %fd6560, 0d4086800000000000;
	add.f64 	%fd6562, %fd6559, %fd6561;
	mul.f64 	%fd6563, %fd6547, %fd6560;
	div.rn.f64 	%fd6564, %fd6563, 0d40B3B00000000000;
	add.f64 	%fd6565, %fd6562, %fd6564;
	mul.f64 	%fd6566, %fd6547, %fd6563;
	div.rn.f64 	%fd6567, %fd6566, 0d40E3B00000000000;
	add.f64 	%fd6568, %fd6565, %fd6567;
	mul.f64 	%fd6569, %fd6547, %fd6566;
	div.rn.f64 	%fd6570, %fd6569, 0d4116260000000000;
	add.f64 	%fd1604, %fd6568, %fd6570;
	fma.rn.f64 	%fd8613, %fd8612, %fd1604, 0d3FF0000000000000;
	{
	.reg .b32 %temp; 
	mov.b64 	{%temp, %r3807}, %fd8613;
	}
	{
	.reg .b32 %temp; 
	mov.b64 	{%r3808, %temp}, %fd8613;
	}
	setp.gt.s32 	%p963, %r3807, 1048575;
	mov.b32 	%r3809, -1023;
	@%p963 bra 	$L__BB0_1483;
	mul.f64 	%fd8613, %fd8613, 0d4350000000000000;
	{
	.reg .b32 %temp; 
	mov.b64 	{%temp, %r3807}, %fd8613;
	}
	{
	.reg .b32 %temp; 
	mov.b64 	{%r3808, %temp}, %fd8613;
	}
	mov.b32 	%r3809, -1077;
$L__BB0_1483:
	add.s32 	%r3021, %r3807, -1;
	setp.gt.u32 	%p964, %r3021, 2146435070;
	@%p964 bra 	$L__BB0_1487;
	shr.u32 	%r3024, %r3807, 20;
	add.s32 	%r3810, %r3809, %r3024;
	and.b32  	%r3025, %r3807, 1048575;
	or.b32  	%r3026, %r3025, 1072693248;
	mov.b64 	%fd8614, {%r3808, %r3026};
	setp.lt.u32 	%p966, %r3026, 1073127583;
	@%p966 bra 	$L__BB0_1486;
	{
	.reg .b32 %temp; 
	mov.b64 	{%r3027, %temp}, %fd8614;
	}
	{
	.reg .b32 %temp; 
	mov.b64 	{%temp, %r3028}, %fd8614;
	}
	add.s32 	%r3029, %r3028, -1048576;
	mov.b64 	%fd8614, {%r3027, %r3029};
	add.s32 	%r3810, %r3810, 1;
$L__BB0_1486:
	add.f64 	%fd6572, %fd8614, 0dBFF0000000000000;
	add.f64 	%fd6573, %fd8614, 0d3FF0000000000000;
	rcp.approx.ftz.f64 	%fd6574, %fd6573;
	neg.f64 	%fd6575, %fd6573;
	fma.rn.f64 	%fd6576, %fd6575, %fd6574, 0d3FF0000000000000;
	fma.rn.f64 	%fd6577, %fd6576, %fd6576, %fd6576;
	fma.rn.f64 	%fd6578, %fd6577, %fd6574, %fd6574;
	mul.f64 	%fd6579, %fd6572, %fd6578;
	fma.rn.f64 	%fd6580, %fd6572, %fd6578, %fd6579;
	mul.f64 	%fd6581, %fd6580, %fd6580;
	fma.rn.f64 	%fd6582, %fd6581, 0d3EB1380B3AE80F1E, 0d3ED0EE258B7A8B04;
	fma.rn.f64 	%fd6583, %fd6582, %fd6581, 0d3EF3B2669F02676F;
	fma.rn.f64 	%fd6584, %fd6583, %fd6581, 0d3F1745CBA9AB0956;
	fma.rn.f64 	%fd6585, %fd6584, %fd6581, 0d3F3C71C72D1B5154;
	fma.rn.f64 	%fd6586, %fd6585, %fd6581, 0d3F624924923BE72D;
	fma.rn.f64 	%fd6587, %fd6586, %fd6581, 0d3F8999999999A3C4;
	fma.rn.f64 	%fd6588, %fd6587, %fd6581, 0d3FB5555555555554;
	sub.f64 	%fd6589, %fd6572, %fd6580;
	add.f64 	%fd6590, %fd6589, %fd6589;
	neg.f64 	%fd6591, %fd6580;
	fma.rn.f64 	%fd6592, %fd6591, %fd6572, %fd6590;
	mul.f64 	%fd6593, %fd6578, %fd6592;
	mul.f64 	%fd6594, %fd6581, %fd6588;
	fma.rn.f64 	%fd6595, %fd6594, %fd6580, %fd6593;
	xor.b32  	%r3030, %r3810, -2147483648;
	mov.b32 	%r3031, 1127219200;
	mov.b64 	%fd6596, {%r3030, %r3031};
	sub.f64 	%fd6597, %fd6596, %fd1;
	fma.rn.f64 	%fd6598, %fd6597, 0d3FE62E42FEFA39EF, %fd6580;
	fma.rn.f64 	%fd6599, %fd6597, 0dBFE62E42FEFA39EF, %fd6598;
	sub.f64 	%fd6600, %fd6599, %fd6580;
	sub.f64 	%fd6601, %fd6595, %fd6600;
	fma.rn.f64 	%fd6602, %fd6597, 0d3C7ABC9E3B39803F, %fd6601;
	add.f64 	%fd8615, %fd6598, %fd6602;
	bra.uni 	$L__BB0_1488;
$L__BB0_1487:
	fma.rn.f64 	%fd6571, %fd8613, 0d7FF0000000000000, 0d7FF0000000000000;
	{
	.reg .b32 %temp; 
	mov.b64 	{%temp, %r3022}, %fd8613;
	}
	and.b32  	%r3023, %r3022, 2147483647;
	setp.eq.s32 	%p965, %r3023, 0;
	selp.f64 	%fd8615, 0dFFF0000000000000, %fd6571, %p965;
$L__BB0_1488:
	setp.lt.s32 	%p967, %r1175, 0;
	neg.f64 	%fd6603, %fd8615;
	mul.f64 	%fd1614, %fd1587, 0d0000000000000000;
	sub.f64 	%fd6604, %fd6603, %fd1614;
	mul.f64 	%fd1615, %fd1588, 0d0000000000000000;
	sub.f64 	%fd6605, %fd6604, %fd1615;
	add.s64 	%rd320, %rd1, %rd315;
	st.local.f64 	[%rd320], %fd6605;
	@%p967 bra 	$L__BB0_1497;
	setp.eq.s32 	%p968, %r1175, 0;
	mov.f64 	%fd8623, 0d3FF0000000000000;
	@%p968 bra 	$L__BB0_1507;
	and.b32  	%r1195, %r1175, 3;
	setp.lt.u32 	%p969, %r1175, 4;
	mov.f64 	%fd8622, 0d4005BF0A1BE2B496;
	@%p969 bra 	$L__BB0_1494;
	and.b32  	%r1196, %r1175, 2147483644;
	mov.b32 	%r3812, 0;
	mov.f64 	%fd8623, 0d3FF0000000000000;
$L__BB0_1492:
	mul.f64 	%fd6610, %fd8623, 0d4005BF0A1BE2B496;
	mul.f64 	%fd6611, %fd6610, 0d4005BF0A1BE2B496;
	mul.f64 	%fd6612, %fd6611, 0d4005BF0A1BE2B496;
	mul.f64 	%fd8623, %fd6612, 0d4005BF0A1BE2B496;
	add.s32 	%r3812, %r3812, 4;
	setp.ne.s32 	%p970, %r3812, %r1196;
	@%p970 bra 	$L__BB0_1492;
	mul.f64 	%fd8622, %fd8623, 0d4005BF0A1BE2B496;
$L__BB0_1494:
	setp.eq.s32 	%p971, %r1195, 0;
	@%p971 bra 	$L__BB0_1507;
	setp.eq.s32 	%p972, %r1195, 1;
	@%p972 bra 	$L__BB0_1506;
	mul.f64 	%fd6613, %fd8622, 0d4005BF0A1BE2B496;
	setp.eq.s32 	%p973, %r1195, 2;
	mul.f64 	%fd6614, %fd6613, 0d4005BF0A1BE2B496;
	selp.f64 	%fd8623, %fd6613, %fd6614, %p973;
	bra.uni 	$L__BB0_1507;
$L__BB0_1497:
	neg.s32 	%r1197, %r1175;
	and.b32  	%r1198, %r1197, 3;
	setp.gt.u32 	%p974, %r1175, -4;
	mov.f64 	%fd8618, 0d4005BF0A1BE2B496;
	@%p974 bra 	$L__BB0_1501;
	and.b32  	%r1199, %r1197, 2147483644;
	mov.b32 	%r3811, 0;
	mov.f64 	%fd8619, 0d3FF0000000000000;
$L__BB0_1499:
	mul.f64 	%fd6618, %fd8619, 0d4005BF0A1BE2B496;
	mul.f64 	%fd6619, %fd6618, 0d4005BF0A1BE2B496;
	mul.f64 	%fd6620, %fd6619, 0d4005BF0A1BE2B496;
	mul.f64 	%fd8619, %fd6620, 0d4005BF0A1BE2B496;
	add.s32 	%r3811, %r3811, 4;
	setp.ne.s32 	%p975, %r3811, %r1199;
	@%p975 bra 	$L__BB0_1499;
	mul.f64 	%fd8618, %fd8619, 0d4005BF0A1BE2B496;
$L__BB0_1501:
	setp.eq.s32 	%p976, %r1198, 0;
	@%p976 bra 	$L__BB0_1505;
	setp.eq.s32 	%p977, %r1198, 1;
	@%p977 bra 	$L__BB0_1504;
	mul.f64 	%fd6621, %fd8618, 0d4005BF0A1BE2B496;
	setp.eq.s32 	%p978, %r1198, 2;
	mul.f64 	%fd6622, %fd6621, 0d4005BF0A1BE2B496;
	selp.f64 	%fd8619, %fd6621, %fd6622, %p978;
	bra.uni 	$L__BB0_1505;
$L__BB0_1504:
	mov.f64 	%fd8619, %fd8618;
$L__BB0_1505:
	rcp.rn.f64 	%fd8623, %fd8619;
	bra.uni 	$L__BB0_1507;
$L__BB0_1506:
	mov.f64 	%fd8623, %fd8622;
$L__BB0_1507:
	fma.rn.f64 	%fd8624, %fd8623, %fd1604, 0d3FF0000000000000;
	{
	.reg .b32 %temp; 
	mov.b64 	{%temp, %r3813}, %fd8624;
	}
	{
	.reg .b32 %temp; 
	mov.b64 	{%r3814, %temp}, %fd8624;
	}
	setp.gt.s32 	%p979, %r3813, 1048575;
	mov.b32 	%r3815, -1023;
	@%p979 bra 	$L__BB0_1509;
	mul.f64 	%fd8624, %fd8624, 0d4350000000000000;
	{
	.reg .b32 %temp; 
	mov.b64 	{%temp, %r3813}, %fd8624;
	}
	{
	.reg .b32 %temp; 
	mov.b64 	{%r3814, %temp}, %fd8624;
	}
	mov.b32 	%r3815, -1077;
$L__BB0_1509:
	add.s32 	%r3036, %r3813, -1;
	setp.gt.u32 	%p980, %r3036, 2146435070;
	@%p980 bra 	$L__BB0_1513;
	shr.u32 	%r3039, %r3813, 20;
	add.s32 	%r3816, %r3815, %r3039;
	and.b32  	%r3040, %r3813, 1048575;
	or.b32  	%r3041, %r3040, 1072693248;
	mov.b64 	%fd8625, {%r3814, %r3041};
	setp.lt.u32 	%p982, %r3041, 1073127583;
	@%p982 bra 	$L__BB0_1512;
	{
	.reg .b32 %temp; 
	mov.b64 	{%r3042, %temp}, %fd8625;
	}
	{
	.reg .b32 %temp; 
	mov.b64 	{%temp, %r3043}, %fd8625;
	}
	add.s32 	%r3044, %r3043, -1048576;
	mov.b64 	%fd8625, {%r3042, %r3044};
	add.s32 	%r3816, %r3816, 1;
$L__BB0_1512:
	add.f64 	%fd6624, %fd8625, 0dBFF0000000000000;
	add.f64 	%fd6625, %fd8625, 0d3FF0000000000000;
	rcp.approx.ftz.f64 	%fd6626, %fd6625;
	neg.f64 	%fd6627, %fd6625;
	fma.rn.f64 	%fd6628, %fd6627, %fd6626, 0d3FF0000000000000;
	fma.rn.f64 	%fd6629, %fd6628, %fd6628, %fd6628;
	fma.rn.f64 	%fd6630, %fd6629, %fd6626, %fd6626;
	mul.f64 	%fd6631, %fd6624, %fd6630;
	fma.rn.f64 	%fd6632, %fd6624, %fd6630, %fd6631;
	mul.f64 	%fd6633, %fd6632, %fd6632;
	fma.rn.f64 	%fd6634, %fd6633, 0d3EB1380B3AE80F1E, 0d3ED0EE258B7A8B04;
	fma.rn.f64 	%fd6635, %fd6634, %fd6633, 0d3EF3B2669F02676F;
	fma.rn.f64 	%fd6636, %fd6635, %fd6633, 0d3F1745CBA9AB0956;
	fma.rn.f64 	%fd6637, %fd6636, %fd6633, 0d3F3C71C72D1B5154;
	fma.rn.f64 	%fd6638, %fd6637, %fd6633, 0d3F624924923BE72D;
	fma.rn.f64 	%fd6639, %fd6638, %fd6633, 0d3F8999999999A3C4;
	fma.rn.f64 	%fd6640, %fd6639, %fd6633, 0d3FB5555555555554;
	sub.f64 	%fd6641, %fd6624, %fd6632;
	add.f64 	%fd6642, %fd6641, %fd6641;
	neg.f64 	%fd6643, %fd6632;
	fma.rn.f64 	%fd6644, %fd6643, %fd6624, %fd6642;
	mul.f64 	%fd6645, %fd6630, %fd6644;
	mul.f64 	%fd6646, %fd6633, %fd6640;
	fma.rn.f64 	%fd6647, %fd6646, %fd6632, %fd6645;
	xor.b32  	%r3045, %r3816, -2147483648;
	mov.b32 	%r3046, 1127219200;
	mov.b64 	%fd6648, {%r3045, %r3046};
	sub.f64 	%fd6649, %fd6648, %fd1;
	fma.rn.f64 	%fd6650, %fd6649, 0d3FE62E42FEFA39EF, %fd6632;
	fma.rn.f64 	%fd6651, %fd6649, 0dBFE62E42FEFA39EF, %fd6650;
	sub.f64 	%fd6652, %fd6651, %fd6632;
	sub.f64 	%fd6653, %fd6647, %fd6652;
	fma.rn.f64 	%fd6654, %fd6649, 0d3C7ABC9E3B39803F, %fd6653;
	add.f64 	%fd8626, %fd6650, %fd6654;
	bra.uni 	$L__BB0_1514;
$L__BB0_1513:
	fma.rn.f64 	%fd6623, %fd8624, 0d7FF0000000000000, 0d7FF0000000000000;
	{
	.reg .b32 %temp; 
	mov.b64 	{%temp, %r3037}, %fd8624;
	}
	and.b32  	%r3038, %r3037, 2147483647;
	setp.eq.s32 	%p981, %r3038, 0;
	selp.f64 	%fd8626, 0dFFF0000000000000, %fd6623, %p981;
$L__BB0_1514:
	setp.lt.s32 	%p983, %r1175, 0;
	sub.f64 	%fd6655, %fd1586, %fd8626;
	add.f64 	%fd6656, %fd1614, %fd6655;
	add.f64 	%fd6657, %fd1615, %fd6656;
	add.s64 	%rd322, %rd2, %rd315;
	st.local.f64 	[%rd322], %fd6657;
	@%p983 bra 	$L__BB0_1523;
	setp.eq.s32 	%p984, %r1175, 0;
	mov.f64 	%fd8634, 0d3FF0000000000000;
	@%p984 bra 	$L__BB0_1533;
	and.b32  	%r1214, %r1175, 3;
	setp.lt.u32 	%p985, %r1175, 4;
	mov.f64 	%fd8633, 0d4005BF0A1BE2B496;
	@%p985 bra 	$L__BB0_1520;
	and.b32  	%r1215, %r1175, 2147483644;
	mov.b32 	%r3818, 0;
	mov.f64 	%fd8634, 0d3FF0000000000000;
$L__BB0_1518:
	mul.f64 	%fd6662, %fd8634, 0d4005BF0A1BE2B496;
	mul.f64 	%fd6663, %fd6662, 0d4005BF0A1BE2B496;
	mul.f64 	%fd6664, %fd6663, 0d4005BF0A1BE2B496;
	mul.f64 	%fd8634, %fd6664, 0d4005BF0A1BE2B496;
	add.s32 	%r3818, %r3818, 4;
	setp.ne.s32 	%p986, %r3818, %r1215;
	@%p986 bra 	$L__BB0_1518;
	mul.f64 	%fd8633, %fd8634, 0d4005BF0A1BE2B496;
$L__BB0_1520:
	setp.eq.s32 	%p987, %r1214, 0;
	@%p987 bra 	$L__BB0_1533;
	setp.eq.s32 	%p988, %r1214, 1;
	@%p988 bra 	$L__BB0_1532;
	mul.f64 	%fd6665, %fd8633, 0d4005BF0A1BE2B496;
	setp.eq.s32 	%p989, %r1214, 2;
	mul.f64 	%fd6666, %fd6665, 0d4005BF0A1BE2B496;
	selp.f64 	%fd8634, %fd6665, %fd6666, %p989;
	bra.uni 	$L__BB0_1533;
$L__BB0_1523:
	neg.s32 	%r1216, %r1175;
	and.b32  	%r1217, %r1216, 3;
	setp.gt.u32 	%p990, %r1175, -4;
	mov.f64 	%fd8629, 0d4005BF0A1BE2B496;
	@%p990 bra 	$L__BB0_1527;
	and.b32  	%r1218, %r1216, 2147483644;
	mov.b32 	%r3817, 0;
	mov.f64 	%fd8630, 0d3FF0000000000000;
$L__BB0_1525:
	mul.f64 	%fd6670, %fd8630, 0d4005BF0A1BE2B496;
	mul.f64 	%fd6671, %fd6670, 0d4005BF0A1BE2B496;
	mul.f64 	%fd6672, %fd6671, 0d4005BF0A1BE2B496;
	mul.f64 	%fd8630, %fd6672, 0d4005BF0A1BE2B496;
	add.s32 	%r3817, %r3817, 4;
	setp.ne.s32 	%p991, %r3817, %r1218;
	@%p991 bra 	$L__BB0_1525;
	mul.f64 	%fd8629, %fd8630, 0d4005BF0A1BE2B496;
$L__BB0_1527:
	setp.eq.s32 	%p992, %r1217, 0;
	@%p992 bra 	$L__BB0_1531;
	setp.eq.s32 	%p993, %r1217, 1;
	@%p993 bra 	$L__BB0_1530;
	mul.f64 	%fd6673, %fd8629, 0d4005BF0A1BE2B496;
	setp.eq.s32 	%p994, %r1217, 2;
	mul.f64 	%fd6674, %fd6673, 0d4005BF0A1BE2B496;
	selp.f64 	%fd8630, %fd6673, %fd6674, %p994;
	bra.uni 	$L__BB0_1531;
$L__BB0_1530:
	mov.f64 	%fd8630, %fd8629;
$L__BB0_1531:
	rcp.rn.f64 	%fd8634, %fd8630;
	bra.uni 	$L__BB0_1533;
$L__BB0_1532:
	mov.f64 	%fd8634, %fd8633;
$L__BB0_1533:
	fma.rn.f64 	%fd8635, %fd8634, %fd1604, 0d3FF0000000000000;
	{
	.reg .b32 %temp; 
	mov.b64 	{%temp, %r3819}, %fd8635;
	}
	{
	.reg .b32 %temp; 
	mov.b64 	{%r3820, %temp}, %fd8635;
	}
	setp.gt.s32 	%p995, %r3819, 1048575;
	mov.b32 	%r3821, -1023;
	@%p995 bra 	$L__BB0_1535;
	mul.f64 	%fd8635, %fd8635, 0d4350000000000000;
	{
	.reg .b32 %temp; 
	mov.b64 	{%temp, %r3819}, %fd8635;
	}
	{
	.reg .b32 %temp; 
	mov.b64 	{%r3820, %temp}, %fd8635;
	}
	mov.b32 	%r3821, -1077;
$L__BB0_1535:
	add.s32 	%r3051, %r3819, -1;
	setp.gt.u32 	%p996, %r3051, 2146435070;
	@%p996 bra 	$L__BB0_1539;
	shr.u32 	%r3054, %r3819, 20;
	add.s32 	%r3822, %r3821, %r3054;
	and.b32  	%r3055, %r3819, 1048575;
	or.b32  	%r3056, %r3055, 1072693248;
	mov.b64 	%fd8636, {%r3820, %r3056};
	setp.lt.u32 	%p998, %r3056, 1073127583;
	@%p998 bra 	$L__BB0_1538;
	{
	.reg .b32 %temp; 
	mov.b64 	{%r3057, %temp}, %fd8636;
	}
	{
	.reg .b32 %temp; 
	mov.b64 	{%temp, %r3058}, %fd8636;
	}
	add.s32 	%r3059, %r3058, -1048576;
	mov.b64 	%fd8636, {%r3057, %r3059};
	add.s32 	%r3822, %r3822, 1;
$L__BB0_1538:
	add.f64 	%fd6676, %fd8636, 0dBFF0000000000000;
	add.f64 	%fd6677, %fd8636, 0d3FF0000000000000;
	rcp.approx.ftz.f64 	%fd6678, %fd6677;
	neg.f64 	%fd6679, %fd6677;
	fma.rn.f64 	%fd6680, %fd6679, %fd6678, 0d3FF0000000000000;
	fma.rn.f64 	%fd6681, %fd6680, %fd6680, %fd6680;
	fma.rn.f64 	%fd6682, %fd6681, %fd6678, %fd6678;
	mul.f64 	%fd6683, %fd6676, %fd6682;
	fma.rn.f64 	%fd6684, %fd6676, %fd6682, %fd6683;
	mul.f64 	%fd6685, %fd6684, %fd6684;
	fma.rn.f64 	%fd6686, %fd6685, 0d3EB1380B3AE80F1E, 0d3ED0EE258B7A8B04;
	fma.rn.f64 	%fd6687, %fd6686, %fd6685, 0d3EF3B2669F02676F;
	fma.rn.f64 	%fd6688, %fd6687, %fd6685, 0d3F1745CBA9AB0956;
	fma.rn.f64 	%fd6689, %fd6688, %fd6685, 0d3F3C71C72D1B5154;
	fma.rn.f64 	%fd6690, %fd6689, %fd6685, 0d3F624924923BE72D;
	fma.rn.f64 	%fd6691, %fd6690, %fd6685, 0d3F8999999999A3C4;
	fma.rn.f64 	%fd6692, %fd6691, %fd6685, 0d3FB5555555555554;
	sub.f64 	%fd6693, %fd6676, %fd6684;
	add.f64 	%fd6694, %fd6693, %fd6693;
	neg.f64 	%fd6695, %fd6684;
	fma.rn.f64 	%fd6696, %fd6695, %fd6676, %fd6694;
	mul.f64 	%fd6697, %fd6682, %fd6696;
	mul.f64 	%fd6698, %fd6685, %fd6692;
	fma.rn.f64 	%fd6699, %fd6698, %fd6684, %fd6697;
	xor.b32  	%r3060, %r3822, -2147483648;
	mov.b32 	%r3061, 1127219200;
	mov.b64 	%fd6700, {%r3060, %r3061};
	sub.f64 	%fd6701, %fd6700, %fd1;
	fma.rn.f64 	%fd6702, %fd6701, 0d3FE62E42FEFA39EF, %fd6684;
	fma.rn.f64 	%fd6703, %fd6701, 0dBFE62E42FEFA39EF, %fd6702;
	sub.f64 	%fd6704, %fd6703, %fd6684;
	sub.f64 	%fd6705, %fd6699, %fd6704;
	fma.rn.f64 	%fd6706, %fd6701, 0d3C7ABC9E3B39803F, %fd6705;
	add.f64 	%fd8637, %fd6702, %fd6706;
	bra.uni 	$L__BB0_1540;
$L__BB0_1539:
	fma.rn.f64 	%fd6675, %fd8635, 0d7FF0000000000000, 0d7FF0000000000000;
	{
	.reg .b32 %temp; 
	mov.b64 	{%temp, %r3052}, %fd8635;
	}
	and.b32  	%r3053, %r3052, 2147483647;
	setp.eq.s32 	%p997, %r3053, 0;
	selp.f64 	%fd8637, 0dFFF0000000000000, %fd6675, %p997;
$L__BB0_1540:
	setp.lt.s32 	%p999, %r1175, 0;
	sub.f64 	%fd6707, %fd1586, %fd8637;
	add.f64 	%fd6708, %fd1614, %fd6707;
	sub.f64 	%fd6709, %fd6708, %fd1615;
	add.s64 	%rd324, %rd3, %rd315;
	st.local.f64 	[%rd324], %fd6709;
	@%p999 bra 	$L__BB0_1549;
	setp.eq.s32 	%p1000, %r1175, 0;
	mov.f64 	%fd8645, 0d3FF0000000000000;
	@%p1000 bra 	$L__BB0_1559;
	and.b32  	%r1233, %r1175, 3;
	setp.lt.u32 	%p1001, %r1175, 4;
	mov.f64 	%fd8644, 0d4005BF0A1BE2B496;
	@%p1001 bra 	$L__BB0_1546;
	and.b32  	%r1234, %r1175, 2147483644;
	mov.b32 	%r3824, 0;
	mov.f64 	%fd8645, 0d3FF0000000000000;
$L__BB0_1544:
	mul.f64 	%fd6714, %fd8645, 0d4005BF0A1BE2B496;
	mul.f64 	%fd6715, %fd6714, 0d4005BF0A1BE2B496;
	mul.f64 	%fd6716, %fd6715, 0d4005BF0A1BE2B496;
	mul.f64 	%fd8645, %fd6716, 0d4005BF0A1BE2B496;
	add.s32 	%r3824, %r3824, 4;
	setp.ne.s32 	%p1002, %r3824, %r1234;
	@%p1002 bra 	$L__BB0_1544;
	mul.f64 	%fd8644, %fd8645, 0d4005BF0A1BE2B496;
$L__BB0_1546:
	setp.eq.s32 	%p1003, %r1233, 0;
	@%p1003 bra 	$L__BB0_1559;
	setp.eq.s32 	%p1004, %r1233, 1;
	@%p1004 bra 	$L__BB0_1558;
	mul.f64 	%fd6717, %fd8644, 0d4005BF0A1BE2B496;
	setp.eq.s32 	%p1005, %r1233, 2;
	mul.f64 	%fd6718, %fd6717, 0d4005BF0A1BE2B496;
	selp.f64 	%fd8645, %fd6717, %fd6718, %p1005;
	bra.uni 	$L__BB0_1559;
$L__BB0_1549:
	neg.s32 	%r1235, %r1175;
	and.b32  	%r1236, %r1235, 3;
	setp.gt.u32 	%p1006, %r1175, -4;
	mov.f64 	%fd8640, 0d4005BF0A1BE2B496;
	@%p1006 bra 	$L__BB0_1553;
	and.b32  	%r1237, %r1235, 2147483644;
	mov.b32 	%r3823, 0;
	mov.f64 	%fd8641, 0d3FF0000000000000;
$L__BB0_1551:
	mul.f64 	%fd6722, %fd8641, 0d4005BF0A1BE2B496;
	mul.f64 	%fd6723, %fd6722, 0d4005BF0A1BE2B496;
	mul.f64 	%fd6724, %fd6723, 0d4005BF0A1BE2B496;
	mul.f64 	%fd8641, %fd6724, 0d4005BF0A1BE2B496;
	add.s32 	%r3823, %r3823, 4;
	setp.ne.s32 	%p1007, %r3823, %r1237;
	@%p1007 bra 	$L__BB0_1551;
	mul.f64 	%fd8640, %fd8641, 0d4005BF0A1BE2B496;
$L__BB0_1553:
	setp.eq.s32 	%p1008, %r1236, 0;
	@%p1008 bra 	$L__BB0_1557;
	setp.eq.s32 	%p1009, %r1236, 1;
	@%p1009 bra 	$L__BB0_1556;
	mul.f64 	%fd6725, %fd8640, 0d4005BF0A1BE2B496;
	setp.eq.s32 	%p1010, %r1236, 2;
	mul.f64 	%fd6726, %fd6725, 0d4005BF0A1BE2B496;
	selp.f64 	%fd8641, %fd6725, %fd6726, %p1010;
	bra.uni 	$L__BB0_1557;
$L__BB0_1556:
	mov.f64 	%fd8641, %fd8640;
$L__BB0_1557:
	rcp.rn.f64 	%fd8645, %fd8641;
	bra.uni 	$L__BB0_1559;
$L__BB0_1558:
	mov.f64 	%fd8645, %fd8644;
$L__BB0_1559:
	fma.rn.f64 	%fd8646, %fd8645, %fd1604, 0d3FF0000000000000;
	{
	.reg .b32 %temp; 
	mov.b64 	{%temp, %r3825}, %fd8646;
	}
	{
	.reg .b32 %temp; 
	mov.b64 	{%r3826, %temp}, %fd8646;
	}
	setp.gt.s32 	%p1011, %r3825, 1048575;
	mov.b32 	%r3827, -1023;
	@%p1011 bra 	$L__BB0_1561;
	mul.f64 	%fd8646, %fd8646, 0d4350000000000000;
	{
	.reg .b32 %temp; 
	mov.b64 	{%temp, %r3825}, %fd8646;
	}
	{
	.reg .b32 %temp; 
	mov.b64 	{%r3826, %temp}, %fd8646;
	}
	mov.b32 	%r3827, -1077;
$L__BB0_1561:
	add.s32 	%r3066, %r3825, -1;
	setp.gt.u32 	%p1012, %r3066, 2146435070;
	@%p1012 bra 	$L__BB0_1565;
	shr.u32 	%r3069, %r3825, 20;
	add.s32 	%r3828, %r3827, %r3069;
	and.b32  	%r3070, %r3825, 1048575;
	or.b32  	%r3071, %r3070, 1072693248;
	mov.b64 	%fd8647, {%r3826, %r3071};
	setp.lt.u32 	%p1014, %r3071, 1073127583;
	@%p1014 bra 	$L__BB0_1564;
	{
	.reg .b32 %temp; 
	mov.b64 	{%r3072, %temp}, %fd8647;
	}
	{
	.reg .b32 %temp; 
	mov.b64 	{%temp, %r3073}, %fd8647;
	}
	add.s32 	%r3074, %r3073, -1048576;
	mov.b64 	%fd8647, {%r3072, %r3074};
	add.s32 	%r3828, %r3828, 1;
$L__BB0_1564:
	add.f64 	%fd6728, %fd8647, 0dBFF0000000000000;
	add.f64 	%fd6729, %fd8647, 0d3FF0000000000000;
	rcp.approx.ftz.f64 	%fd6730, %fd6729;
	neg.f64 	%fd6731, %fd6729;
	fma.rn.f64 	%fd6732, %fd6731, %fd6730, 0d3FF0000000000000;
	fma.rn.f64 	%fd6733, %fd6732, %fd6732, %fd6732;
	fma.rn.f64 	%fd6734, %fd6733, %fd6730, %fd6730;
	mul.f64 	%fd6735, %fd6728, %fd6734;
	fma.rn.f64 	%fd6736, %fd6728, %fd6734, %fd6735;
	mul.f64 	%fd6737, %fd6736, %fd6736;
	fma.rn.f64 	%fd6738, %fd6737, 0d3EB1380B3AE80F1E, 0d3ED0EE258B7A8B04;
	fma.rn.f64 	%fd6739, %fd6738, %fd6737, 0d3EF3B2669F02676F;
	fma.rn.f64 	%fd6740, %fd6739, %fd6737, 0d3F1745CBA9AB0956;
	fma.rn.f64 	%fd6741, %fd6740, %fd6737, 0d3F3C71C72D1B5154;
	fma.rn.f64 	%fd6742, %fd6741, %fd6737, 0d3F624924923BE72D;
	fma.rn.f64 	%fd6743, %fd6742, %fd6737, 0d3F8999999999A3C4;
	fma.rn.f64 	%fd6744, %fd6743, %fd6737, 0d3FB5555555555554;
	sub.f64 	%fd6745, %fd6728, %fd6736;
	add.f64 	%fd6746, %fd6745, %fd6745;
	neg.f64 	%fd6747, %fd6736;
	fma.rn.f64 	%fd6748, %fd6747, %fd6728, %fd6746;
	mul.f64 	%fd6749, %fd6734, %fd6748;
	mul.f64 	%fd6750, %fd6737, %fd6744;
	fma.rn.f64 	%fd6751, %fd6750, %fd6736, %fd6749;
	xor.b32  	%r3075, %r3828, -2147483648;
	mov.b32 	%r3076, 1127219200;
	mov.b64 	%fd6752, {%r3075, %r3076};
	sub.f64 	%fd6753, %fd6752, %fd1;
	fma.rn.f64 	%fd6754, %fd6753, 0d3FE62E42FEFA39EF, %fd6736;
	fma.rn.f64 	%fd6755, %fd6753, 0dBFE62E42FEFA39EF, %fd6754;
	sub.f64 	%fd6756, %fd6755, %fd6736;
	sub.f64 	%fd6757, %fd6751, %fd6756;
	fma.rn.f64 	%fd6758, %fd6753, 0d3C7ABC9E3B39803F, %fd6757;
	add.f64 	%fd8648, %fd6754, %fd6758;
	bra.uni 	$L__BB0_1566;
$L__BB0_1565:
	fma.rn.f64 	%fd6727, %fd8646, 0d7FF0000000000000, 0d7FF0000000000000;
	{
	.reg .b32 %temp; 
	mov.b64 	{%temp, %r3067}, %fd8646;
	}
	and.b32  	%r3068, %r3067, 2147483647;
	setp.eq.s32 	%p1013, %r3068, 0;
	selp.f64 	%fd8648, 0dFFF0000000000000, %fd6727, %p1013;
$L__BB0_1566:
	setp.lt.s32 	%p1015, %r1175, 0;
	neg.f64 	%fd6759, %fd8648;
	sub.f64 	%fd6760, %fd6759, %fd1614;
	add.f64 	%fd6761, %fd1615, %fd6760;
	add.s64 	%rd326, %rd4, %rd315;
	st.local.f64 	[%rd326], %fd6761;
	@%p1015 bra 	$L__BB0_1575;
	setp.eq.s32 	%p1016, %r1175, 0;
	mov.f64 	%fd8656, 0d3FF0000000000000;
	@%p1016 bra 	$L__BB0_1585;
	and.b32  	%r1252, %r1175, 3;
	setp.lt.u32 	%p1017, %r1175, 4;
	mov.f64 	%fd8655, 0d4005BF0A1BE2B496;
	@%p1017 bra 	$L__BB0_1572;
	and.b32  	%r1253, %r1175, 2147483644;
	mov.b32 	%r3830, 0;
	mov.f64 	%fd8656, 0d3FF0000000000000;
$L__BB0_1570:
	mul.f64 	%fd6766, %fd8656, 0d4005BF0A1BE2B496;
	mul.f64 	%fd6767, %fd6766, 0d4005BF0A1BE2B496;
	mul.f64 	%fd6768, %fd6767, 0d4005BF0A1BE2B496;
	mul.f64 	%fd8656, %fd6768, 0d4005BF0A1BE2B496;
	add.s32 	%r3830, %r3830, 4;
	setp.ne.s32 	%p1018, %r3830, %r1253;
	@%p1018 bra 	$L__BB0_1570;
	mul.f64 	%fd8655, %fd8656, 0d4005BF0A1BE2B496;
$L__BB0_1572:
	setp.eq.s32 	%p1019, %r1252, 0;
	@%p1019 bra 	$L__BB0_1585;
	setp.eq.s32 	%p1020, %r1252, 1;
	@%p1020 bra 	$L__BB0_1584;
	mul.f64 	%fd6769, %fd8655, 0d4005BF0A1BE2B496;
	setp.eq.s32 	%p1021, %r1252, 2;
	mul.f64 	%fd6770, %fd6769, 0d4005BF0A1BE2B496;
	selp.f64 	%fd8656, %fd6769, %fd6770, %p1021;
	bra.uni 	$L__BB0_1585;
$L__BB0_1575:
	neg.s32 	%r1254, %r1175;
	and.b32  	%r1255, %r1254, 3;
	setp.gt.u32 	%p1022, %r1175, -4;
	mov.f64 	%fd8651, 0d4005BF0A1BE2B496;
	@%p1022 bra 	$L__BB0_1579;
	and.b32  	%r1256, %r1254, 2147483644;
	mov.b32 	%r3829, 0;
	mov.f64 	%fd8652, 0d3FF0000000000000;
$L__BB0_1577:
	mul.f64 	%fd6774, %fd8652, 0d4005BF0A1BE2B496;
	mul.f64 	%fd6775, %fd6774, 0d4005BF0A1BE2B496;
	mul.f64 	%fd6776, %fd6775, 0d4005BF0A1BE2B496;
	mul.f64 	%fd8652, %fd6776, 0d4005BF0A1BE2B496;
	add.s32 	%r3829, %r3829, 4;
	setp.ne.s32 	%p1023, %r3829, %r1256;
	@%p1023 bra 	$L__BB0_1577;
	mul.f64 	%fd8651, %fd8652, 0d4005BF0A1BE2B496;
$L__BB0_1579:
	setp.eq.s32 	%p1024, %r1255, 0;
	@%p1024 bra 	$L__BB0_1583;
	setp.eq.s32 	%p1025, %r1255, 1;
	@%p1025 bra 	$L__BB0_1582;
	mul.f64 	%fd6777, %fd8651, 0d4005BF0A1BE2B496;
	setp.eq.s32 	%p1026, %r1255, 2;
	mul.f64 	%fd6778, %fd6777, 0d4005BF0A1BE2B496;
	selp.f64 	%fd8652, %fd6777, %fd6778, %p1026;
	bra.uni 	$L__BB0_1583;
$L__BB0_1582:
	mov.f64 	%fd8652, %fd8651;
$L__BB0_1583:
	rcp.rn.f64 	%fd8656, %fd8652;
	bra.uni 	$L__BB0_1585;
$L__BB0_1584:
	mov.f64 	%fd8656, %fd8655;
$L__BB0_1585:
	fma.rn.f64 	%fd8657, %fd8656, %fd1604, 0d3FF0000000000000;
	{
	.reg .b32 %temp; 
	mov.b64 	{%temp, %r3831}, %fd8657;
	}
	{
	.reg .b32 %temp; 
	mov.b64 	{%r3832, %temp}, %fd8657;
	}
	setp.gt.s32 	%p1027, %r3831, 1048575;
	mov.b32 	%r3833, -1023;
	@%p1027 bra 	$L__BB0_1587;
	mul.f64 	%fd8657, %fd8657, 0d4350000000000000;
	{
	.reg .b32 %temp; 
	mov.b64 	{%temp, %r3831}, %fd8657;
	}
	{
	.reg .b32 %temp; 
	mov.b64 	{%r3832, %temp}, %fd8657;
	}
	mov.b32 	%r3833, -1077;
$L__BB0_1587:
	add.s32 	%r3081, %r3831, -1;
	setp.gt.u32 	%p1028, %r3081, 2146435070;
	@%p1028 bra 	$L__BB0_1591;
	shr.u32 	%r3084, %r3831, 20;
	add.s32 	%r3834, %r3833, %r3084;
	and.b32  	%r3085, %r3831, 1048575;
	or.b32  	%r3086, %r3085, 1072693248;
	mov.b64 	%fd8658, {%r3832, %r3086};
	setp.lt.u32 	%p1030, %r3086, 1073127583;
	@%p1030 bra 	$L__BB0_1590;
	{
	.reg .b32 %temp; 
	mov.b64 	{%r3087, %temp}, %fd8658;
	}
	{
	.reg .b32 %temp; 
	mov.b64 	{%temp, %r3088}, %fd8658;
	}
	add.s32 	%r3089, %r3088, -1048576;
	mov.b64 	%fd8658, {%r3087, %r3089};
	add.s32 	%r3834, %r3834, 1;
$L__BB0_1590:
	add.f64 	%fd6780, %fd8658, 0dBFF0000000000000;
	add.f64 	%fd6781, %fd8658, 0d3FF0000000000000;
	rcp.approx.ftz.f64 	%fd6782, %fd6781;
	neg.f64 	%fd6783, %fd6781;
	fma.rn.f64 	%fd6784, %fd6783, %fd6782, 0d3FF0000000000000;
	fma.rn.f64 	%fd6785, %fd6784, %fd6784, %fd6784;
	fma.rn.f64 	%fd6786, %fd6785, %fd6782, %fd6782;
	mul.f64 	%fd6787, %fd6780, %fd6786;
	fma.rn.f64 	%fd6788, %fd6780, %fd6786, %fd6787;
	mul.f64 	%fd6789, %fd6788, %fd6788;
	fma.rn.f64 	%fd6790, %fd6789, 0d3EB1380B3AE80F1E, 0d3ED0EE258B7A8B04;
	fma.rn.f64 	%fd6791, %fd6790, %fd6789, 0d3EF3B2669F02676F;
	fma.rn.f64 	%fd6792, %fd6791, %fd6789, 0d3F1745CBA9AB0956;
	fma.rn.f64 	%fd6793, %fd6792, %fd6789, 0d3F3C71C72D1B5154;
	fma.rn.f64 	%fd6794, %fd6793, %fd6789, 0d3F624924923BE72D;
	fma.rn.f64 	%fd6795, %fd6794, %fd6789, 0d3F8999999999A3C4;
	fma.rn.f64 	%fd6796, %fd6795, %fd6789, 0d3FB5555555555554;
	sub.f64 	%fd6797, %fd6780, %fd6788;
	add.f64 	%fd6798, %fd6797, %fd6797;
	neg.f64 	%fd6799, %fd6788;
	fma.rn.f64 	%fd6800, %fd6799, %fd6780, %fd6798;
	mul.f64 	%fd6801, %fd6786, %fd6800;
	mul.f64 	%fd6802, %fd6789, %fd6796;
	fma.rn.f64 	%fd6803, %fd6802, %fd6788, %fd6801;
	xor.b32  	%r3090, %r3834, -2147483648;
	mov.b32 	%r3091, 1127219200;
	mov.b64 	%fd6804, {%r3090, %r3091};
	sub.f64 	%fd6805, %fd6804, %fd1;
	fma.rn.f64 	%fd6806, %fd6805, 0d3FE62E42FEFA39EF, %fd6788;
	fma.rn.f64 	%fd6807, %fd6805, 0dBFE62E42FEFA39EF, %fd6806;
	sub.f64 	%fd6808, %fd6807, %fd6788;
	sub.f64 	%fd6809, %fd6803, %fd6808;
	fma.rn.f64 	%fd6810, %fd6805, 0d3C7ABC9E3B39803F, %fd6809;
	add.f64 	%fd8659, %fd6806, %fd6810;
	bra.uni 	$L__BB0_1592;
$L__BB0_1591:
	fma.rn.f64 	%fd6779, %fd8657, 0d7FF0000000000000, 0d7FF0000000000000;
	{
	.reg .b32 %temp; 
	mov.b64 	{%temp, %r3082}, %fd8657;
	}
	and.b32  	%r3083, %r3082, 2147483647;
	setp.eq.s32 	%p1029, %r3083, 0;
	selp.f64 	%fd8659, 0dFFF0000000000000, %fd6779, %p1029;
$L__BB0_1592:
	setp.lt.s32 	%p1031, %r1175, 0;
	neg.f64 	%fd6811, %fd8659;
	sub.f64 	%fd6812, %fd6811, %fd1614;
	sub.f64 	%fd6813, %fd6812, %fd1615;
	add.s64 	%rd328, %rd5, %rd315;
	st.local.f64 	[%rd328], %fd6813;
	@%p1031 bra 	$L__BB0_1601;
	setp.eq.s32 	%p1032, %r1175, 0;
	mov.f64 	%fd8667, 0d3FF0000000000000;
	@%p1032 bra 	$L__BB0_1611;
	and.b32  	%r1271, %r1175, 3;
	setp.lt.u32 	%p1033, %r1175, 4;
	mov.f64 	%fd8666, 0d4005BF0A1BE2B496;
	@%p1033 bra 	$L__BB0_1598;
	and.b32  	%r1272, %r1175, 2147483644;
	mov.b32 	%r3836, 0;
	mov.f64 	%fd8667, 0d3FF0000000000000;
$L__BB0_1596:
	mul.f64 	%fd6818, %fd8667, 0d4005BF0A1BE2B496;
	mul.f64 	%fd6819, %fd6818, 0d4005BF0A1BE2B496;
	mul.f64 	%fd6820, %fd6819, 0d4005BF0A1BE2B496;
	mul.f64 	%fd8667, %fd6820, 0d4005BF0A1BE2B496;
	add.s32 	%r3836, %r3836, 4;
	setp.ne.s32 	%p1034, %r3836, %r1272;
	@%p1034 bra 	$L__BB0_1596;
	mul.f64 	%fd8666, %fd8667, 0d4005BF0A1BE2B496;
$L__BB0_1598:
	setp.eq.s32 	%p1035, %r1271, 0;
	@%p1035 bra 	$L__BB0_1611;
	setp.eq.s32 	%p1036, %r1271, 1;
	@%p1036 bra 	$L__BB0_1610;
	mul.f64 	%fd6821, %fd8666, 0d4005BF0A1BE2B496;
	setp.eq.s32 	%p1037, %r1271, 2;
	mul.f64 	%fd6822, %fd6821, 0d4005BF0A1BE2B496;
	selp.f64 	%fd8667, %fd6821, %fd6822, %p1037;
	bra.uni 	$L__BB0_1611;
$L__BB0_1601:
	neg.s32 	%r1273, %r1175;
	and.b32  	%r1274, %r1273, 3;
	setp.gt.u32 	%p1038, %r1175, -4;
	mov.f64 	%fd8662, 0d4005BF0A1BE2B496;
	@%p1038 bra 	$L__BB0_1605;
	and.b32  	%r1275, %r1273, 2147483644;
	mov.b32 	%r3835, 0;
	mov.f64 	%fd8663, 0d3FF0000000000000;
$L__BB0_1603:
	mul.f64 	%fd6826, %fd8663, 0d4005BF0A1BE2B496;
	mul.f64 	%fd6827, %fd6826, 0d4005BF0A1BE2B496;
	mul.f64 	%fd6828, %fd6827, 0d4005BF0A1BE2B496;
	mul.f64 	%fd8663, %fd6828, 0d4005BF0A1BE2B496;
	add.s32 	%r3835, %r3835, 4;
	setp.ne.s32 	%p1039, %r3835, %r1275;
	@%p1039 bra 	$L__BB0_1603;
	mul.f64 	%fd8662, %fd8663, 0d4005BF0A1BE2B496;
$L__BB0_1605:
	setp.eq.s32 	%p1040, %r1274, 0;
	@%p1040 bra 	$L__BB0_1609;
	setp.eq.s32 	%p1041, %r1274, 1;
	@%p1041 bra 	$L__BB0_1608;
	mul.f64 	%fd6829, %fd8662, 0d4005BF0A1BE2B496;
	setp.eq.s32 	%p1042, %r1274, 2;
	mul.f64 	%fd6830, %fd6829, 0d4005BF0A1BE2B496;
	selp.f64 	%fd8663, %fd6829, %fd6830, %p1042;
	bra.uni 	$L__BB0_1609;
$L__BB0_1608:
	mov.f64 	%fd8663, %fd8662;
$L__BB0_1609:
	rcp.rn.f64 	%fd8667, %fd8663;
	bra.uni 	$L__BB0_1611;
$L__BB0_1610:
	mov.f64 	%fd8667, %fd8666;
$L__BB0_1611:
	fma.rn.f64 	%fd8668, %fd8667, %fd1604, 0d3FF0000000000000;
	{
	.reg .b32 %temp; 
	mov.b64 	{%temp, %r3837}, %fd8668;
	}
	{
	.reg .b32 %temp; 
	mov.b64 	{%r3838, %temp}, %fd8668;
	}
	setp.gt.s32 	%p1043, %r3837, 1048575;
	mov.b32 	%r3839, -1023;
	@%p1043 bra 	$L__BB0_1613;
	mul.f64 	%fd8668, %fd8668, 0d4350000000000000;
	{
	.reg .b32 %temp; 
	mov.b64 	{%temp, %r3837}, %fd8668;
	}
	{
	.reg .b32 %temp; 
	mov.b64 	{%r3838, %temp}, %fd8668;
	}
	mov.b32 	%r3839, -1077;
$L__BB0_1613:
	add.s32 	%r3096, %r3837, -1;
	setp.gt.u32 	%p1044, %r3096, 2146435070;
	@%p1044 bra 	$L__BB0_1617;
	shr.u32 	%r3099, %r3837, 20;
	add.s32 	%r3840, %r3839, %r3099;
	and.b32  	%r3100, %r3837, 1048575;
	or.b32  	%r3101, %r3100, 1072693248;
	mov.b64 	%fd8669, {%r3838, %r3101};
	setp.lt.u32 	%p1046, %r3101, 1073127583;
	@%p1046 bra 	$L__BB0_1616;
	{
	.reg .b32 %temp; 
	mov.b64 	{%r3102, %temp}, %fd8669;
	}
	{
	.reg .b32 %temp; 
	mov.b64 	{%temp, %r3103}, %fd8669;
	}
	add.s32 	%r3104, %r3103, -1048576;
	mov.b64 	%fd8669, {%r3102, %r3104};
	add.s32 	%r3840, %r3840, 1;
$L__BB0_1616:
	add.f64 	%fd6832, %fd8669, 0dBFF0000000000000;
	add.f64 	%fd6833, %fd8669, 0d3FF0000000000000;
	rcp.approx.ftz.f64 	%fd6834, %fd6833;
	neg.f64 	%fd6835, %fd6833;
	fma.rn.f64 	%fd6836, %fd6835, %fd6834, 0d3FF0000000000000;
	fma.rn.f64 	%fd6837, %fd6836, %fd6836, %fd6836;
	fma.rn.f64 	%fd6838, %fd6837, %fd6834, %fd6834;
	mul.f64 	%fd6839, %fd6832, %fd6838;
	fma.rn.f64 	%fd6840, %fd6832, %fd6838, %fd6839;
	mul.f64 	%fd6841, %fd6840, %fd6840;
	fma.rn.f64 	%fd6842, %fd6841, 0d3EB1380B3AE80F1E, 0d3ED0EE258B7A8B04;
	fma.rn.f64 	%fd6843, %fd6842, %fd6841, 0d3EF3B2669F02676F;
	fma.rn.f64 	%fd6844, %fd6843, %fd6841, 0d3F1745CBA9AB0956;
	fma.rn.f64 	%fd6845, %fd6844, %fd6841, 0d3F3C71C72D1B5154;
	fma.rn.f64 	%fd6846, %fd6845, %fd6841, 0d3F624924923BE72D;
	fma.rn.f64 	%fd6847, %fd6846, %fd6841, 0d3F8999999999A3C4;
	fma.rn.f64 	%fd6848, %fd6847, %fd6841, 0d3FB5555555555554;
	sub.f64 	%fd6849, %fd6832, %fd6840;
	add.f64 	%fd6850, %fd6849, %fd6849;
	neg.f64 	%fd6851, %fd6840;
	fma.rn.f64 	%fd6852, %fd6851, %fd6832, %fd6850;
	mul.f64 	%fd6853, %fd6838, %fd6852;
	mul.f64 	%fd6854, %fd6841, %fd6848;
	fma.rn.f64 	%fd6855, %fd6854, %fd6840, %fd6853;
	xor.b32  	%r3105, %r3840, -2147483648;
	mov.b32 	%r3106, 1127219200;
	mov.b64 	%fd6856, {%r3105, %r3106};
	sub.f64 	%fd6857, %fd6856, %fd1;
	fma.rn.f64 	%fd6858, %fd6857, 0d3FE62E42FEFA39EF, %fd6840;
	fma.rn.f64 	%fd6859, %fd6857, 0dBFE62E42FEFA39EF, %fd6858;
	sub.f64 	%fd6860, %fd6859, %fd6840;
	sub.f64 	%fd6861, %fd6855, %fd6860;
	fma.rn.f64 	%fd6862, %fd6857, 0d3C7ABC9E3B39803F, %fd6861;
	add.f64 	%fd8670, %fd6858, %fd6862;
	bra.uni 	$L__BB0_1618;
$L__BB0_1617:
	fma.rn.f64 	%fd6831, %fd8668, 0d7FF0000000000000, 0d7FF0000000000000;
	{
	.reg .b32 %temp; 
	mov.b64 	{%temp, %r3097}, %fd8668;
	}
	and.b32  	%r3098, %r3097, 2147483647;
	setp.eq.s32 	%p1045, %r3098, 0;
	selp.f64 	%fd8670, 0dFFF0000000000000, %fd6831, %p1045;
$L__BB0_1618:
	setp.lt.s32 	%p1047, %r1175, 0;
	sub.f64 	%fd6863, %fd1586, %fd8670;
	add.f64 	%fd6864, %fd1614, %fd6863;
	add.f64 	%fd6865, %fd1615, %fd6864;
	add.s64 	%rd330, %rd6, %rd315;
	st.local.f64 	[%rd330], %fd6865;
	@%p1047 bra 	$L__BB0_1627;
	setp.eq.s32 	%p1048, %r1175, 0;
	mov.f64 	%fd8678, 0d3FF0000000000000;
	@%p1048 bra 	$L__BB0_1637;
	and.b32  	%r1290, %r1175, 3;
	setp.lt.u32 	%p1049, %r1175, 4;
	mov.f64 	%fd8677, 0d4005BF0A1BE2B496;
	@%p1049 bra 	$L__BB0_1624;
	and.b32  	%r1291, %r1175, 2147483644;
	mov.b32 	%r3842, 0;
	mov.f64 	%fd8678, 0d3FF0000000000000;
$L__BB0_1622:
	mul.f64 	%fd6870, %fd8678, 0d4005BF0A1BE2B496;
	mul.f64 	%fd6871, %fd6870, 0d4005BF0A1BE2B496;
	mul.f64 	%fd6872, %fd6871, 0d4005BF0A1BE2B496;
	mul.f64 	%fd8678, %fd6872, 0d4005BF0A1BE2B496;
	add.s32 	%r3842, %r3842, 4;
	setp.ne.s32 	%p1050, %r3842, %r1291;
	@%p1050 bra 	$L__BB0_1622;
	mul.f64 	%fd8677, %fd8678, 0d4005BF0A1BE2B496;
$L__BB0_1624:
	setp.eq.s32 	%p1051, %r1290, 0;
	@%p1051 bra 	$L__BB0_1637;
	setp.eq.s32 	%p1052, %r1290, 1;
	@%p1052 bra 	$L__BB0_1636;
	mul.f64 	%fd6873, %fd8677, 0d4005BF0A1BE2B496;
	setp.eq.s32 	%p1053, %r1290, 2;
	mul.f64 	%fd6874, %fd6873, 0d4005BF0A1BE2B496;
	selp.f64 	%fd8678, %fd6873, %fd6874, %p1053;
	bra.uni 	$L__BB0_1637;
$L__BB0_1627:
	neg.s32 	%r1292, %r1175;
	and.b32  	%r1293, %r1292, 3;
	setp.gt.u32 	%p1054, %r1175, -4;
	mov.f64 	%fd8673, 0d4005BF0A1BE2B496;
	@%p1054 bra 	$L__BB0_1631;
	and.b32  	%r1294, %r1292, 2147483644;
	mov.b32 	%r3841, 0;
	mov.f64 	%fd8674, 0d3FF0000000000000;
$L__BB0_1629:
	mul.f64 	%fd6878, %fd8674, 0d4005BF0A1BE2B496;
	mul.f64 	%fd6879, %fd6878, 0d4005BF0A1BE2B496;
	mul.f64 	%fd6880, %fd6879, 0d4005BF0A1BE2B496;
	mul.f64 	%fd8674, %fd6880, 0d4005BF0A1BE2B496;
	add.s32 	%r3841, %r3841, 4;
	setp.ne.s32 	%p1055, %r3841, %r1294;
	@%p1055 bra 	$L__BB0_1629;
	mul.f64 	%fd8673, %fd8674, 0d4005BF0A1BE2B496;
$L__BB0_1631:
	setp.eq.s32 	%p1056, %r1293, 0;
	@%p1056 bra 	$L__BB0_1635;
	setp.eq.s32 	%p1057, %r1293, 1;
	@%p1057 bra 	$L__BB0_1634;
	mul.f64 	%fd6881, %fd8673, 0d4005BF0A1BE2B496;
	setp.eq.s32 	%p1058, %r1293, 2;
	mul.f64 	%fd6882, %fd6881, 0d4005BF0A1BE2B496;
	selp.f64 	%fd8674, %fd6881, %fd6882, %p1058;
	bra.uni 	$L__BB0_1635;
$L__BB0_1634:
	mov.f64 	%fd8674, %fd8673;
$L__BB0_1635:
	rcp.rn.f64 	%fd8678, %fd8674;
	bra.uni 	$L__BB0_1637;
$L__BB0_1636:
	mov.f64 	%fd8678, %fd8677;
$L__BB0_1637:
	fma.rn.f64 	%fd8679, %fd8678, %fd1604, 0d3FF0000000000000;
	{
	.reg .b32 %temp; 
	mov.b64 	{%temp, %r3843}, %fd8679;
	}
	{
	.reg .b32 %temp; 
	mov.b64 	{%r3844, %temp}, %fd8679;
	}
	setp.gt.s32 	%p1059, %r3843, 1048575;
	mov.b32 	%r3845, -1023;
	@%p1059 bra 	$L__BB0_1639;
	mul.f64 	%fd8679, %fd8679, 0d4350000000000000;
	{
	.reg .b32 %temp; 
	mov.b64 	{%temp, %r3843}, %fd8679;
	}
	{
	.reg .b32 %temp; 
	mov.b64 	{%r3844, %temp}, %fd8679;
	}
	mov.b32 	%r3845, -1077;
$L__BB0_1639:
	add.s32 	%r3111, %r3843, -1;
	setp.gt.u32 	%p1060, %r3111, 2146435070;
	@%p1060 bra 	$L__BB0_1643;
	shr.u32 	%r3114, %r3843, 20;
	add.s32 	%r3846, %r3845, %r3114;
	and.b32  	%r3115, %r3843, 1048575;
	or.b32  	%r3116, %r3115, 1072693248;
	mov.b64 	%fd8680, {%r3844, %r3116};
	setp.lt.u32 	%p1062, %r3116, 1073127583;
	@%p1062 bra 	$L__BB0_1642;
	{
	.reg .b32 %temp; 
	mov.b64 	{%r3117, %temp}, %fd8680;
	}
	{
	.reg .b32 %temp; 
	mov.b64 	{%temp, %r3118}, %fd8680;
	}
	add.s32 	%r3119, %r3118, -1048576;
	mov.b64 	%fd8680, {%r3117, %r3119};
	add.s32 	%r3846, %r3846, 1;
$L__BB0_1642:
	add.f64 	%fd6884, %fd8680, 0dBFF0000000000000;
	add.f64 	%fd6885, %fd8680, 0d3FF0000000000000;
	rcp.approx.ftz.f64 	%fd6886, %fd6885;
	neg.f64 	%fd6887, %fd6885;
	fma.rn.f64 	%fd6888, %fd6887, %fd6886, 0d3FF0000000000000;
	fma.rn.f64 	%fd6889, %fd6888, %fd6888, %fd6888;
	fma.rn.f64 	%fd6890, %fd6889, %fd6886, %fd6886;
	mul.f64 	%fd6891, %fd6884, %fd6890;
	fma.rn.f64 	%fd6892, %fd6884, %fd6890, %fd6891;
	mul.f64 	%fd6893, %fd6892, %fd6892;
	fma.rn.f64 	%fd6894, %fd6893, 0d3EB1380B3AE80F1E, 0d3ED0EE258B7A8B04;
	fma.rn.f64 	%fd6895, %fd6894, %fd6893, 0d3EF3B2669F02676F;
	fma.rn.f64 	%fd6896, %fd6895, %fd6893, 0d3F1745CBA9AB0956;
	fma.rn.f64 	%fd6897, %fd6896, %fd6893, 0d3F3C71C72D1B5154;
	fma.rn.f64 	%fd6898, %fd6897, %fd6893, 0d3F624924923BE72D;
	fma.rn.f64 	%fd6899, %fd6898, %fd6893, 0d3F8999999999A3C4;
	fma.rn.f64 	%fd6900, %fd6899, %fd6893, 0d3FB5555555555554;
	sub.f64 	%fd6901, %fd6884, %fd6892;
	add.f64 	%fd6902, %fd6901, %fd6901;
	neg.f64 	%fd6903, %fd6892;
	fma.rn.f64 	%fd6904, %fd6903, %fd6884, %fd6902;
	mul.f64 	%fd6905, %fd6890, %fd6904;
	mul.f64 	%fd6906, %fd6893, %fd6900;
	fma.rn.f64 	%fd6907, %fd6906, %fd6892, %fd6905;
	xor.b32  	%r3120, %r3846, -2147483648;
	mov.b32 	%r3121, 1127219200;
	mov.b64 	%fd6908, {%r3120, %r3121};
	sub.f64 	%fd6909, %fd6908, %fd1;
	fma.rn.f64 	%fd6910, %fd6909, 0d3FE62E42FEFA39EF, %fd6892;
	fma.rn.f64 	%fd6911, %fd6909, 0dBFE62E42FEFA39EF, %fd6910;
	sub.f64 	%fd6912, %fd6911, %fd6892;
	sub.f64 	%fd6913, %fd6907, %fd6912;
	fma.rn.f64 	%fd6914, %fd6909, 0d3C7ABC9E3B39803F, %fd6913;
	add.f64 	%fd8681, %fd6910, %fd6914;
	bra.uni 	$L__BB0_1644;
$L__BB0_1643:
	fma.rn.f64 	%fd6883, %fd8679, 0d7FF0000000000000, 0d7FF0000000000000;
	{
	.reg .b32 %temp; 
	mov.b64 	{%temp, %r3112}, %fd8679;
	}
	and.b32  	%r3113, %r3112, 2147483647;
	setp.eq.s32 	%p1061, %r3113, 0;
	selp.f64 	%fd8681, 0dFFF0000000000000, %fd6883, %p1061;
$L__BB0_1644:
	setp.lt.s32 	%p1063, %r1175, 0;
	sub.f64 	%fd6915, %fd1586, %fd8681;
	add.f64 	%fd6916, %fd1614, %fd6915;
	sub.f64 	%fd6917, %fd6916, %fd1615;
	add.s64 	%rd332, %rd7, %rd315;
	st.local.f64 	[%rd332], %fd6917;
	@%p1063 bra 	$L__BB0_1653;
	setp.eq.s32 	%p1064, %r1175, 0;
	mov.f64 	%fd8689, 0d3FF0000000000000;
	@%p1064 bra 	$L__BB0_1663;
	and.b32  	%r1309, %r1175, 3;
	setp.lt.u32 	%p1065, %r1175, 4;
	mov.f64 	%fd8688, 0d4005BF0A1BE2B496;
	@%p1065 bra 	$L__BB0_1650;
	and.b32  	%r1310, %r1175, 2147483644;
	mov.b32 	%r3848, 0;
	mov.f64 	%fd8689, 0d3FF0000000000000;
$L__BB0_1648:
	mul.f64 	%fd6922, %fd8689, 0d4005BF0A1BE2B496;
	mul.f64 	%fd6923, %fd6922, 0d4005BF0A1BE2B496;
	mul.f64 	%fd6924, %fd6923, 0d4005BF0A1BE2B496;
	mul.f64 	%fd8689, %fd6924, 0d4005BF0A1BE2B496;
	add.s32 	%r3848, %r3848, 4;
	setp.ne.s32 	%p1066, %r3848, %r1310;
	@%p1066 bra 	$L__BB0_1648;
	mul.f64 	%fd8688, %fd8689, 0d4005BF0A1BE2B496;
$L__BB0_1650:
	setp.eq.s32 	%p1067, %r1309, 0;
	@%p1067 bra 	$L__BB0_1663;
	setp.eq.s32 	%p1068, %r1309, 1;
	@%p1068 bra 	$L__BB0_1662;
	mul.f64 	%fd6925, %fd8688, 0d4005BF0A1BE2B496;
	setp.eq.s32 	%p1069, %r1309, 2;
	mul.f64 	%fd6926, %fd6925, 0d4005BF0A1BE2B496;
	selp.f64 	%fd8689, %fd6925, %fd6926, %p1069;
	bra.uni 	$L__BB0_1663;
$L__BB0_1653:
	neg.s32 	%r1311, %r1175;
	and.b32  	%r1312, %r1311, 3;
	setp.gt.u32 	%p1070, %r1175, -4;
	mov.f64 	%fd8684, 0d4005BF0A1BE2B496;
	@%p1070 bra 	$L__BB0_1657;
	and.b32  	%r1313, %r1311, 2147483644;
	mov.b32 	%r3847, 0;
	mov.f64 	%fd8685, 0d3FF0000000000000;
$L__BB0_1655:
	mul.f64 	%fd6930, %fd8685, 0d4005BF0A1BE2B496;
	mul.f64 	%fd6931, %fd6930, 0d4005BF0A1BE2B496;
	mul.f64 	%fd6932, %fd6931, 0d4005BF0A1BE2B496;
	mul.f64 	%fd8685, %fd6932, 0d4005BF0A1BE2B496;
	add.s32 	%r3847, %r3847, 4;
	setp.ne.s32 	%p1071, %r3847, %r1313;
	@%p1071 bra 	$L__BB0_1655;
	mul.f64 	%fd8684, %fd8685, 0d4005BF0A1BE2B496;
$L__BB0_1657:
	setp.eq.s32 	%p1072, %r1312, 0;
	@%p1072 bra 	$L__BB0_1661;
	setp.eq.s32 	%p1073, %r1312, 1;
	@%p1073 bra 	$L__BB0_1660;
	mul.f64 	%fd6933, %fd8684, 0d4005BF0A1BE2B496;
	setp.eq.s32 	%p1074, %r1312, 2;
	mul.f64 	%fd6934, %fd6933, 0d4005BF0A1BE2B496;
	selp.f64 	%fd8685, %fd6933, %fd6934, %p1074;
	bra.uni 	$L__BB0_1661;
$L__BB0_1660:
	mov.f64 	%fd8685, %fd8684;
$L__BB0_1661:
	rcp.rn.f64 	%fd8689, %fd8685;
	bra.uni 	$L__BB0_1663;
$L__BB0_1662:
	mov.f64 	%fd8689, %fd8688;
$L__BB0_1663:
	fma.rn.f64 	%fd8690, %fd8689, %fd1604, 0d3FF0000000000000;
	{
	.reg .b32 %temp; 
	mov.b64 	{%temp, %r3849}, %fd8690;
	}
	{
	.reg .b32 %temp; 
	mov.b64 	{%r3850, %temp}, %fd8690;
	}
	setp.gt.s32 	%p1075, %r3849, 1048575;
	mov.b32 	%r3851, -1023;
	@%p1075 bra 	$L__BB0_1665;
	mul.f64 	%fd8690, %fd8690, 0d4350000000000000;
	{
	.reg .b32 %temp; 
	mov.b64 	{%temp, %r3849}, %fd8690;
	}
	{
	.reg .b32 %temp; 
	mov.b64 	{%r3850, %temp}, %fd8690;
	}
	mov.b32 	%r3851, -1077;
$L__BB0_1665:
	add.s32 	%r3126, %r3849, -1;
	setp.gt.u32 	%p1076, %r3126, 2146435070;
	@%p1076 bra 	$L__BB0_1669;
	shr.u32 	%r3129, %r3849, 20;
	add.s32 	%r3852, %r3851, %r3129;
	and.b32  	%r3130, %r3849, 1048575;
	or.b32  	%r3131, %r3130, 1072693248;
	mov.b64 	%fd8691, {%r3850, %r3131};
	setp.lt.u32 	%p1078, %r3131, 1073127583;
	@%p1078 bra 	$L__BB0_1668;
	{
	.reg .b32 %temp; 
	mov.b64 	{%r3132, %temp}, %fd8691;
	}
	{
	.reg .b32 %temp; 
	mov.b64 	{%temp, %r3133}, %fd8691;
	}
	add.s32 	%r3134, %r3133, -1048576;
	mov.b64 	%fd8691, {%r3132, %r3134};
	add.s32 	%r3852, %r3852, 1;
$L__BB0_1668:
	add.f64 	%fd6936, %fd8691, 0dBFF0000000000000;
	add.f64 	%fd6937, %fd8691, 0d3FF0000000000000;
	rcp.approx.ftz.f64 	%fd6938, %fd6937;
	neg.f64 	%fd6939, %fd6937;
	fma.rn.f64 	%fd6940, %fd6939, %fd6938, 0d3FF0000000000000;
	fma.rn.f64 	%fd6941, %fd6940, %fd6940, %fd6940;
	fma.rn.f64 	%fd6942, %fd6941, %fd6938, %fd6938;
	mul.f64 	%fd6943, %fd6936, %fd6942;
	fma.rn.f64 	%fd6944, %fd6936, %fd6942, %fd6943;
	mul.f64 	%fd6945, %fd6944, %fd6944;
	fma.rn.f64 	%fd6946, %fd6945, 0d3EB1380B3AE80F1E, 0d3ED0EE258B7A8B04;
	fma.rn.f64 	%fd6947, %fd6946, %fd6945, 0d3EF3B2669F02676F;
	fma.rn.f64 	%fd6948, %fd6947, %fd6945, 0d3F1745CBA9AB0956;
	fma.rn.f64 	%fd6949, %fd6948, %fd6945, 0d3F3C71C72D1B5154;
	fma.rn.f64 	%fd6950, %fd6949, %fd6945, 0d3F624924923BE72D;
	fma.rn.f64 	%fd6951, %fd6950, %fd6945, 0d3F8999999999A3C4;
	fma.rn.f64 	%fd6952, %fd6951, %fd6945, 0d3FB5555555555554;
	sub.f64 	%fd6953, %fd6936, %fd6944;
	add.f64 	%fd6954, %fd6953, %fd6953;
	neg.f64 	%fd6955, %fd6944;
	fma.rn.f64 	%fd6956, %fd6955, %fd6936, %fd6954;
	mul.f64 	%fd6957, %fd6942, %fd6956;
	mul.f64 	%fd6958, %fd6945, %fd6952;
	fma.rn.f64 	%fd6959, %fd6958, %fd6944, %fd6957;
	xor.b32  	%r3135, %r3852, -2147483648;
	mov.b32 	%r3136, 1127219200;
	mov.b64 	%fd6960, {%r3135, %r3136};
	sub.f64 	%fd6961, %fd6960, %fd1;
	fma.rn.f64 	%fd6962, %fd6961, 0d3FE62E42FEFA39EF, %fd6944;
	fma.rn.f64 	%fd6963, %fd6961, 0dBFE62E42FEFA39EF, %fd6962;
	sub.f64 	%fd6964, %fd6963, %fd6944;
	sub.f64 	%fd6965, %fd6959, %fd6964;
	fma.rn.f64 	%fd6966, %fd6961, 0d3C7ABC9E3B39803F, %fd6965;
	add.f64 	%fd8692, %fd6962, %fd6966;
	bra.uni 	$L__BB0_1670;
$L__BB0_1669:
	fma.rn.f64 	%fd6935, %fd8690, 0d7FF0000000000000, 0d7FF0000000000000;
	{
	.reg .b32 %temp; 
	mov.b64 	{%temp, %r3127}, %fd8690;
	}
	and.b32  	%r3128, %r3127, 2147483647;
	setp.eq.s32 	%p1077, %r3128, 0;
	selp.f64 	%fd8692, 0dFFF0000000000000, %fd6935, %p1077;
$L__BB0_1670:
	neg.f64 	%fd6967, %fd8692;
	sub.f64 	%fd6968, %fd6967, %fd1614;
	add.f64 	%fd6969, %fd1615, %fd6968;
	add.s64 	%rd334, %rd8, %rd315;
	st.local.f64 	[%rd334], %fd6969;
	add.s32 	%r3804, %r3804, 1;
	setp.ne.s32 	%p1079, %r3804, 9;
	@%p1079 bra 	$L__BB0_1462;
	mov.b64 	%rd335, 4607182418800017408;
	st.local.u64 	[%rd9], %rd335;
	mov.b64 	%rd336, 0;
	st.local.u64 	[%rd10], %rd336;
	st.local.u64 	[%rd11], %rd336;
	st.local.u64 	[%rd12], %rd336;
	st.local.u64 	[%rd13+64], %rd336;
	st.local.u64 	[%rd14+64], %rd336;
	st.local.u64 	[%rd15+64], %rd335;
	st.local.u64 	[%rd16+64], %rd336;
	mov.b32 	%r3853, 1;
$L__BB0_1672:
	mul.wide.u32 	%rd337, %r3853, 8;
	add.s64 	%rd60, %rd9, %rd337;
	ld.local.f64 	%fd1784, [%rd60+-8];
	add.s64 	%rd338, %rd1, %rd337;
	ld.local.f64 	%fd6970, [%rd338];
	add.s64 	%rd61, %rd11, %rd337;
	ld.local.f64 	%fd1785, [%rd61+-8];
	add.s64 	%rd339, %rd6, %rd337;
	ld.local.f64 	%fd1786, [%rd339];
	add.f64 	%fd1787, %fd1784, %fd6970;
	fma.rn.f64 	%fd6971, %fd1787, 0d3FF71547652B82FE, 0d4338000000000000;
	{
	.reg .b32 %temp; 
	mov.b64 	{%r1330, %temp}, %fd6971;
	}
	mov.f64 	%fd6972, 0dC338000000000000;
	add.rn.f64 	%fd6973, %fd6971, %fd6972;
	fma.rn.f64 	%fd6974, %fd6973, 0dBFE62E42FEFA39EF, %fd1787;
	fma.rn.f64 	%fd6975, %fd6973, 0dBC7ABC9E3B39803F, %fd6974;
	fma.rn.f64 	%fd6976, %fd6975, 0d3E5ADE1569CE2BDF, 0d3E928AF3FCA213EA;
	fma.rn.f64 	%fd6977, %fd6976, %fd6975, 0d3EC71DEE62401315;
	fma.rn.f64 	%fd6978, %fd6977, %fd6975, 0d3EFA01997C89EB71;
	fma.rn.f64 	%fd6979, %fd6978, %fd6975, 0d3F2A01A014761F65;
	fma.rn.f64 	%fd6980, %fd6979, %fd6975, 0d3F56C16C1852B7AF;
	fma.rn.f64 	%fd6981, %fd6980, %fd6975, 0d3F81111111122322;
	fma.rn.f64 	%fd6982, %fd6981, %fd6975, 0d3FA55555555502A1;
	fma.rn.f64 	%fd6983, %fd6982, %fd6975, 0d3FC5555555555511;
	fma.rn.f64 	%fd6984, %fd6983, %fd6975, 0d3FE000000000000B;
	fma.rn.f64 	%fd6985, %fd6984, %fd6975, 0d3FF0000000000000;
	fma.rn.f64 	%fd6986, %fd6985, %fd6975, 0d3FF0000000000000;
	{
	.reg .b32 %temp; 
	mov.b64 	{%r1331, %temp}, %fd6986;
	}
	{
	.reg .b32 %temp; 
	mov.b64 	{%temp, %r1332}, %fd6986;
	}
	shl.b32 	%r3138, %r1330, 20;
	add.s32 	%r3139, %r3138, %r1332;
	mov.b64 	%fd8693, {%r1331, %r3139};
	{
	.reg .b32 %temp; 
	mov.b64 	{%temp, %r3140}, %fd1787;
	}
	mov.b32 	%f113, %r3140;
	abs.f32 	%f49, %f113;
	setp.lt.f32 	%p1080, %f49, 0f4086232B;
	@%p1080 bra 	$L__BB0_1675;
	setp.lt.f64 	%p1081, %fd1787, 0d0000000000000000;
	add.f64 	%fd6987, %fd1787, 0d7FF0000000000000;
	selp.f64 	%fd8693, 0d0000000000000000, %fd6987, %p1081;
	setp.geu.f32 	%p1082, %f49, 0f40874800;
	@%p1082 bra 	$L__BB0_1675;
	shr.u32 	%r3141, %r1330, 31;
	add.s32 	%r3142, %r1330, %r3141;
	shr.s32 	%r3143, %r3142, 1;
	shl.b32 	%r3144, %r3143, 20;
	add.s32 	%r3145, %r1332, %r3144;
	mov.b64 	%fd6988, {%r1331, %r3145};
	sub.s32 	%r3146, %r1330, %r3143;
	shl.b32 	%r3147, %r3146, 20;
	add.s32 	%r3148, %r3147, 1072693248;
	mov.b32 	%r3149, 0;
	mov.b64 	%fd6989, {%r3149, %r3148};
	mul.f64 	%fd8693, %fd6989, %fd6988;
$L__BB0_1675:
	add.f64 	%fd1792, %fd1785, %fd1786;
	fma.rn.f64 	%fd6990, %fd1792, 0d3FF71547652B82FE, 0d4338000000000000;
	{
	.reg .b32 %temp; 
	mov.b64 	{%r1333, %temp}, %fd6990;
	}
	mov.f64 	%fd6991, 0dC338000000000000;
	add.rn.f64 	%fd6992, %fd6990, %fd6991;
	fma.rn.f64 	%fd6993, %fd6992, 0dBFE62E42FEFA39EF, %fd1792;
	fma.rn.f64 	%fd6994, %fd6992, 0dBC7ABC9E3B39803F, %fd6993;
	fma.rn.f64 	%fd6995, %fd6994, 0d3E5ADE1569CE2BDF, 0d3E928AF3FCA213EA;
	fma.rn.f64 	%fd6996, %fd6995, %fd6994, 0d3EC71DEE62401315;
	fma.rn.f64 	%fd6997, %fd6996, %fd6994, 0d3EFA01997C89EB71;
	fma.rn.f64 	%fd6998, %fd6997, %fd6994, 0d3F2A01A014761F65;
	fma.rn.f64 	%fd6999, %fd6998, %fd6994, 0d3F56C16C1852B7AF;
	fma.rn.f64 	%fd7000, %fd6999, %fd6994, 0d3F81111111122322;
	fma.rn.f64 	%fd7001, %fd7000, %fd6994, 0d3FA55555555502A1;
	fma.rn.f64 	%fd7002, %fd7001, %fd6994, 0d3FC5555555555511;
	fma.rn.f64 	%fd7003, %fd7002, %fd6994, 0d3FE000000000000B;
	fma.rn.f64 	%fd7004, %fd7003, %fd6994, 0d3FF0000000000000;
	fma.rn.f64 	%fd7005, %fd7004, %fd6994, 0d3FF0000000000000;
	{
	.reg .b32 %temp; 
	mov.b64 	{%r1334, %temp}, %fd7005;
	}
	{
	.reg .b32 %temp; 
	mov.b64 	{%temp, %r1335}, %fd7005;
	}
	shl.b32 	%r3150, %r1333, 20;
	add.s32 	%r3151, %r3150, %r1335;
	mov.b64 	%fd8694, {%r1334, %r3151};
	{
	.reg .b32 %temp; 
	mov.b64 	{%temp, %r3152}, %fd1792;
	}
	mov.b32 	%f114, %r3152;
	abs.f32 	%f50, %f114;
	setp.lt.f32 	%p1083, %f50, 0f4086232B;
	@%p1083 bra 	$L__BB0_1678;
	setp.lt.f64 	%p1084, %fd1792, 0d0000000000000000;
	add.f64 	%fd7006, %fd1792, 0d7FF0000000000000;
	selp.f64 	%fd8694, 0d0000000000000000, %fd7006, %p1084;
	setp.geu.f32 	%p1085, %f50, 0f40874800;
	@%p1085 bra 	$L__BB0_1678;
	shr.u32 	%r3153, %r1333, 31;
	add.s32 	%r3154, %r1333, %r3153;
	shr.s32 	%r3155, %r3154, 1;
	shl.b32 	%r3156, %r3155, 20;
	add.s32 	%r3157, %r1335, %r3156;
	mov.b64 	%fd7007, {%r1334, %r3157};
	sub.s32 	%r3158, %r1333, %r3155;
	shl.b32 	%r3159, %r3158, 20;
	add.s32 	%r3160, %r3159, 1072693248;
	mov.b32 	%r3161, 0;
	mov.b64 	%fd7008, {%r3161, %r3160};
	mul.f64 	%fd8694, %fd7008, %fd7007;
$L__BB0_1678:
	add.f64 	%fd8695, %fd8693, %fd8694;
	{
	.reg .b32 %temp; 
	mov.b64 	{%temp, %r3854}, %fd8695;
	}
	{
	.reg .b32 %temp; 
	mov.b64 	{%r3855, %temp}, %fd8695;
	}
	setp.gt.s32 	%p1086, %r3854, 1048575;
	mov.b32 	%r3856, -1023;
	@%p1086 bra 	$L__BB0_1680;
	mul.f64 	%fd8695, %fd8695, 0d4350000000000000;
	{
	.reg .b32 %temp; 
	mov.b64 	{%temp, %r3854}, %fd8695;
	}
	{
	.reg .b32 %temp; 
	mov.b64 	{%r3855, %temp}, %fd8695;
	}
	mov.b32 	%r3856, -1077;
$L__BB0_1680:
	add.s32 	%r3164, %r3854, -1;
	setp.gt.u32 	%p1087, %r3164, 2146435070;
	@%p1087 bra 	$L__BB0_1684;
	shr.u32 	%r3167, %r3854, 20;
	add.s32 	%r3857, %r3856, %r3167;
	and.b32  	%r3168, %r3854, 1048575;
	or.b32  	%r3169, %r3168, 1072693248;
	mov.b64 	%fd8696, {%r3855, %r3169};
	setp.lt.u32 	%p1089, %r3169, 1073127583;
	@%p1089 bra 	$L__BB0_1683;
	{
	.reg .b32 %temp; 
	mov.b64 	{%r3170, %temp}, %fd8696;
	}
	{
	.reg .b32 %temp; 
	mov.b64 	{%temp, %r3171}, %fd8696;
	}
	add.s32 	%r3172, %r3171, -1048576;
	mov.b64 	%fd8696, {%r3170, %r3172};
	add.s32 	%r3857, %r3857, 1;
$L__BB0_1683:
	add.f64 	%fd7010, %fd8696, 0dBFF0000000000000;
	add.f64 	%fd7011, %fd8696, 0d3FF0000000000000;
	rcp.approx.ftz.f64 	%fd7012, %fd7011;
	neg.f64 	%fd7013, %fd7011;
	fma.rn.f64 	%fd7014, %fd7013, %fd7012, 0d3FF0000000000000;
	fma.rn.f64 	%fd7015, %fd7014, %fd7014, %fd7014;
	fma.rn.f64 	%fd7016, %fd7015, %fd7012, %fd7012;
	mul.f64 	%fd7017, %fd7010, %fd7016;
	fma.rn.f64 	%fd7018, %fd7010, %fd7016, %fd7017;
	mul.f64 	%fd7019, %fd7018, %fd7018;
	fma.rn.f64 	%fd7020, %fd7019, 0d3EB1380B3AE80F1E, 0d3ED0EE258B7A8B04;
	fma.rn.f64 	%fd7021, %fd7020, %fd7019, 0d3EF3B2669F02676F;
	fma.rn.f64 	%fd7022, %fd7021, %fd7019, 0d3F1745CBA9AB0956;
	fma.rn.f64 	%fd7023, %fd7022, %fd7019, 0d3F3C71C72D1B5154;
	fma.rn.f64 	%fd7024, %fd7023, %fd7019, 0d3F624924923BE72D;
	fma.rn.f64 	%fd7025, %fd7024, %fd7019, 0d3F8999999999A3C4;
	fma.rn.f64 	%fd7026, %fd7025, %fd7019, 0d3FB5555555555554;
	sub.f64 	%fd7027, %fd7010, %fd7018;
	add.f64 	%fd7028, %fd7027, %fd7027;
	neg.f64 	%fd7029, %fd7018;
	fma.rn.f64 	%fd7030, %fd7029, %fd7010, %fd7028;
	mul.f64 	%fd7031, %fd7016, %fd7030;
	mul.f64 	%fd7032, %fd7019, %fd7026;
	fma.rn.f64 	%fd7033, %fd7032, %fd7018, %fd7031;
	xor.b32  	%r3173, %r3857, -2147483648;
	mov.b32 	%r3174, 1127219200;
	mov.b64 	%fd7034, {%r3173, %r3174};
	sub.f64 	%fd7035, %fd7034, %fd1;
	fma.rn.f64 	%fd7036, %fd7035, 0d3FE62E42FEFA39EF, %fd7018;
	fma.rn.f64 	%fd7037, %fd7035, 0dBFE62E42FEFA39EF, %fd7036;
	sub.f64 	%fd7038, %fd7037, %fd7018;
	sub.f64 	%fd7039, %fd7033, %fd7038;
	fma.rn.f64 	%fd7040, %fd7035, 0d3C7ABC9E3B39803F, %fd7039;
	add.f64 	%fd8697, %fd7036, %fd7040;
	bra.uni 	$L__BB0_1685;
$L__BB0_1684:
	fma.rn.f64 	%fd7009, %fd8695, 0d7FF0000000000000, 0d7FF0000000000000;
	{
	.reg .b32 %temp; 
	mov.b64 	{%temp, %r3165}, %fd8695;
	}
	and.b32  	%r3166, %r3165, 2147483647;
	setp.eq.s32 	%p1088, %r3166, 0;
	selp.f64 	%fd8697, 0dFFF0000000000000, %fd7009, %p1088;
$L__BB0_1685:
	st.local.f64 	[%rd60], %fd8697;
	add.s64 	%rd341, %rd2, %rd337;
	ld.local.f64 	%fd7041, [%rd341];
	add.s64 	%rd342, %rd5, %rd337;
	ld.local.f64 	%fd1806, [%rd342];
	add.f64 	%fd1807, %fd1784, %fd7041;
	fma.rn.f64 	%fd7042, %fd1807, 0d3FF71547652B82FE, 0d4338000000000000;
	{
	.reg .b32 %temp; 
	mov.b64 	{%r1346, %temp}, %fd7042;
	}
	mov.f64 	%fd7043, 0dC338000000000000;
	add.rn.f64 	%fd7044, %fd7042, %fd7043;
	fma.rn.f64 	%fd7045, %fd7044, 0dBFE62E42FEFA39EF, %fd1807;
	fma.rn.f64 	%fd7046, %fd7044, 0dBC7ABC9E3B39803F, %fd7045;
	fma.rn.f64 	%fd7047, %fd7046, 0d3E5ADE1569CE2BDF, 0d3E928AF3FCA213EA;
	fma.rn.f64 	%fd7048, %fd7047, %fd7046, 0d3EC71DEE62401315;
	fma.rn.f64 	%fd7049, %fd7048, %fd7046, 0d3EFA01997C89EB71;
	fma.rn.f64 	%fd7050, %fd7049, %fd7046, 0d3F2A01A014761F65;
	fma.rn.f64 	%fd7051, %fd7050, %fd7046, 0d3F56C16C1852B7AF;
	fma.rn.f64 	%fd7052, %fd7051, %fd7046, 0d3F81111111122322;
	fma.rn.f64 	%fd7053, %fd7052, %fd7046, 0d3FA55555555502A1;
	fma.rn.f64 	%fd7054, %fd7053, %fd7046, 0d3FC5555555555511;
	fma.rn.f64 	%fd7055, %fd7054, %fd7046, 0d3FE000000000000B;
	fma.rn.f64 	%fd7056, %fd7055, %fd7046, 0d3FF0000000000000;
	fma.rn.f64 	%fd7057, %fd7056, %fd7046, 0d3FF0000000000000;
	{
	.reg .b32 %temp; 
	mov.b64 	{%r1347, %temp}, %fd7057;
	}
	{
	.reg .b32 %temp; 
	mov.b64 	{%temp, %r1348}, %fd7057;
	}
	shl.b32 	%r3175, %r1346, 20;
	add.s32 	%r3176, %r3175, %r1348;
	mov.b64 	%fd8698, {%r1347, %r3176};
	{
	.reg .b32 %temp; 
	mov.b64 	{%temp, %r3177}, %fd1807;
	}
	mov.b32 	%f115, %r3177;
	abs.f32 	%f51, %f115;
	setp.lt.f32 	%p1090, %f51, 0f4086232B;
	@%p1090 bra 	$L__BB0_1688;
	setp.lt.f64 	%p1091, %fd1807, 0d0000000000000000;
	add.f64 	%fd7058, %fd1807, 0d7FF0000000000000;
	selp.f64 	%fd8698, 0d0000000000000000, %fd7058, %p1091;
	setp.geu.f32 	%p1092, %f51, 0f40874800;
	@%p1092 bra 	$L__BB0_1688;
	shr.u32 	%r3178, %r1346, 31;
	add.s32 	%r3179, %r1346, %r3178;
	shr.s32 	%r3180, %r3179, 1;
	shl.b32 	%r3181, %r3180, 20;
	add.s32 	%r3182, %r1348, %r3181;
	mov.b64 	%fd7059, {%r1347, %r3182};
	sub.s32 	%r3183, %r1346, %r3180;
	shl.b32 	%r3184, %r3183, 20;
	add.s32 	%r3185, %r3184, 1072693248;
	mov.b32 	%r3186, 0;
	mov.b64 	%fd7060, {%r3186, %r3185};
	mul.f64 	%fd8698, %fd7060, %fd7059;
$L__BB0_1688:
	add.f64 	%fd1812, %fd1785, %fd1806;
	fma.rn.f64 	%fd7061, %fd1812, 0d3FF71547652B82FE, 0d4338000000000000;
	{
	.reg .b32 %temp; 
	mov.b64 	{%r1349, %temp}, %fd7061;
	}
	mov.f64 	%fd7062, 0dC338000000000000;
	add.rn.f64 	%fd7063, %fd7061, %fd7062;
	fma.rn.f64 	%fd7064, %fd7063, 0dBFE62E42FEFA39EF, %fd1812;
	fma.rn.f64 	%fd7065, %fd7063, 0dBC7ABC9E3B39803F, %fd7064;
	fma.rn.f64 	%fd7066, %fd7065, 0d3E5ADE1569CE2BDF, 0d3E928AF3FCA213EA;
	fma.rn.f64 	%fd7067, %fd7066, %fd7065, 0d3EC71DEE62401315;
	fma.rn.f64 	%fd7068, %fd7067, %fd7065, 0d3EFA01997C89EB71;
	fma.rn.f64 	%fd7069, %fd7068, %fd7065, 0d3F2A01A014761F65;
	fma.rn.f64 	%fd7070, %fd7069, %fd7065, 0d3F56C16C1852B7AF;
	fma.rn.f64 	%fd7071, %fd7070, %fd7065, 0d3F81111111122322;
	fma.rn.f64 	%fd7072, %fd7071, %fd7065, 0d3FA55555555502A1;
	fma.rn.f64 	%fd7073, %fd7072, %fd7065, 0d3FC5555555555511;
	fma.rn.f64 	%fd7074, %fd7073, %fd7065, 0d3FE000000000000B;
	fma.rn.f64 	%fd7075, %fd7074, %fd7065, 0d3FF0000000000000;
	fma.rn.f64 	%fd7076, %fd7075, %fd7065, 0d3FF0000000000000;
	{
	.reg .b32 %temp; 
	mov.b64 	{%r1350, %temp}, %fd7076;
	}
	{
	.reg .b32 %temp; 
	mov.b64 	{%temp, %r1351}, %fd7076;
	}
	shl.b32 	%r3187, %r1349, 20;
	add.s32 	%r3188, %r3187, %r1351;
	mov.b64 	%fd8699, {%r1350, %r3188};
	{
	.reg .b32 %temp; 
	mov.b64 	{%temp, %r3189}, %fd1812;
	}
	mov.b32 	%f116, %r3189;
	abs.f32 	%f52, %f116;
	setp.lt.f32 	%p1093, %f52, 0f4086232B;
	@%p1093 bra 	$L__BB0_1691;
	setp.lt.f64 	%p1094, %fd1812, 0d0000000000000000;
	add.f64 	%fd7077, %fd1812, 0d7FF0000000000000;
	selp.f64 	%fd8699, 0d0000000000000000, %fd7077, %p1094;
	setp.geu.f32 	%p1095, %f52, 0f40874800;
	@%p1095 bra 	$L__BB0_1691;
	shr.u32 	%r3190, %r1349, 31;
	add.s32 	%r3191, %r1349, %r3190;
	shr.s32 	%r3192, %r3191, 1;
	shl.b32 	%r3193, %r3192, 20;
	add.s32 	%r3194, %r1351, %r3193;
	mov.b64 	%fd7078, {%r1350, %r3194};
	sub.s32 	%r3195, %r1349, %r3192;
	shl.b32 	%r3196, %r3195, 20;
	add.s32 	%r3197, %r3196, 1072693248;
	mov.b32 	%r3198, 0;
	mov.b64 	%fd7079, {%r3198, %r3197};
	mul.f64 	%fd8699, %fd7079, %fd7078;
$L__BB0_1691:
	add.f64 	%fd8700, %fd8698, %fd8699;
	{
	.reg .b32 %temp; 
	mov.b64 	{%temp, %r3858}, %fd8700;
	}
	{
	.reg .b32 %temp; 
	mov.b64 	{%r3859, %temp}, %fd8700;
	}
	setp.gt.s32 	%p1096, %r3858, 1048575;
	mov.b32 	%r3860, -1023;
	@%p1096 bra 	$L__BB0_1693;
	mul.f64 	%fd8700, %fd8700, 0d4350000000000000;
	{
	.reg .b32 %temp; 
	mov.b64 	{%temp, %r3858}, %fd8700;
	}
	{
	.reg .b32 %temp; 
	mov.b64 	{%r3859, %temp}, %fd8700;
	}
	mov.b32 	%r3860, -1077;
$L__BB0_1693:
	add.s32 	%r3201, %r3858, -1;
	setp.gt.u32 	%p1097, %r3201, 2146435070;
	@%p1097 bra 	$L__BB0_1697;
	shr.u32 	%r3204, %r3858, 20;
	add.s32 	%r3861, %r3860, %r3204;
	and.b32  	%r3205, %r3858, 1048575;
	or.b32  	%r3206, %r3205, 1072693248;
	mov.b64 	%fd8701, {%r3859, %r3206};
	setp.lt.u32 	%p1099, %r3206, 1073127583;
	@%p1099 bra 	$L__BB0_1696;
	{
	.reg .b32 %temp; 
	mov.b64 	{%r3207, %temp}, %fd8701;
	}
	{
	.reg .b32 %temp; 
	mov.b64 	{%temp, %r3208}, %fd8701;
	}
	add.s32 	%r3209, %r3208, -1048576;
	mov.b64 	%fd8701, {%r3207, %r3209};
	add.s32 	%r3861, %r3861, 1;
$L__BB0_1696:
	add.f64 	%fd7081, %fd8701, 0dBFF0000000000000;
	add.f64 	%fd7082, %fd8701, 0d3FF0000000000000;
	rcp.approx.ftz.f64 	%fd7083, %fd7082;
	neg.f64 	%fd7084, %fd7082;
	fma.rn.f64 	%fd7085, %fd7084, %fd7083, 0d3FF0000000000000;
	fma.rn.f64 	%fd7086, %fd7085, %fd7085, %fd7085;
	fma.rn.f64 	%fd7087, %fd7086, %fd7083, %fd7083;
	mul.f64 	%fd7088, %fd7081, %fd7087;
	fma.rn.f64 	%fd7089, %fd7081, %fd7087, %fd7088;
	mul.f64 	%fd7090, %fd7089, %fd7089;
	fma.rn.f64 	%fd7091, %fd7090, 0d3EB1380B3AE80F1E, 0d3ED0EE258B7A8B04;
	fma.rn.f64 	%fd7092, %fd7091, %fd7090, 0d3EF3B2669F02676F;
	fma.rn.f64 	%fd7093, %fd7092, %fd7090, 0d3F1745CBA9AB0956;
	fma.rn.f64 	%fd7094, %fd7093, %fd7090, 0d3F3C71C72D1B5154;
	fma.rn.f64 	%fd7095, %fd7094, %fd7090, 0d3F624924923BE72D;
	fma.rn.f64 	%fd7096, %fd7095, %fd7090, 0d3F8999999999A3C4;
	fma.rn.f64 	%fd7097, %fd7096, %fd7090, 0d3FB5555555555554;
	sub.f64 	%fd7098, %fd7081, %fd7089;
	add.f64 	%fd7099, %fd7098, %fd7098;
	neg.f64 	%fd7100, %fd7089;
	fma.rn.f64 	%fd7101, %fd7100, %fd7081, %fd7099;
	mul.f64 	%fd7102, %fd7087, %fd7101;
	mul.f64 	%fd7103, %fd7090, %fd7097;
	fma.rn.f64 	%fd7104, %fd7103, %fd7089, %fd7102;
	xor.b32  	%r3210, %r3861, -2147483648;
	mov.b32 	%r3211, 1127219200;
	mov.b64 	%fd7105, {%r3210, %r3211};
	sub.f64 	%fd7106, %fd7105, %fd1;
	fma.rn.f64 	%fd7107, %fd7106, 0d3FE62E42FEFA39EF, %fd7089;
	fma.rn.f64 	%fd7108, %fd7106, 0dBFE62E42FEFA39EF, %fd7107;
	sub.f64 	%fd7109, %fd7108, %fd7089;
	sub.f64 	%fd7110, %fd7104, %fd7109;
	fma.rn.f64 	%fd7111, %fd7106, 0d3C7ABC9E3B39803F, %fd7110;
	add.f64 	%fd8702, %fd7107, %fd7111;
	bra.uni 	$L__BB0_1698;
$L__BB0_1697:
	fma.rn.f64 	%fd7080, %fd8700, 0d7FF0000000000000, 0d7FF0000000000000;
	{
	.reg .b32 %temp; 
	mov.b64 	{%temp, %r3202}, %fd8700;
	}
	and.b32  	%r3203, %r3202, 2147483647;
	setp.eq.s32 	%p1098, %r3203, 0;
	selp.f64 	%fd8702, 0dFFF0000000000000, %fd7080, %p1098;
$L__BB0_1698:
	add.s64 	%rd344, %rd10, %rd337;
	st.local.f64 	[%rd344], %fd8702;
	ld.local.f64 	%fd1826, [%rd344+-8];
	add.s64 	%rd345, %rd4, %rd337;
	ld.local.f64 	%fd7112, [%rd345];
	add.s64 	%rd62, %rd12, %rd337;
	ld.local.f64 	%fd1827, [%rd62+-8];
	add.s64 	%rd346, %rd7, %rd337;
	ld.local.f64 	%fd1828, [%rd346];
	add.f64 	%fd1829, %fd1826, %fd7112;
	fma.rn.f64 	%fd7113, %fd1829, 0d3FF71547652B82FE, 0d4338000000000000;
	{
	.reg .b32 %temp; 
	mov.b64 	{%r1362, %temp}, %fd7113;
	}
	mov.f64 	%fd7114, 0dC338000000000000;
	add.rn.f64 	%fd7115, %fd7113, %fd7114;
	fma.rn.f64 	%fd7116, %fd7115, 0dBFE62E42FEFA39EF, %fd1829;
	fma.rn.f64 	%fd7117, %fd7115, 0dBC7ABC9E3B39803F, %fd7116;
	fma.rn.f64 	%fd7118, %fd7117, 0d3E5ADE1569CE2BDF, 0d3E928AF3FCA213EA;
	fma.rn.f64 	%fd7119, %fd7118, %fd7117, 0d3EC71DEE62401315;
	fma.rn.f64 	%fd7120, %fd7119, %fd7117, 0d3EFA01997C89EB71;
	fma.rn.f64 	%fd7121, %fd7120, %fd7117, 0d3F2A01A014761F65;
	fma.rn.f64 	%fd7122, %fd7121, %fd7117, 0d3F56C16C1852B7AF;
	fma.rn.f64 	%fd7123, %fd7122, %fd7117, 0d3F81111111122322;
	fma.rn.f64 	%fd7124, %fd7123, %fd7117, 0d3FA55555555502A1;
	fma.rn.f64 	%fd7125, %fd7124, %fd7117, 0d3FC5555555555511;
	fma.rn.f64 	%fd7126, %fd7125, %fd7117, 0d3FE000000000000B;
	fma.rn.f64 	%fd7127, %fd7126, %fd7117, 0d3FF0000000000000;
	fma.rn.f64 	%fd7128, %fd7127, %fd7117, 0d3FF0000000000000;
	{
	.reg .b32 %temp; 
	mov.b64 	{%r1363, %temp}, %fd7128;
	}
	{
	.reg .b32 %temp; 
	mov.b64 	{%temp, %r1364}, %fd7128;
	}
	shl.b32 	%r3212, %r1362, 20;
	add.s32 	%r3213, %r3212, %r1364;
	mov.b64 	%fd8703, {%r1363, %r3213};
	{
	.reg .b32 %temp; 
	mov.b64 	{%temp, %r3214}, %fd1829;
	}
	mov.b32 	%f117, %r3214;
	abs.f32 	%f53, %f117;
	setp.lt.f32 	%p1100, %f53, 0f4086232B;
	@%p1100 bra 	$L__BB0_1701;
	setp.lt.f64 	%p1101, %fd1829, 0d0000000000000000;
	add.f64 	%fd7129, %fd1829, 0d7FF0000000000000;
	selp.f64 	%fd8703, 0d0000000000000000, %fd7129, %p1101;
	setp.geu.f32 	%p1102, %f53, 0f40874800;
	@%p1102 bra 	$L__BB0_1701;
	shr.u32 	%r3215, %r1362, 31;
	add.s32 	%r3216, %r1362, %r3215;
	shr.s32 	%r3217, %r3216, 1;
	shl.b32 	%r3218, %r3217, 20;
	add.s32 	%r3219, %r1364, %r3218;
	mov.b64 	%fd7130, {%r1363, %r3219};
	sub.s32 	%r3220, %r1362, %r3217;
	shl.b32 	%r3221, %r3220, 20;
	add.s32 	%r3222, %r3221, 1072693248;
	mov.b32 	%r3223, 0;
	mov.b64 	%fd7131, {%r3223, %r3222};
	mul.f64 	%fd8703, %fd7131, %fd7130;
$L__BB0_1701:
	add.f64 	%fd1834, %fd1827, %fd1828;
	fma.rn.f64 	%fd7132, %fd1834, 0d3FF71547652B82FE, 0d4338000000000000;
	{
	.reg .b32 %temp; 
	mov.b64 	{%r1365, %temp}, %fd7132;
	}
	mov.f64 	%fd7133, 0dC338000000000000;
	add.rn.f64 	%fd7134, %fd7132, %fd7133;
	fma.rn.f64 	%fd7135, %fd7134, 0dBFE62E42FEFA39EF, %fd1834;
	fma.rn.f64 	%fd7136, %fd7134, 0dBC7ABC9E3B39803F, %fd7135;
	fma.rn.f64 	%fd7137, %fd7136, 0d3E5ADE1569CE2BDF, 0d3E928AF3FCA213EA;
	fma.rn.f64 	%fd7138, %fd7137, %fd7136, 0d3EC71DEE62401315;
	fma.rn.f64 	%fd7139, %fd7138, %fd7136, 0d3EFA01997C89EB71;
	fma.rn.f64 	%fd7140, %fd7139, %fd7136, 0d3F2A01A014761F65;
	fma.rn.f64 	%fd7141, %fd7140, %fd7136, 0d3F56C16C1852B7AF;
	fma.rn.f64 	%fd7142, %fd7141, %fd7136, 0d3F81111111122322;
	fma.rn.f64 	%fd7143, %fd7142, %fd7136, 0d3FA55555555502A1;
	fma.rn.f64 	%fd7144, %fd7143, %fd7136, 0d3FC5555555555511;
	fma.rn.f64 	%fd7145, %fd7144, %fd7136, 0d3FE000000000000B;
	fma.rn.f64 	%fd7146, %fd7145, %fd7136, 0d3FF0000000000000;
	fma.rn.f64 	%fd7147, %fd7146, %fd7136, 0d3FF0000000000000;
	{
	.reg .b32 %temp; 
	mov.b64 	{%r1366, %temp}, %fd7147;
	}
	{
	.reg .b32 %temp; 
	mov.b64 	{%temp, %r1367}, %fd7147;
	}
	shl.b32 	%r3224, %r1365, 20;
	add.s32 	%r3225, %r3224, %r1367;
	mov.b64 	%fd8704, {%r1366, %r3225};
	{
	.reg .b32 %temp; 
	mov.b64 	{%temp, %r3226}, %fd1834;
	}
	mov.b32 	%f118, %r3226;
	abs.f32 	%f54, %f118;
	setp.lt.f32 	%p1103, %f54, 0f4086232B;
	@%p1103 bra 	$L__BB0_1704;
	setp.lt.f64 	%p1104, %fd1834, 0d0000000000000000;
	add.f64 	%fd7148, %fd1834, 0d7FF0000000000000;
	selp.f64 	%fd8704, 0d0000000000000000, %fd7148, %p1104;
	setp.geu.f32 	%p1105, %f54, 0f40874800;
	@%p1105 bra 	$L__BB0_1704;
	shr.u32 	%r3227, %r1365, 31;
	add.s32 	%r3228, %r1365, %r3227;
	shr.s32 	%r3229, %r3228, 1;
	shl.b32 	%r3230, %r3229, 20;
	add.s32 	%r3231, %r1367, %r3230;
	mov.b64 	%fd7149, {%r1366, %r3231};
	sub.s32 	%r3232, %r1365, %r3229;
	shl.b32 	%r3233, %r3232, 20;
	add.s32 	%r3234, %r3233, 1072693248;
	mov.b32 	%r3235, 0;
	mov.b64 	%fd7150, {%r3235, %r3234};
	mul.f64 	%fd8704, %fd7150, %fd7149;
$L__BB0_1704:
	add.f64 	%fd8705, %fd8703, %fd8704;
	{
	.reg .b32 %temp; 
	mov.b64 	{%temp, %r3862}, %fd8705;
	}
	{
	.reg .b32 %temp; 
	mov.b64 	{%r3863, %temp}, %fd8705;
	}
	setp.gt.s32 	%p1106, %r3862, 1048575;
	mov.b32 	%r3864, -1023;
	@%p1106 bra 	$L__BB0_1706;
	mul.f64 	%fd8705, %fd8705, 0d4350000000000000;
	{
	.reg .b32 %temp; 
	mov.b64 	{%temp, %r3862}, %fd8705;
	}
	{
	.reg .b32 %temp; 
	mov.b64 	{%r3863, %temp}, %fd8705;
	}
	mov.b32 	%r3864, -1077;
$L__BB0_1706:
	add.s32 	%r3238, %r3862, -1;
	setp.gt.u32 	%p1107, %r3238, 2146435070;
	@%p1107 bra 	$L__BB0_1710;
	shr.u32 	%r3241, %r3862, 20;
	add.s32 	%r3865, %r3864, %r3241;
	and.b32  	%r3242, %r3862, 1048575;
	or.b32  	%r3243, %r3242, 1072693248;
	mov.b64 	%fd8706, {%r3863, %r3243};
	setp.lt.u32 	%p1109, %r3243, 1073127583;
	@%p1109 bra 	$L__BB0_1709;
	{
	.reg .b32 %temp; 
	mov.b64 	{%r3244, %temp}, %fd8706;
	}
	{
	.reg .b32 %temp; 
	mov.b64 	{%temp, %r3245}, %fd8706;
	}
	add.s32 	%r3246, %r3245, -1048576;
	mov.b64 	%fd8706, {%r3244, %r3246};
	add.s32 	%r3865, %r3865, 1;
$L__BB0_1709:
	add.f64 	%fd7152, %fd8706, 0dBFF0000000000000;
	add.f64 	%fd7153, %fd8706, 0d3FF0000000000000;
	rcp.approx.ftz.f64 	%fd7154, %fd7153;
	neg.f64 	%fd7155, %fd7153;
	fma.rn.f64 	%fd7156, %fd7155, %fd7154, 0d3FF0000000000000;
	fma.rn.f64 	%fd7157, %fd7156, %fd7156, %fd7156;
	fma.rn.f64 	%fd7158, %fd7157, %fd7154, %fd7154;
	mul.f64 	%fd7159, %fd7152, %fd7158;
	fma.rn.f64 	%fd7160, %fd7152, %fd7158, %fd7159;
	mul.f64 	%fd7161, %fd7160, %fd7160;
	fma.rn.f64 	%fd7162, %fd7161, 0d3EB1380B3AE80F1E, 0d3ED0EE258B7A8B04;
	fma.rn.f64 	%fd7163, %fd7162, %fd7161, 0d3EF3B2669F02676F;
	fma.rn.f64 	%fd7164, %fd7163, %fd7161, 0d3F1745CBA9AB0956;
	fma.rn.f64 	%fd7165, %fd7164, %fd7161, 0d3F3C71C72D1B5154;
	fma.rn.f64 	%fd7166, %fd7165, %fd7161, 0d3F624924923BE72D;
	fma.rn.f64 	%fd7167, %fd7166, %fd7161, 0d3F8999999999A3C4;
	fma.rn.f64 	%fd7168, %fd7167, %fd7161, 0d3FB5555555555554;
	sub.f64 	%fd7169, %fd7152, %fd7160;
	add.f64 	%fd7170, %fd7169, %fd7169;
	neg.f64 	%fd7171, %fd7160;
	fma.rn.f64 	%fd7172, %fd7171, %fd7152, %fd7170;
	mul.f64 	%fd7173, %fd7158, %fd7172;
	mul.f64 	%fd7174, %fd7161, %fd7168;
	fma.rn.f64 	%fd7175, %fd7174, %fd7160, %fd7173;
	xor.b32  	%r3247, %r3865, -2147483648;
	mov.b32 	%r3248, 1127219200;
	mov.b64 	%fd7176, {%r3247, %r3248};
	sub.f64 	%fd7177, %fd7176, %fd1;
	fma.rn.f64 	%fd7178, %fd7177, 0d3FE62E42FEFA39EF, %fd7160;
	fma.rn.f64 	%fd7179, %fd7177, 0dBFE62E42FEFA39EF, %fd7178;
	sub.f64 	%fd7180, %fd7179, %fd7160;
	sub.f64 	%fd7181, %fd7175, %fd7180;
	fma.rn.f64 	%fd7182, %fd7177, 0d3C7ABC9E3B39803F, %fd7181;
	add.f64 	%fd8707, %fd7178, %fd7182;
	bra.uni 	$L__BB0_1711;
$L__BB0_1710:
	fma.rn.f64 	%fd7151, %fd8705, 0d7FF0000000000000, 0d7FF0000000000000;
	{
	.reg .b32 %temp; 
	mov.b64 	{%temp, %r3239}, %fd8705;
	}
	and.b32  	%r3240, %r3239, 2147483647;
	setp.eq.s32 	%p1108, %r3240, 0;
	selp.f64 	%fd8707, 0dFFF0000000000000, %fd7151, %p1108;
$L__BB0_1711:
	st.local.f64 	[%rd61], %fd8707;
	add.s64 	%rd348, %rd3, %rd337;
	ld.local.f64 	%fd7183, [%rd348];
	add.s64 	%rd349, %rd8, %rd337;
	ld.local.f64 	%fd1848, [%rd349];
	add.f64 	%fd1849, %fd1826, %fd7183;
	fma.rn.f64 	%fd7184, %fd1849, 0d3FF71547652B82FE, 0d4338000000000000;
	{
	.reg .b32 %temp; 
	mov.b64 	{%r1378, %temp}, %fd7184;
	}
	mov.f64 	%fd7185, 0dC338000000000000;
	add.rn.f64 	%fd7186, %fd7184, %fd7185;
	fma.rn.f64 	%fd7187, %fd7186, 0dBFE62E42FEFA39EF, %fd1849;
	fma.rn.f64 	%fd7188, %fd7186, 0dBC7ABC9E3B39803F, %fd7187;
	fma.rn.f64 	%fd7189, %fd7188, 0d3E5ADE1569CE2BDF, 0d3E928AF3FCA213EA;
	fma.rn.f64 	%fd7190, %fd7189, %fd7188, 0d3EC71DEE62401315;
	fma.rn.f64 	%fd7191, %fd7190, %fd7188, 0d3EFA01997C89EB71;
	fma.rn.f64 	%fd7192, %fd7191, %fd7188, 0d3F2A01A014761F65;
	fma.rn.f64 	%fd7193, %fd7192, %fd7188, 0d3F56C16C1852B7AF;
	fma.rn.f64 	%fd7194, %fd7193, %fd7188, 0d3F81111111122322;
	fma.rn.f64 	%fd7195, %fd7194, %fd7188, 0d3FA55555555502A1;
	fma.rn.f64 	%fd7196, %fd7195, %fd7188, 0d3FC5555555555511;
	fma.rn.f64 	%fd7197, %fd7196, %fd7188, 0d3FE000000000000B;
	fma.rn.f64 	%fd7198, %fd7197, %fd7188, 0d3FF0000000000000;
	fma.rn.f64 	%fd7199, %fd7198, %fd7188, 0d3FF0000000000000;
	{
	.reg .b32 %temp; 
	mov.b64 	{%r1379, %temp}, %fd7199;
	}
	{
	.reg .b32 %temp; 
	mov.b64 	{%temp, %r1380}, %fd7199;
	}
	shl.b32 	%r3249, %r1378, 20;
	add.s32 	%r3250, %r3249, %r1380;
	mov.b64 	%fd8708, {%r1379, %r3250};
	{
	.reg .b32 %temp; 
	mov.b64 	{%temp, %r3251}, %fd1849;
	}
	mov.b32 	%f119, %r3251;
	abs.f32 	%f55, %f119;
	setp.lt.f32 	%p1110, %f55, 0f4086232B;
	@%p1110 bra 	$L__BB0_1714;
	setp.lt.f64 	%p1111, %fd1849, 0d0000000000000000;
	add.f64 	%fd7200, %fd1849, 0d7FF0000000000000;
	selp.f64 	%fd8708, 0d0000000000000000, %fd7200, %p1111;
	setp.geu.f32 	%p1112, %f55, 0f40874800;
	@%p1112 bra 	$L__BB0_1714;
	shr.u32 	%r3252, %r1378, 31;
	add.s32 	%r3253, %r1378, %r3252;
	shr.s32 	%r3254, %r3253, 1;
	shl.b32 	%r3255, %r3254, 20;
	add.s32 	%r3256, %r1380, %r3255;
	mov.b64 	%fd7201, {%r1379, %r3256};
	sub.s32 	%r3257, %r1378, %r3254;
	shl.b32 	%r3258, %r3257, 20;
	add.s32 	%r3259, %r3258, 1072693248;
	mov.b32 	%r3260, 0;
	mov.b64 	%fd7202, {%r3260, %r3259};
	mul.f64 	%fd8708, %fd7202, %fd7201;
$L__BB0_1714:
	add.f64 	%fd1854, %fd1827, %fd1848;
	fma.rn.f64 	%fd7203, %fd1854, 0d3FF71547652B82FE, 0d4338000000000000;
	{
	.reg .b32 %temp; 
	mov.b64 	{%r1381, %temp}, %fd7203;
	}
	mov.f64 	%fd7204, 0dC338000000000000;
	add.rn.f64 	%fd7205, %fd7203, %fd7204;
	fma.rn.f64 	%fd7206, %fd7205, 0dBFE62E42FEFA39EF, %fd1854;
	fma.rn.f64 	%fd7207, %fd7205, 0dBC7ABC9E3B39803F, %fd7206;
	fma.rn.f64 	%fd7208, %fd7207, 0d3E5ADE1569CE2BDF, 0d3E928AF3FCA213EA;
	fma.rn.f64 	%fd7209, %fd7208, %fd7207, 0d3EC71DEE62401315;
	fma.rn.f64 	%fd7210, %fd7209, %fd7207, 0d3EFA01997C89EB71;
	fma.rn.f64 	%fd7211, %fd7210, %fd7207, 0d3F2A01A014761F65;
	fma.rn.f64 	%fd7212, %fd7211, %fd7207, 0d3F56C16C1852B7AF;
	fma.rn.f64 	%fd7213, %fd7212, %fd7207, 0d3F81111111122322;
	fma.rn.f64 	%fd7214, %fd7213, %fd7207, 0d3FA55555555502A1;
	fma.rn.f64 	%fd7215, %fd7214, %fd7207, 0d3FC5555555555511;
	fma.rn.f64 	%fd7216, %fd7215, %fd7207, 0d3FE000000000000B;
	fma.rn.f64 	%fd7217, %fd7216, %fd7207, 0d3FF0000000000000;
	fma.rn.f64 	%fd7218, %fd7217, %fd7207, 0d3FF0000000000000;
	{
	.reg .b32 %temp; 
	mov.b64 	{%r1382, %temp}, %fd7218;
	}
	{
	.reg .b32 %temp; 
	mov.b64 	{%temp, %r1383}, %fd7218;
	}
	shl.b32 	%r3261, %r1381, 20;
	add.s32 	%r3262, %r3261, %r1383;
	mov.b64 	%fd8709, {%r1382, %r3262};
	{
	.reg .b32 %temp; 
	mov.b64 	{%temp, %r3263}, %fd1854;
	}
	mov.b32 	%f120, %r3263;
	abs.f32 	%f56, %f120;
	setp.lt.f32 	%p1113, %f56, 0f4086232B;
	@%p1113 bra 	$L__BB0_1717;
	setp.lt.f64 	%p1114, %fd1854, 0d0000000000000000;
	add.f64 	%fd7219, %fd1854, 0d7FF0000000000000;
	selp.f64 	%fd8709, 0d0000000000000000, %fd7219, %p1114;
	setp.geu.f32 	%p1115, %f56, 0f40874800;
	@%p1115 bra 	$L__BB0_1717;
	shr.u32 	%r3264, %r1381, 31;
	add.s32 	%r3265, %r1381, %r3264;
	shr.s32 	%r3266, %r3265, 1;
	shl.b32 	%r3267, %r3266, 20;
	add.s32 	%r3268, %r1383, %r3267;
	mov.b64 	%fd7220, {%r1382, %r3268};
	sub.s32 	%r3269, %r1381, %r3266;
	shl.b32 	%r3270, %r3269, 20;
	add.s32 	%r3271, %r3270, 1072693248;
	mov.b32 	%r3272, 0;
	mov.b64 	%fd7221, {%r3272, %r3271};
	mul.f64 	%fd8709, %fd7221, %fd7220;
$L__BB0_1717:
	add.f64 	%fd8710, %fd8708, %fd8709;
	{
	.reg .b32 %temp; 
	mov.b64 	{%temp, %r3866}, %fd8710;
	}
	{
	.reg .b32 %temp; 
	mov.b64 	{%r3867, %temp}, %fd8710;
	}
	setp.gt.s32 	%p1116, %r3866, 1048575;
	mov.b32 	%r3868, -1023;
	@%p1116 bra 	$L__BB0_1719;
	mul.f64 	%fd8710, %fd8710, 0d4350000000000000;
	{
	.reg .b32 %temp; 
	mov.b64 	{%temp, %r3866}, %fd8710;
	}
	{
	.reg .b32 %temp; 
	mov.b64 	{%r3867, %temp}, %fd8710;
	}
	mov.b32 	%r3868, -1077;
$L__BB0_1719:
	add.s32 	%r3275, %r3866, -1;
	setp.gt.u32 	%p1117, %r3275, 2146435070;
	@%p1117 bra 	$L__BB0_1723;
	shr.u32 	%r3278, %r3866, 20;
	add.s32 	%r3869, %r3868, %r3278;
	and.b32  	%r3279, %r3866, 1048575;
	or.b32  	%r3280, %r3279, 1072693248;
	mov.b64 	%fd8711, {%r3867, %r3280};
	setp.lt.u32 	%p1119, %r3280, 1073127583;
	@%p1119 bra 	$L__BB0_1722;
	{
	.reg .b32 %temp; 
	mov.b64 	{%r3281, %temp}, %fd8711;
	}
	{
	.reg .b32 %temp; 
	mov.b64 	{%temp, %r3282}, %fd8711;
	}
	add.s32 	%r3283, %r3282, -1048576;
	mov.b64 	%fd8711, {%r3281, %r3283};
	add.s32 	%r3869, %r3869, 1;
$L__BB0_1722:
	add.f64 	%fd7223, %fd8711, 0dBFF0000000000000;
	add.f64 	%fd7224, %fd8711, 0d3FF0000000000000;
	rcp.approx.ftz.f64 	%fd7225, %fd7224;
	neg.f64 	%fd7226, %fd7224;
	fma.rn.f64 	%fd7227, %fd7226, %fd7225, 0d3FF0000000000000;
	fma.rn.f64 	%fd7228, %fd7227, %fd7227, %fd7227;
	fma.rn.f64 	%fd7229, %fd7228, %fd7225, %fd7225;
	mul.f64 	%fd7230, %fd7223, %fd7229;
	fma.rn.f64 	%fd7231, %fd7223, %fd7229, %fd7230;
	mul.f64 	%fd7232, %fd7231, %fd7231;
	fma.rn.f64 	%fd7233, %fd7232, 0d3EB1380B3AE80F1E, 0d3ED0EE258B7A8B04;
	fma.rn.f64 	%fd7234, %fd7233, %fd7232, 0d3EF3B2669F02676F;
	fma.rn.f64 	%fd7235, %fd7234, %fd7232, 0d3F1745CBA9AB0956;
	fma.rn.f64 	%fd7236, %fd7235, %fd7232, 0d3F3C71C72D1B5154;
	fma.rn.f64 	%fd7237, %fd7236, %fd7232, 0d3F624924923BE72D;
	fma.rn.f64 	%fd7238, %fd7237, %fd7232, 0d3F8999999999A3C4;
	fma.rn.f64 	%fd7239, %fd7238, %fd7232, 0d3FB5555555555554;
	sub.f64 	%fd7240, %fd7223, %fd7231;
	add.f64 	%fd7241, %fd7240, %fd7240;
	neg.f64 	%fd7242, %fd7231;
	fma.rn.f64 	%fd7243, %fd7242, %fd7223, %fd7241;
	mul.f64 	%fd7244, %fd7229, %fd7243;
	mul.f64 	%fd7245, %fd7232, %fd7239;
	fma.rn.f64 	%fd7246, %fd7245, %fd7231, %fd7244;
	xor.b32  	%r3284, %r3869, -2147483648;
	mov.b32 	%r3285, 1127219200;
	mov.b64 	%fd7247, {%r3284, %r3285};
	sub.f64 	%fd7248, %fd7247, %fd1;
	fma.rn.f64 	%fd7249, %fd7248, 0d3FE62E42FEFA39EF, %fd7231;
	fma.rn.f64 	%fd7250, %fd7248, 0dBFE62E42FEFA39EF, %fd7249;
	sub.f64 	%fd7251, %fd7250, %fd7231;
	sub.f64 	%fd7252, %fd7246, %fd7251;
	fma.rn.f64 	%fd7253, %fd7248, 0d3C7ABC9E3B39803F, %fd7252;
	add.f64 	%fd8712, %fd7249, %fd7253;
	bra.uni 	$L__BB0_1724;
$L__BB0_1723:
	fma.rn.f64 	%fd7222, %fd8710, 0d7FF0000000000000, 0d7FF0000000000000;
	{
	.reg .b32 %temp; 
	mov.b64 	{%temp, %r3276}, %fd8710;
	}
	and.b32  	%r3277, %r3276, 2147483647;
	setp.eq.s32 	%p1118, %r3277, 0;
	selp.f64 	%fd8712, 0dFFF0000000000000, %fd7222, %p1118;
$L__BB0_1724:
	st.local.f64 	[%rd62], %fd8712;
	add.s32 	%r3853, %r3853, 1;
	setp.ne.s32 	%p1120, %r3853, 8;
	@%p1120 bra 	$L__BB0_1672;
	mov.b32 	%r3870, 7;
	mov.f64 	%fd8713, 0d0000000000000000;
	mov.f64 	%fd8714, %fd8713;
$L__BB0_1726:
	cvt.u64.u32 	%rd63, %r3870;
	mul.wide.u32 	%rd350, %r3870, 8;
	add.s64 	%rd351, %rd1, %rd350;
	ld.local.f64 	%fd7255, [%rd351+8];
	add.s64 	%rd352, %rd2, %rd350;
	ld.local.f64 	%fd1870, [%rd352+8];
	add.f64 	%fd1871, %fd8714, %fd7255;
	fma.rn.f64 	%fd7256, %fd1871, 0d3FF71547652B82FE, 0d4338000000000000;
	{
	.reg .b32 %temp; 
	mov.b64 	{%r1396, %temp}, %fd7256;
	}
	mov.f64 	%fd7257, 0dC338000000000000;
	add.rn.f64 	%fd7258, %fd7256, %fd7257;
	fma.rn.f64 	%fd7259, %fd7258, 0dBFE62E42FEFA39EF, %fd1871;
	fma.rn.f64 	%fd7260, %fd7258, 0dBC7ABC9E3B39803F, %fd7259;
	fma.rn.f64 	%fd7261, %fd7260, 0d3E5ADE1569CE2BDF, 0d3E928AF3FCA213EA;
	fma.rn.f64 	%fd7262, %fd7261, %fd7260, 0d3EC71DEE62401315;
	fma.rn.f64 	%fd7263, %fd7262, %fd7260, 0d3EFA01997C89EB71;
	fma.rn.f64 	%fd7264, %fd7263, %fd7260, 0d3F2A01A014761F65;
	fma.rn.f64 	%fd7265, %fd7264, %fd7260, 0d3F56C16C1852B7AF;
	fma.rn.f64 	%fd7266, %fd7265, %fd7260, 0d3F81111111122322;
	fma.rn.f64 	%fd7267, %fd7266, %fd7260, 0d3FA55555555502A1;
	fma.rn.f64 	%fd7268, %fd7267, %fd7260, 0d3FC5555555555511;
	fma.rn.f64 	%fd7269, %fd7268, %fd7260, 0d3FE000000000000B;
	fma.rn.f64 	%fd7270, %fd7269, %fd7260, 0d3FF0000000000000;
	fma.rn.f64 	%fd7271, %fd7270, %fd7260, 0d3FF0000000000000;
	{
	.reg .b32 %temp; 
	mov.b64 	{%r1397, %temp}, %fd7271;
	}
	{
	.reg .b32 %temp; 
	mov.b64 	{%temp, %r1398}, %fd7271;
	}
	shl.b32 	%r3287, %r1396, 20;
	add.s32 	%r3288, %r3287, %r1398;
	mov.b64 	%fd8715, {%r1397, %r3288};
	{
	.reg .b32 %temp; 
	mov.b64 	{%temp, %r3289}, %fd1871;
	}
	mov.b32 	%f121, %r3289;
	abs.f32 	%f57, %f121;
	setp.lt.f32 	%p1121, %f57, 0f4086232B;
	@%p1121 bra 	$L__BB0_1729;
	setp.lt.f64 	%p1122, %fd1871, 0d0000000000000000;
	add.f64 	%fd7272, %fd1871, 0d7FF0000000000000;
	selp.f64 	%fd8715, 0d0000000000000000, %fd7272, %p1122;
	setp.geu.f32 	%p1123, %f57, 0f40874800;
	@%p1123 bra 	$L__BB0_1729;
	shr.u32 	%r3290, %r1396, 31;
	add.s32 	%r3291, %r1396, %r3290;
	shr.s32 	%r3292, %r3291, 1;
	shl.b32 	%r3293, %r3292, 20;
	add.s32 	%r3294, %r1398, %r3293;
	mov.b64 	%fd7273, {%r1397, %r3294};
	sub.s32 	%r3295, %r1396, %r3292;
	shl.b32 	%r3296, %r3295, 20;
	add.s32 	%r3297, %r3296, 1072693248;
	mov.b32 	%r3298, 0;
	mov.b64 	%fd7274, {%r3298, %r3297};
	mul.f64 	%fd8715, %fd7274, %fd7273;
$L__BB0_1729:
	add.f64 	%fd1876, %fd8713, %fd1870;
	fma.rn.f64 	%fd7275, %fd1876, 0d3FF71547652B82FE, 0d4338000000000000;
	{
	.reg .b32 %temp; 
	mov.b64 	{%r1399, %temp}, %fd7275;
	}
	mov.f64 	%fd7276, 0dC338000000000000;
	add.rn.f64 	%fd7277, %fd7275, %fd7276;
	fma.rn.f64 	%fd7278, %fd7277, 0dBFE62E42FEFA39EF, %fd1876;
	fma.rn.f64 	%fd7279, %fd7277, 0dBC7ABC9E3B39803F, %fd7278;
	fma.rn.f64 	%fd7280, %fd7279, 0d3E5ADE1569CE2BDF, 0d3E928AF3FCA213EA;
	fma.rn.f64 	%fd7281, %fd7280, %fd7279, 0d3EC71DEE62401315;
	fma.rn.f64 	%fd7282, %fd7281, %fd7279, 0d3EFA01997C89EB71;
	fma.rn.f64 	%fd7283, %fd7282, %fd7279, 0d3F2A01A014761F65;
	fma.rn.f64 	%fd7284, %fd7283, %fd7279, 0d3F56C16C1852B7AF;
	fma.rn.f64 	%fd7285, %fd7284, %fd7279, 0d3F81111111122322;
	fma.rn.f64 	%fd7286, %fd7285, %fd7279, 0d3FA55555555502A1;
	fma.rn.f64 	%fd7287, %fd7286, %fd7279, 0d3FC5555555555511;
	fma.rn.f64 	%fd7288, %fd7287, %fd7279, 0d3FE000000000000B;
	fma.rn.f64 	%fd7289, %fd7288, %fd7279, 0d3FF0000000000000;
	fma.rn.f64 	%fd7290, %fd7289, %fd7279, 0d3FF0000000000000;
	{
	.reg .b32 %temp; 
	mov.b64 	{%r1400, %temp}, %fd7290;
	}
	{
	.reg .b32 %temp; 
	mov.b64 	{%temp, %r1401}, %fd7290;
	}
	shl.b32 	%r3299, %r1399, 20;
	add.s32 	%r3300, %r3299, %r1401;
	mov.b64 	%fd8716, {%r1400, %r3300};
	{
	.reg .b32 %temp; 
	mov.b64 	{%temp, %r3301}, %fd1876;
	}
	mov.b32 	%f122, %r3301;
	abs.f32 	%f58, %f122;
	setp.lt.f32 	%p1124, %f58, 0f4086232B;
	@%p1124 bra 	$L__BB0_1732;
	setp.lt.f64 	%p1125, %fd1876, 0d0000000000000000;
	add.f64 	%fd7291, %fd1876, 0d7FF0000000000000;
	selp.f64 	%fd8716, 0d0000000000000000, %fd7291, %p1125;
	setp.geu.f32 	%p1126, %f58, 0f40874800;
	@%p1126 bra 	$L__BB0_1732;
	shr.u32 	%r3302, %r1399, 31;
	add.s32 	%r3303, %r1399, %r3302;
	shr.s32 	%r3304, %r3303, 1;
	shl.b32 	%r3305, %r3304, 20;
	add.s32 	%r3306, %r1401, %r3305;
	mov.b64 	%fd7292, {%r1400, %r3306};
	sub.s32 	%r3307, %r1399, %r3304;
	shl.b32 	%r3308, %r3307, 20;
	add.s32 	%r3309, %r3308, 1072693248;
	mov.b32 	%r3310, 0;
	mov.b64 	%fd7293, {%r3310, %r3309};
	mul.f64 	%fd8716, %fd7293, %fd7292;
$L__BB0_1732:
	add.f64 	%fd8717, %fd8715, %fd8716;
	{
	.reg .b32 %temp; 
	mov.b64 	{%temp, %r3871}, %fd8717;
	}
	{
	.reg .b32 %temp; 
	mov.b64 	{%r3872, %temp}, %fd8717;
	}
	setp.gt.s32 	%p1127, %r3871, 1048575;
	mov.b32 	%r3873, -1023;
	@%p1127 bra 	$L__BB0_1734;
	mul.f64 	%fd8717, %fd8717, 0d4350000000000000;
	{
	.reg .b32 %temp; 
	mov.b64 	{%temp, %r3871}, %fd8717;
	}
	{
	.reg .b32 %temp; 
	mov.b64 	{%r3872, %temp}, %fd8717;
	}
	mov.b32 	%r3873, -1077;
$L__BB0_1734:
	add.s32 	%r3313, %r3871, -1;
	setp.gt.u32 	%p1128, %r3313, 2146435070;
	@%p1128 bra 	$L__BB0_1738;
	shr.u32 	%r3316, %r3871, 20;
	add.s32 	%r3874, %r3873, %r3316;
	and.b32  	%r3317, %r3871, 1048575;
	or.b32  	%r3318, %r3317, 1072693248;
	mov.b64 	%fd8718, {%r3872, %r3318};
	setp.lt.u32 	%p1130, %r3318, 1073127583;
	@%p1130 bra 	$L__BB0_1737;
	{
	.reg .b32 %temp; 
	mov.b64 	{%r3319, %temp}, %fd8718;
	}
	{
	.reg .b32 %temp; 
	mov.b64 	{%temp, %r3320}, %fd8718;
	}
	add.s32 	%r3321, %r3320, -1048576;
	mov.b64 	%fd8718, {%r3319, %r3321};
	add.s32 	%r3874, %r3874, 1;
$L__BB0_1737:
	add.f64 	%fd7295, %fd8718, 0dBFF0000000000000;
	add.f64 	%fd7296, %fd8718, 0d3FF0000000000000;
	rcp.approx.ftz.f64 	%fd7297, %fd7296;
	neg.f64 	%fd7298, %fd7296;
	fma.rn.f64 	%fd7299, %fd7298, %fd7297, 0d3FF0000000000000;
	fma.rn.f64 	%fd7300, %fd7299, %fd7299, %fd7299;
	fma.rn.f64 	%fd7301, %fd7300, %fd7297, %fd7297;
	mul.f64 	%fd7302, %fd7295, %fd7301;
	fma.rn.f64 	%fd7303, %fd7295, %fd7301, %fd7302;
	mul.f64 	%fd7304, %fd7303, %fd7303;
	fma.rn.f64 	%fd7305, %fd7304, 0d3EB1380B3AE80F1E, 0d3ED0EE258B7A8B04;
	fma.rn.f64 	%fd7306, %fd7305, %fd7304, 0d3EF3B2669F02676F;
	fma.rn.f64 	%fd7307, %fd7306, %fd7304, 0d3F1745CBA9AB0956;
	fma.rn.f64 	%fd7308, %fd7307, %fd7304, 0d3F3C71C72D1B5154;
	fma.rn.f64 	%fd7309, %fd7308, %fd7304, 0d3F624924923BE72D;
	fma.rn.f64 	%fd7310, %fd7309, %fd7304, 0d3F8999999999A3C4;
	fma.rn.f64 	%fd7311, %fd7310, %fd7304, 0d3FB5555555555554;
	sub.f64 	%fd7312, %fd7295, %fd7303;
	add.f64 	%fd7313, %fd7312, %fd7312;
	neg.f64 	%fd7314, %fd7303;
	fma.rn.f64 	%fd7315, %fd7314, %fd7295, %fd7313;
	mul.f64 	%fd7316, %fd7301, %fd7315;
	mul.f64 	%fd7317, %fd7304, %fd7311;
	fma.rn.f64 	%fd7318, %fd7317, %fd7303, %fd7316;
	xor.b32  	%r3322, %r3874, -2147483648;
	mov.b32 	%r3323, 1127219200;
	mov.b64 	%fd7319, {%r3322, %r3323};
	sub.f64 	%fd7320, %fd7319, %fd1;
	fma.rn.f64 	%fd7321, %fd7320, 0d3FE62E42FEFA39EF, %fd7303;
	fma.rn.f64 	%fd7322, %fd7320, 0dBFE62E42FEFA39EF, %fd7321;
	sub.f64 	%fd7323, %fd7322, %fd7303;
	sub.f64 	%fd7324, %fd7318, %fd7323;
	fma.rn.f64 	%fd7325, %fd7320, 0d3C7ABC9E3B39803F, %fd7324;
	add.f64 	%fd8714, %fd7321, %fd7325;
	bra.uni 	$L__BB0_1739;
$L__BB0_1738:
	fma.rn.f64 	%fd7294, %fd8717, 0d7FF0000000000000, 0d7FF0000000000000;
	{
	.reg .b32 %temp; 
	mov.b64 	{%temp, %r3314}, %fd8717;
	}
	and.b32  	%r3315, %r3314, 2147483647;
	setp.eq.s32 	%p1129, %r3315, 0;
	selp.f64 	%fd8714, 0dFFF0000000000000, %fd7294, %p1129;
$L__BB0_1739:
	shl.b64 	%rd353, %rd63, 3;
	add.s64 	%rd64, %rd13, %rd353;
	st.local.f64 	[%rd64], %fd8714;
	add.s64 	%rd65, %rd16, %rd350;
	ld.local.f64 	%fd1890, [%rd65+8];
	add.s64 	%rd355, %rd3, %rd350;
	ld.local.f64 	%fd7326, [%rd355+8];
	add.s64 	%rd66, %rd15, %rd350;
	ld.local.f64 	%fd1891, [%rd66+8];
	add.s64 	%rd356, %rd4, %rd350;
	ld.local.f64 	%fd1892, [%rd356+8];
	add.f64 	%fd1893, %fd1890, %fd7326;
	fma.rn.f64 	%fd7327, %fd1893, 0d3FF71547652B82FE, 0d4338000000000000;
	{
	.reg .b32 %temp; 
	mov.b64 	{%r1412, %temp}, %fd7327;
	}
	mov.f64 	%fd7328, 0dC338000000000000;
	add.rn.f64 	%fd7329, %fd7327, %fd7328;
	fma.rn.f64 	%fd7330, %fd7329, 0dBFE62E42FEFA39EF, %fd1893;
	fma.rn.f64 	%fd7331, %fd7329, 0dBC7ABC9E3B39803F, %fd7330;
	fma.rn.f64 	%fd7332, %fd7331, 0d3E5ADE1569CE2BDF, 0d3E928AF3FCA213EA;
	fma.rn.f64 	%fd7333, %fd7332, %fd7331, 0d3EC71DEE62401315;
	fma.rn.f64 	%fd7334, %fd7333, %fd7331, 0d3EFA01997C89EB71;
	fma.rn.f64 	%fd7335, %fd7334, %fd7331, 0d3F2A01A014761F65;
	fma.rn.f64 	%fd7336, %fd7335, %fd7331, 0d3F56C16C1852B7AF;
	fma.rn.f64 	%fd7337, %fd7336, %fd7331, 0d3F81111111122322;
	fma.rn.f64 	%fd7338, %fd7337, %fd7331, 0d3FA55555555502A1;
	fma.rn.f64 	%fd7339, %fd7338, %fd7331, 0d3FC5555555555511;
	fma.rn.f64 	%fd7340, %fd7339, %fd7331, 0d3FE000000000000B;
	fma.rn.f64 	%fd7341, %fd7340, %fd7331, 0d3FF0000000000000;
	fma.rn.f64 	%fd7342, %fd7341, %fd7331, 0d3FF0000000000000;
	{
	.reg .b32 %temp; 
	mov.b64 	{%r1413, %temp}, %fd7342;
	}
	{
	.reg .b32 %temp; 
	mov.b64 	{%temp, %r1414}, %fd7342;
	}
	shl.b32 	%r3324, %r1412, 20;
	add.s32 	%r3325, %r3324, %r1414;
	mov.b64 	%fd8720, {%r1413, %r3325};
	{
	.reg .b32 %temp; 
	mov.b64 	{%temp, %r3326}, %fd1893;
	}
	mov.b32 	%f123, %r3326;
	abs.f32 	%f59, %f123;
	setp.lt.f32 	%p1131, %f59, 0f4086232B;
	@%p1131 bra 	$L__BB0_1742;
	setp.lt.f64 	%p1132, %fd1893, 0d0000000000000000;
	add.f64 	%fd7343, %fd1893, 0d7FF0000000000000;
	selp.f64 	%fd8720, 0d0000000000000000, %fd7343, %p1132;
	setp.geu.f32 	%p1133, %f59, 0f40874800;
	@%p1133 bra 	$L__BB0_1742;
	shr.u32 	%r3327, %r1412, 31;
	add.s32 	%r3328, %r1412, %r3327;
	shr.s32 	%r3329, %r3328, 1;
	shl.b32 	%r3330, %r3329, 20;
	add.s32 	%r3331, %r1414, %r3330;
	mov.b64 	%fd7344, {%r1413, %r3331};
	sub.s32 	%r3332, %r1412, %r3329;
	shl.b32 	%r3333, %r3332, 20;
	add.s32 	%r3334, %r3333, 1072693248;
	mov.b32 	%r3335, 0;
	mov.b64 	%fd7345, {%r3335, %r3334};
	mul.f64 	%fd8720, %fd7345, %fd7344;
$L__BB0_1742:
	add.f64 	%fd1898, %fd1891, %fd1892;
	fma.rn.f64 	%fd7346, %fd1898, 0d3FF71547652B82FE, 0d4338000000000000;
	{
	.reg .b32 %temp; 
	mov.b64 	{%r1415, %temp}, %fd7346;
	}
	mov.f64 	%fd7347, 0dC338000000000000;
	add.rn.f64 	%fd7348, %fd7346, %fd7347;
	fma.rn.f64 	%fd7349, %fd7348, 0dBFE62E42FEFA39EF, %fd1898;
	fma.rn.f64 	%fd7350, %fd7348, 0dBC7ABC9E3B39803F, %fd7349;
	fma.rn.f64 	%fd7351, %fd7350, 0d3E5ADE1569CE2BDF, 0d3E928AF3FCA213EA;
	fma.rn.f64 	%fd7352, %fd7351, %fd7350, 0d3EC71DEE62401315;
	fma.rn.f64 	%fd7353, %fd7352, %fd7350, 0d3EFA01997C89EB71;
	fma.rn.f64 	%fd7354, %fd7353, %fd7350, 0d3F2A01A014761F65;
	fma.rn.f64 	%fd7355, %fd7354, %fd7350, 0d3F56C16C1852B7AF;
	fma.rn.f64 	%fd7356, %fd7355, %fd7350, 0d3F81111111122322;
	fma.rn.f64 	%fd7357, %fd7356, %fd7350, 0d3FA55555555502A1;
	fma.rn.f64 	%fd7358, %fd7357, %fd7350, 0d3FC5555555555511;
	fma.rn.f64 	%fd7359, %fd7358, %fd7350, 0d3FE000000000000B;
	fma.rn.f64 	%fd7360, %fd7359, %fd7350, 0d3FF0000000000000;
	fma.rn.f64 	%fd7361, %fd7360, %fd7350, 0d3FF0000000000000;
	{
	.reg .b32 %temp; 
	mov.b64 	{%r1416, %temp}, %fd7361;
	}
	{
	.reg .b32 %temp; 
	mov.b64 	{%temp, %r1417}, %fd7361;
	}
	shl.b32 	%r3336, %r1415, 20;
	add.s32 	%r3337, %r3336, %r1417;
	mov.b64 	%fd8721, {%r1416, %r3337};
	{
	.reg .b32 %temp; 
	mov.b64 	{%temp, %r3338}, %fd1898;
	}
	mov.b32 	%f124, %r3338;
	abs.f32 	%f60, %f124;
	setp.lt.f32 	%p1134, %f60, 0f4086232B;
	@%p1134 bra 	$L__BB0_1745;
	setp.lt.f64 	%p1135, %fd1898, 0d0000000000000000;
	add.f64 	%fd7362, %fd1898, 0d7FF0000000000000;
	selp.f64 	%fd8721, 0d0000000000000000, %fd7362, %p1135;
	setp.geu.f32 	%p1136, %f60, 0f40874800;
	@%p1136 bra 	$L__BB0_1745;
	shr.u32 	%r3339, %r1415, 31;
	add.s32 	%r3340, %r1415, %r3339;
	shr.s32 	%r3341, %r3340, 1;
	shl.b32 	%r3342, %r3341, 20;
	add.s32 	%r3343, %r1417, %r3342;
	mov.b64 	%fd7363, {%r1416, %r3343};
	sub.s32 	%r3344, %r1415, %r3341;
	shl.b32 	%r3345, %r3344, 20;
	add.s32 	%r3346, %r3345, 1072693248;
	mov.b32 	%r3347, 0;
	mov.b64 	%fd7364, {%r3347, %r3346};
	mul.f64 	%fd8721, %fd7364, %fd7363;
$L__BB0_1745:
	add.f64 	%fd8722, %fd8720, %fd8721;
	{
	.reg .b32 %temp; 
	mov.b64 	{%temp, %r3875}, %fd8722;
	}
	{
	.reg .b32 %temp; 
	mov.b64 	{%r3876, %temp}, %fd8722;
	}
	setp.gt.s32 	%p1137, %r3875, 1048575;
	mov.b32 	%r3877, -1023;
	@%p1137 bra 	$L__BB0_1747;
	mul.f64 	%fd8722, %fd8722, 0d4350000000000000;
	{
	.reg .b32 %temp; 
	mov.b64 	{%temp, %r3875}, %fd8722;
	}
	{
	.reg .b32 %temp; 
	mov.b64 	{%r3876, %temp}, %fd8722;
	}
	mov.b32 	%r3877, -1077;
$L__BB0_1747:
	add.s32 	%r3350, %r3875, -1;
	setp.gt.u32 	%p1138, %r3350, 2146435070;
	@%p1138 bra 	$L__BB0_1751;
	shr.u32 	%r3353, %r3875, 20;
	add.s32 	%r3878, %r3877, %r3353;
	and.b32  	%r3354, %r3875, 1048575;
	or.b32  	%r3355, %r3354, 1072693248;
	mov.b64 	%fd8723, {%r3876, %r3355};
	setp.lt.u32 	%p1140, %r3355, 1073127583;
	@%p1140 bra 	$L__BB0_1750;
	{
	.reg .b32 %temp; 
	mov.b64 	{%r3356, %temp}, %fd8723;
	}
	{
	.reg .b32 %temp; 
	mov.b64 	{%temp, %r3357}, %fd8723;
	}
	add.s32 	%r3358, %r3357, -1048576;
	mov.b64 	%fd8723, {%r3356, %r3358};
	add.s32 	%r3878, %r3878, 1;
$L__BB0_1750:
	add.f64 	%fd7366, %fd8723, 0dBFF0000000000000;
	add.f64 	%fd7367, %fd8723, 0d3FF0000000000000;
	rcp.approx.ftz.f64 	%fd7368, %fd7367;
	neg.f64 	%fd7369, %fd7367;
	fma.rn.f64 	%fd7370, %fd7369, %fd7368, 0d3FF0000000000000;
	fma.rn.f64 	%fd7371, %fd7370, %fd7370, %fd7370;
	fma.rn.f64 	%fd7372, %fd7371, %fd7368, %fd7368;
	mul.f64 	%fd7373, %fd7366, %fd7372;
	fma.rn.f64 	%fd7374, %fd7366, %fd7372, %fd7373;
	mul.f64 	%fd7375, %fd7374, %fd7374;
	fma.rn.f64 	%fd7376, %fd7375, 0d3EB1380B3AE80F1E, 0d3ED0EE258B7A8B04;
	fma.rn.f64 	%fd7377, %fd7376, %fd7375, 0d3EF3B2669F02676F;
	fma.rn.f64 	%fd7378, %fd7377, %fd7375, 0d3F1745CBA9AB0956;
	fma.rn.f64 	%fd7379, %fd7378, %fd7375, 0d3F3C71C72D1B5154;
	fma.rn.f64 	%fd7380, %fd7379, %fd7375, 0d3F624924923BE72D;
	fma.rn.f64 	%fd7381, %fd7380, %fd7375, 0d3F8999999999A3C4;
	fma.rn.f64 	%fd7382, %fd7381, %fd7375, 0d3FB5555555555554;
	sub.f64 	%fd7383, %fd7366, %fd7374;
	add.f64 	%fd7384, %fd7383, %fd7383;
	neg.f64 	%fd7385, %fd7374;
	fma.rn.f64 	%fd7386, %fd7385, %fd7366, %fd7384;
	mul.f64 	%fd7387, %fd7372, %fd7386;
	mul.f64 	%fd7388, %fd7375, %fd7382;
	fma.rn.f64 	%fd7389, %fd7388, %fd7374, %fd7387;
	xor.b32  	%r3359, %r3878, -2147483648;
	mov.b32 	%r3360, 1127219200;
	mov.b64 	%fd7390, {%r3359, %r3360};
	sub.f64 	%fd7391, %fd7390, %fd1;
	fma.rn.f64 	%fd7392, %fd7391, 0d3FE62E42FEFA39EF, %fd7374;
	fma.rn.f64 	%fd7393, %fd7391, 0dBFE62E42FEFA39EF, %fd7392;
	sub.f64 	%fd7394, %fd7393, %fd7374;
	sub.f64 	%fd7395, %fd7389, %fd7394;
	fma.rn.f64 	%fd7396, %fd7391, 0d3C7ABC9E3B39803F, %fd7395;
	add.f64 	%fd8724, %fd7392, %fd7396;
	bra.uni 	$L__BB0_1752;
$L__BB0_1751:
	fma.rn.f64 	%fd7365, %fd8722, 0d7FF0000000000000, 0d7FF0000000000000;
	{
	.reg .b32 %temp; 
	mov.b64 	{%temp, %r3351}, %fd8722;
	}
	and.b32  	%r3352, %r3351, 2147483647;
	setp.eq.s32 	%p1139, %r3352, 0;
	selp.f64 	%fd8724, 0dFFF0000000000000, %fd7365, %p1139;
$L__BB0_1752:
	add.s64 	%rd358, %rd14, %rd350;
	st.local.f64 	[%rd358], %fd8724;
	add.s64 	%rd359, %rd5, %rd350;
	ld.local.f64 	%fd7397, [%rd359+8];
	ld.local.f64 	%fd1912, [%rd64+8];
	add.s64 	%rd360, %rd6, %rd350;
	ld.local.f64 	%fd1913, [%rd360+8];
	add.f64 	%fd1914, %fd8713, %fd7397;
	fma.rn.f64 	%fd7398, %fd1914, 0d3FF71547652B82FE, 0d4338000000000000;
	{
	.reg .b32 %temp; 
	mov.b64 	{%r1428, %temp}, %fd7398;
	}
	mov.f64 	%fd7399, 0dC338000000000000;
	add.rn.f64 	%fd7400, %fd7398, %fd7399;
	fma.rn.f64 	%fd7401, %fd7400, 0dBFE62E42FEFA39EF, %fd1914;
	fma.rn.f64 	%fd7402, %fd7400, 0dBC7ABC9E3B39803F, %fd7401;
	fma.rn.f64 	%fd7403, %fd7402, 0d3E5ADE1569CE2BDF, 0d3E928AF3FCA213EA;
	fma.rn.f64 	%fd7404, %fd7403, %fd7402, 0d3EC71DEE62401315;
	fma.rn.f64 	%fd7405, %fd7404, %fd7402, 0d3EFA01997C89EB71;
	fma.rn.f64 	%fd7406, %fd7405, %fd7402, 0d3F2A01A014761F65;
	fma.rn.f64 	%fd7407, %fd7406, %fd7402, 0d3F56C16C1852B7AF;
	fma.rn.f64 	%fd7408, %fd7407, %fd7402, 0d3F81111111122322;
	fma.rn.f64 	%fd7409, %fd7408, %fd7402, 0d3FA55555555502A1;
	fma.rn.f64 	%fd7410, %fd7409, %fd7402, 0d3FC5555555555511;
	fma.rn.f64 	%fd7411, %fd7410, %fd7402, 0d3FE000000000000B;
	fma.rn.f64 	%fd7412, %fd7411, %fd7402, 0d3FF0000000000000;
	fma.rn.f64 	%fd7413, %fd7412, %fd7402, 0d3FF0000000000000;
	{
	.reg .b32 %temp; 
	mov.b64 	{%r1429, %temp}, %fd7413;
	}
	{
	.reg .b32 %temp; 
	mov.b64 	{%temp, %r1430}, %fd7413;
	}
	shl.b32 	%r3361, %r1428, 20;
	add.s32 	%r3362, %r3361, %r1430;
	mov.b64 	%fd8725, {%r1429, %r3362};
	{
	.reg .b32 %temp; 
	mov.b64 	{%temp, %r3363}, %fd1914;
	}
	mov.b32 	%f125, %r3363;
	abs.f32 	%f61, %f125;
	setp.lt.f32 	%p1141, %f61, 0f4086232B;
	@%p1141 bra 	$L__BB0_1755;
	setp.lt.f64 	%p1142, %fd1914, 0d0000000000000000;
	add.f64 	%fd7414, %fd1914, 0d7FF0000000000000;
	selp.f64 	%fd8725, 0d0000000000000000, %fd7414, %p1142;
	setp.geu.f32 	%p1143, %f61, 0f40874800;
	@%p1143 bra 	$L__BB0_1755;
	shr.u32 	%r3364, %r1428, 31;
	add.s32 	%r3365, %r1428, %r3364;
	shr.s32 	%r3366, %r3365, 1;
	shl.b32 	%r3367, %r3366, 20;
	add.s32 	%r3368, %r1430, %r3367;
	mov.b64 	%fd7415, {%r1429, %r3368};
	sub.s32 	%r3369, %r1428, %r3366;
	shl.b32 	%r3370, %r3369, 20;
	add.s32 	%r3371, %r3370, 1072693248;
	mov.b32 	%r3372, 0;
	mov.b64 	%fd7416, {%r3372, %r3371};
	mul.f64 	%fd8725, %fd7416, %fd7415;
$L__BB0_1755:
	add.f64 	%fd1919, %fd1912, %fd1913;
	fma.rn.f64 	%fd7417, %fd1919, 0d3FF71547652B82FE, 0d4338000000000000;
	{
	.reg .b32 %temp; 
	mov.b64 	{%r1431, %temp}, %fd7417;
	}
	mov.f64 	%fd7418, 0dC338000000000000;
	add.rn.f64 	%fd7419, %fd7417, %fd7418;
	fma.rn.f64 	%fd7420, %fd7419, 0dBFE62E42FEFA39EF, %fd1919;
	fma.rn.f64 	%fd7421, %fd7419, 0dBC7ABC9E3B39803F, %fd7420;
	fma.rn.f64 	%fd7422, %fd7421, 0d3E5ADE1569CE2BDF, 0d3E928AF3FCA213EA;
	fma.rn.f64 	%fd7423, %fd7422, %fd7421, 0d3EC71DEE62401315;
	fma.rn.f64 	%fd7424, %fd7423, %fd7421, 0d3EFA01997C89EB71;
	fma.rn.f64 	%fd7425, %fd7424, %fd7421, 0d3F2A01A014761F65;
	fma.rn.f64 	%fd7426, %fd7425, %fd7421, 0d3F56C16C1852B7AF;
	fma.rn.f64 	%fd7427, %fd7426, %fd7421, 0d3F81111111122322;
	fma.rn.f64 	%fd7428, %fd7427, %fd7421, 0d3FA55555555502A1;
	fma.rn.f64 	%fd7429, %fd7428, %fd7421, 0d3FC5555555555511;
	fma.rn.f64 	%fd7430, %fd7429, %fd7421, 0d3FE000000000000B;
	fma.rn.f64 	%fd7431, %fd7430, %fd7421, 0d3FF0000000000000;
	fma.rn.f64 	%fd7432, %fd7431, %fd7421, 0d3FF0000000000000;
	{
	.reg .b32 %temp; 
	mov.b64 	{%r1432, %temp}, %fd7432;
	}
	{
	.reg .b32 %temp; 
	mov.b64 	{%temp, %r1433}, %fd7432;
	}
	shl.b32 	%r3373, %r1431, 20;
	add.s32 	%r3374, %r3373, %r1433;
	mov.b64 	%fd8726, {%r1432, %r3374};
	{
	.reg .b32 %temp; 
	mov.b64 	{%temp, %r3375}, %fd1919;
	}
	mov.b32 	%f126, %r3375;
	abs.f32 	%f62, %f126;
	setp.lt.f32 	%p1144, %f62, 0f4086232B;
	@%p1144 bra 	$L__BB0_1758;
	setp.lt.f64 	%p1145, %fd1919, 0d0000000000000000;
	add.f64 	%fd7433, %fd1919, 0d7FF0000000000000;
	selp.f64 	%fd8726, 0d0000000000000000, %fd7433, %p1145;
	setp.geu.f32 	%p1146, %f62, 0f40874800;
	@%p1146 bra 	$L__BB0_1758;
	shr.u32 	%r3376, %r1431, 31;
	add.s32 	%r3377, %r1431, %r3376;
	shr.s32 	%r3378, %r3377, 1;
	shl.b32 	%r3379, %r3378, 20;
	add.s32 	%r3380, %r1433, %r3379;
	mov.b64 	%fd7434, {%r1432, %r3380};
	sub.s32 	%r3381, %r1431, %r3378;
	shl.b32 	%r3382, %r3381, 20;
	add.s32 	%r3383, %r3382, 1072693248;
	mov.b32 	%r3384, 0;
	mov.b64 	%fd7435, {%r3384, %r3383};
	mul.f64 	%fd8726, %fd7435, %fd7434;
$L__BB0_1758:
	add.f64 	%fd8727, %fd8725, %fd8726;
	{
	.reg .b32 %temp; 
	mov.b64 	{%temp, %r3879}, %fd8727;
	}
	{
	.reg .b32 %temp; 
	mov.b64 	{%r3880, %temp}, %fd8727;
	}
	setp.gt.s32 	%p1147, %r3879, 1048575;
	mov.b32 	%r3881, -1023;
	@%p1147 bra 	$L__BB0_1760;
	mul.f64 	%fd8727, %fd8727, 0d4350000000000000;
	{
	.reg .b32 %temp; 
	mov.b64 	{%temp, %r3879}, %fd8727;
	}
	{
	.reg .b32 %temp; 
	mov.b64 	{%r3880, %temp}, %fd8727;
	}
	mov.b32 	%r3881, -1077;
$L__BB0_1760:
	add.s32 	%r3387, %r3879, -1;
	setp.gt.u32 	%p1148, %r3387, 2146435070;
	@%p1148 bra 	$L__BB0_1764;
	shr.u32 	%r3390, %r3879, 20;
	add.s32 	%r3882, %r3881, %r3390;
	and.b32  	%r3391, %r3879, 1048575;
	or.b32  	%r3392, %r3391, 1072693248;
	mov.b64 	%fd8728, {%r3880, %r3392};
	setp.lt.u32 	%p1150, %r3392, 1073127583;
	@%p1150 bra 	$L__BB0_1763;
	{
	.reg .b32 %temp; 
	mov.b64 	{%r3393, %temp}, %fd8728;
	}
	{
	.reg .b32 %temp; 
	mov.b64 	{%temp, %r3394}, %fd8728;
	}
	add.s32 	%r3395, %r3394, -1048576;
	mov.b64 	%fd8728, {%r3393, %r3395};
	add.s32 	%r3882, %r3882, 1;
$L__BB0_1763:
	add.f64 	%fd7437, %fd8728, 0dBFF0000000000000;
	add.f64 	%fd7438, %fd8728, 0d3FF0000000000000;
	rcp.approx.ftz.f64 	%fd7439, %fd7438;
	neg.f64 	%fd7440, %fd7438;
	fma.rn.f64 	%fd7441, %fd7440, %fd7439, 0d3FF0000000000000;
	fma.rn.f64 	%fd7442, %fd7441, %fd7441, %fd7441;
	fma.rn.f64 	%fd7443, %fd7442, %fd7439, %fd7439;
	mul.f64 	%fd7444, %fd7437, %fd7443;
	fma.rn.f64 	%fd7445, %fd7437, %fd7443, %fd7444;
	mul.f64 	%fd7446, %fd7445, %fd7445;
	fma.rn.f64 	%fd7447, %fd7446, 0d3EB1380B3AE80F1E, 0d3ED0EE258B7A8B04;
	fma.rn.f64 	%fd7448, %fd7447, %fd7446, 0d3EF3B2669F02676F;
	fma.rn.f64 	%fd7449, %fd7448, %fd7446, 0d3F1745CBA9AB0956;
	fma.rn.f64 	%fd7450, %fd7449, %fd7446, 0d3F3C71C72D1B5154;
	fma.rn.f64 	%fd7451, %fd7450, %fd7446, 0d3F624924923BE72D;
	fma.rn.f64 	%fd7452, %fd7451, %fd7446, 0d3F8999999999A3C4;
	fma.rn.f64 	%fd7453, %fd7452, %fd7446, 0d3FB5555555555554;
	sub.f64 	%fd7454, %fd7437, %fd7445;
	add.f64 	%fd7455, %fd7454, %fd7454;
	neg.f64 	%fd7456, %fd7445;
	fma.rn.f64 	%fd7457, %fd7456, %fd7437, %fd7455;
	mul.f64 	%fd7458, %fd7443, %fd7457;
	mul.f64 	%fd7459, %fd7446, %fd7453;
	fma.rn.f64 	%fd7460, %fd7459, %fd7445, %fd7458;
	xor.b32  	%r3396, %r3882, -2147483648;
	mov.b32 	%r3397, 1127219200;
	mov.b64 	%fd7461, {%r3396, %r3397};
	sub.f64 	%fd7462, %fd7461, %fd1;
	fma.rn.f64 	%fd7463, %fd7462, 0d3FE62E42FEFA39EF, %fd7445;
	fma.rn.f64 	%fd7464, %fd7462, 0dBFE62E42FEFA39EF, %fd7463;
	sub.f64 	%fd7465, %fd7464, %fd7445;
	sub.f64 	%fd7466, %fd7460, %fd7465;
	fma.rn.f64 	%fd7467, %fd7462, 0d3C7ABC9E3B39803F, %fd7466;
	add.f64 	%fd8729, %fd7463, %fd7467;
	bra.uni 	$L__BB0_1765;
$L__BB0_1764:
	fma.rn.f64 	%fd7436, %fd8727, 0d7FF0000000000000, 0d7FF0000000000000;
	{
	.reg .b32 %temp; 
	mov.b64 	{%temp, %r3388}, %fd8727;
	}
	and.b32  	%r3389, %r3388, 2147483647;
	setp.eq.s32 	%p1149, %r3389, 0;
	selp.f64 	%fd8729, 0dFFF0000000000000, %fd7436, %p1149;
$L__BB0_1765:
	st.local.f64 	[%rd66], %fd8729;
	add.s64 	%rd362, %rd7, %rd350;
	ld.local.f64 	%fd7468, [%rd362+8];
	add.s64 	%rd363, %rd8, %rd350;
	ld.local.f64 	%fd1933, [%rd363+8];
	add.f64 	%fd1934, %fd1891, %fd7468;
	fma.rn.f64 	%fd7469, %fd1934, 0d3FF71547652B82FE, 0d4338000000000000;
	{
	.reg .b32 %temp; 
	mov.b64 	{%r1444, %temp}, %fd7469;
	}
	mov.f64 	%fd7470, 0dC338000000000000;
	add.rn.f64 	%fd7471, %fd7469, %fd7470;
	fma.rn.f64 	%fd7472, %fd7471, 0dBFE62E42FEFA39EF, %fd1934;
	fma.rn.f64 	%fd7473, %fd7471, 0dBC7ABC9E3B39803F, %fd7472;
	fma.rn.f64 	%fd7474, %fd7473, 0d3E5ADE1569CE2BDF, 0d3E928AF3FCA213EA;
	fma.rn.f64 	%fd7475, %fd7474, %fd7473, 0d3EC71DEE62401315;
	fma.rn.f64 	%fd7476, %fd7475, %fd7473, 0d3EFA01997C89EB71;
	fma.rn.f64 	%fd7477, %fd7476, %fd7473, 0d3F2A01A014761F65;
	fma.rn.f64 	%fd7478, %fd7477, %fd7473, 0d3F56C16C1852B7AF;
	fma.rn.f64 	%fd7479, %fd7478, %fd7473, 0d3F81111111122322;
	fma.rn.f64 	%fd7480, %fd7479, %fd7473, 0d3FA55555555502A1;
	fma.rn.f64 	%fd7481, %fd7480, %fd7473, 0d3FC5555555555511;
	fma.rn.f64 	%fd7482, %fd7481, %fd7473, 0d3FE000000000000B;
	fma.rn.f64 	%fd7483, %fd7482, %fd7473, 0d3FF0000000000000;
	fma.rn.f64 	%fd7484, %fd7483, %fd7473, 0d3FF0000000000000;
	{
	.reg .b32 %temp; 
	mov.b64 	{%r1445, %temp}, %fd7484;
	}
	{
	.reg .b32 %temp; 
	mov.b64 	{%temp, %r1446}, %fd7484;
	}
	shl.b32 	%r3398, %r1444, 20;
	add.s32 	%r3399, %r3398, %r1446;
	mov.b64 	%fd8730, {%r1445, %r3399};
	{
	.reg .b32 %temp; 
	mov.b64 	{%temp, %r3400}, %fd1934;
	}
	mov.b32 	%f127, %r3400;
	abs.f32 	%f63, %f127;
	setp.lt.f32 	%p1151, %f63, 0f4086232B;
	@%p1151 bra 	$L__BB0_1768;
	setp.lt.f64 	%p1152, %fd1934, 0d0000000000000000;
	add.f64 	%fd7485, %fd1934, 0d7FF0000000000000;
	selp.f64 	%fd8730, 0d0000000000000000, %fd7485, %p1152;
	setp.geu.f32 	%p1153, %f63, 0f40874800;
	@%p1153 bra 	$L__BB0_1768;
	shr.u32 	%r3401, %r1444, 31;
	add.s32 	%r3402, %r1444, %r3401;
	shr.s32 	%r3403, %r3402, 1;
	shl.b32 	%r3404, %r3403, 20;
	add.s32 	%r3405, %r1446, %r3404;
	mov.b64 	%fd7486, {%r1445, %r3405};
	sub.s32 	%r3406, %r1444, %r3403;
	shl.b32 	%r3407, %r3406, 20;
	add.s32 	%r3408, %r3407, 1072693248;
	mov.b32 	%r3409, 0;
	mov.b64 	%fd7487, {%r3409, %r3408};
	mul.f64 	%fd8730, %fd7487, %fd7486;
$L__BB0_1768:
	add.f64 	%fd1939, %fd1890, %fd1933;
	fma.rn.f64 	%fd7488, %fd1939, 0d3FF71547652B82FE, 0d4338000000000000;
	{
	.reg .b32 %temp; 
	mov.b64 	{%r1447, %temp}, %fd7488;
	}
	mov.f64 	%fd7489, 0dC338000000000000;
	add.rn.f64 	%fd7490, %fd7488, %fd7489;
	fma.rn.f64 	%fd7491, %fd7490, 0dBFE62E42FEFA39EF, %fd1939;
	fma.rn.f64 	%fd7492, %fd7490, 0dBC7ABC9E3B39803F, %fd7491;
	fma.rn.f64 	%fd7493, %fd7492, 0d3E5ADE1569CE2BDF, 0d3E928AF3FCA213EA;
	fma.rn.f64 	%fd7494, %fd7493, %fd7492, 0d3EC71DEE62401315;
	fma.rn.f64 	%fd7495, %fd7494, %fd7492, 0d3EFA01997C89EB71;
	fma.rn.f64 	%fd7496, %fd7495, %fd7492, 0d3F2A01A014761F65;
	fma.rn.f64 	%fd7497, %fd7496, %fd7492, 0d3F56C16C1852B7AF;
	fma.rn.f64 	%fd7498, %fd7497, %fd7492, 0d3F81111111122322;
	fma.rn.f64 	%fd7499, %fd7498, %fd7492, 0d3FA55555555502A1;
	fma.rn.f64 	%fd7500, %fd7499, %fd7492, 0d3FC5555555555511;
	fma.rn.f64 	%fd7501, %fd7500, %fd7492, 0d3FE000000000000B;
	fma.rn.f64 	%fd7502, %fd7501, %fd7492, 0d3FF0000000000000;
	fma.rn.f64 	%fd7503, %fd7502, %fd7492, 0d3FF0000000000000;
	{
	.reg .b32 %temp; 
	mov.b64 	{%r1448, %temp}, %fd7503;
	}
	{
	.reg .b32 %temp; 
	mov.b64 	{%temp, %r1449}, %fd7503;
	}
	shl.b32 	%r3410, %r1447, 20;
	add.s32 	%r3411, %r3410, %r1449;
	mov.b64 	%fd8731, {%r1448, %r3411};
	{
	.reg .b32 %temp; 
	mov.b64 	{%temp, %r3412}, %fd1939;
	}
	mov.b32 	%f128, %r3412;
	abs.f32 	%f64, %f128;
	setp.lt.f32 	%p1154, %f64, 0f4086232B;
	@%p1154 bra 	$L__BB0_1771;
	setp.lt.f64 	%p1155, %fd1939, 0d0000000000000000;
	add.f64 	%fd7504, %fd1939, 0d7FF0000000000000;
	selp.f64 	%fd8731, 0d0000000000000000, %fd7504, %p1155;
	setp.geu.f32 	%p1156, %f64, 0f40874800;
	@%p1156 bra 	$L__BB0_1771;
	shr.u32 	%r3413, %r1447, 31;
	add.s32 	%r3414, %r1447, %r3413;
	shr.s32 	%r3415, %r3414, 1;
	shl.b32 	%r3416, %r3415, 20;
	add.s32 	%r3417, %r1449, %r3416;
	mov.b64 	%fd7505, {%r1448, %r3417};
	sub.s32 	%r3418, %r1447, %r3415;
	shl.b32 	%r3419, %r3418, 20;
	add.s32 	%r3420, %r3419, 1072693248;
	mov.b32 	%r3421, 0;
	mov.b64 	%fd7506, {%r3421, %r3420};
	mul.f64 	%fd8731, %fd7506, %fd7505;
$L__BB0_1771:
	add.f64 	%fd8732, %fd8730, %fd8731;
	{
	.reg .b32 %temp; 
	mov.b64 	{%temp, %r3883}, %fd8732;
	}
	{
	.reg .b32 %temp; 
	mov.b64 	{%r3884, %temp}, %fd8732;
	}
	setp.gt.s32 	%p1157, %r3883, 1048575;
	mov.b32 	%r3885, -1023;
	@%p1157 bra 	$L__BB0_1773;
	mul.f64 	%fd8732, %fd8732, 0d4350000000000000;
	{
	.reg .b32 %temp; 
	mov.b64 	{%temp, %r3883}, %fd8732;
	}
	{
	.reg .b32 %temp; 
	mov.b64 	{%r3884, %temp}, %fd8732;
	}
	mov.b32 	%r3885, -1077;
$L__BB0_1773:
	add.s32 	%r3424, %r3883, -1;
	setp.gt.u32 	%p1158, %r3424, 2146435070;
	@%p1158 bra 	$L__BB0_1777;
	shr.u32 	%r3427, %r3883, 20;
	add.s32 	%r3886, %r3885, %r3427;
	and.b32  	%r3428, %r3883, 1048575;
	or.b32  	%r3429, %r3428, 1072693248;
	mov.b64 	%fd8733, {%r3884, %r3429};
	setp.lt.u32 	%p1160, %r3429, 1073127583;
	@%p1160 bra 	$L__BB0_1776;
	{
	.reg .b32 %temp; 
	mov.b64 	{%r3430, %temp}, %fd8733;
	}
	{
	.reg .b32 %temp; 
	mov.b64 	{%temp, %r3431}, %fd8733;
	}
	add.s32 	%r3432, %r3431, -1048576;
	mov.b64 	%fd8733, {%r3430, %r3432};
	add.s32 	%r3886, %r3886, 1;
$L__BB0_1776:
	add.f64 	%fd7508, %fd8733, 0dBFF0000000000000;
	add.f64 	%fd7509, %fd8733, 0d3FF0000000000000;
	rcp.approx.ftz.f64 	%fd7510, %fd7509;
	neg.f64 	%fd7511, %fd7509;
	fma.rn.f64 	%fd7512, %fd7511, %fd7510, 0d3FF0000000000000;
	fma.rn.f64 	%fd7513, %fd7512, %fd7512, %fd7512;
	fma.rn.f64 	%fd7514, %fd7513, %fd7510, %fd7510;
	mul.f64 	%fd7515, %fd7508, %fd7514;
	fma.rn.f64 	%fd7516, %fd7508, %fd7514, %fd7515;
	mul.f64 	%fd7517, %fd7516, %fd7516;
	fma.rn.f64 	%fd7518, %fd7517, 0d3EB1380B3AE80F1E, 0d3ED0EE258B7A8B04;
	fma.rn.f64 	%fd7519, %fd7518, %fd7517, 0d3EF3B2669F02676F;
	fma.rn.f64 	%fd7520, %fd7519, %fd7517, 0d3F1745CBA9AB0956;
	fma.rn.f64 	%fd7521, %fd7520, %fd7517, 0d3F3C71C72D1B5154;
	fma.rn.f64 	%fd7522, %fd7521, %fd7517, 0d3F624924923BE72D;
	fma.rn.f64 	%fd7523, %fd7522, %fd7517, 0d3F8999999999A3C4;
	fma.rn.f64 	%fd7524, %fd7523, %fd7517, 0d3FB5555555555554;
	sub.f64 	%fd7525, %fd7508, %fd7516;
	add.f64 	%fd7526, %fd7525, %fd7525;
	neg.f64 	%fd7527, %fd7516;
	fma.rn.f64 	%fd7528, %fd7527, %fd7508, %fd7526;
	mul.f64 	%fd7529, %fd7514, %fd7528;
	mul.f64 	%fd7530, %fd7517, %fd7524;
	fma.rn.f64 	%fd7531, %fd7530, %fd7516, %fd7529;
	xor.b32  	%r3433, %r3886, -2147483648;
	mov.b32 	%r3434, 1127219200;
	mov.b64 	%fd7532, {%r3433, %r3434};
	sub.f64 	%fd7533, %fd7532, %fd1;
	fma.rn.f64 	%fd7534, %fd7533, 0d3FE62E42FEFA39EF, %fd7516;
	fma.rn.f64 	%fd7535, %fd7533, 0dBFE62E42FEFA39EF, %fd7534;
	sub.f64 	%fd7536, %fd7535, %fd7516;
	sub.f64 	%fd7537, %fd7531, %fd7536;
	fma.rn.f64 	%fd7538, %fd7533, 0d3C7ABC9E3B39803F, %fd7537;
	add.f64 	%fd8734, %fd7534, %fd7538;
	bra.uni 	$L__BB0_1778;
$L__BB0_1777:
	fma.rn.f64 	%fd7507, %fd8732, 0d7FF0000000000000, 0d7FF0000000000000;
	{
	.reg .b32 %temp; 
	mov.b64 	{%temp, %r3425}, %fd8732;
	}
	and.b32  	%r3426, %r3425, 2147483647;
	setp.eq.s32 	%p1159, %r3426, 0;
	selp.f64 	%fd8734, 0dFFF0000000000000, %fd7507, %p1159;
$L__BB0_1778:
	st.local.f64 	[%rd65], %fd8734;
	add.s32 	%r1460, %r3870, -1;
	setp.gt.u32 	%p1161, %r3870, 1;
	mov.f64 	%fd8713, %fd8724;
	mov.u32 	%r3870, %r1460;
	@%p1161 bra 	$L__BB0_1726;
	mov.b32 	%r3887, 1;
$L__BB0_1780:
	add.s32 	%r1462, %r3887, -1;
	mul.wide.u32 	%rd364, %r1462, 8;
	add.s64 	%rd365, %rd9, %rd364;
	ld.local.f64 	%fd1953, [%rd365];
	mul.wide.u32 	%rd366, %r3887, 8;
	add.s64 	%rd367, %rd36, %rd366;
	ld.local.f64 	%fd7539, [%rd367];
	mul.f64 	%fd1954, %fd7539, 0d0000000000000000;
	add.f64 	%fd7540, %fd1953, %fd1954;
	add.s64 	%rd368, %rd14, %rd366;
	ld.local.f64 	%fd1955, [%rd368];
	add.f64 	%fd1956, %fd1955, %fd7540;
	cvt.rzi.s32.f64 	%r1463, %fd1956;
	setp.lt.s32 	%p1162, %r1463, 0;
	@%p1162 bra 	$L__BB0_1789;
	setp.eq.s32 	%p1163, %r1463, 0;
	mov.f64 	%fd8742, 0d3FF0000000000000;
	@%p1163 bra 	$L__BB0_1799;
	and.b32  	%r1464, %r1463, 3;
	setp.lt.u32 	%p1164, %r1463, 4;
	mov.f64 	%fd8741, 0d4005BF0A1BE2B496;
	@%p1164 bra 	$L__BB0_1786;
	and.b32  	%r3436, %r1463, 2147483644;
	neg.s32 	%r3889, %r3436;
	mov.f64 	%fd8742, 0d3FF0000000000000;
$L__BB0_1784:
	mul.f64 	%fd7545, %fd8742, 0d4005BF0A1BE2B496;
	mul.f64 	%fd7546, %fd7545, 0d4005BF0A1BE2B496;
	mul.f64 	%fd7547, %fd7546, 0d4005BF0A1BE2B496;
	mul.f64 	%fd8742, %fd7547, 0d4005BF0A1BE2B496;
	add.s32 	%r3889, %r3889, 4;
	setp.ne.s32 	%p1165, %r3889, 0;
	@%p1165 bra 	$L__BB0_1784;
	mul.f64 	%fd8741, %fd8742, 0d4005BF0A1BE2B496;
$L__BB0_1786:
	setp.eq.s32 	%p1166, %r1464, 0;
	@%p1166 bra 	$L__BB0_1799;
	setp.eq.s32 	%p1167, %r1464, 1;
	@%p1167 bra 	$L__BB0_1798;
	mul.f64 	%fd7548, %fd8741, 0d4005BF0A1BE2B496;
	setp.eq.s32 	%p1168, %r1464, 2;
	mul.f64 	%fd7549, %fd7548, 0d4005BF0A1BE2B496;
	selp.f64 	%fd8742, %fd7548, %fd7549, %p1168;
	bra.uni 	$L__BB0_1799;
$L__BB0_1789:
	neg.s32 	%r1466, %r1463;
	and.b32  	%r1467, %r1466, 3;
	setp.gt.u32 	%p1169, %r1463, -4;
	mov.f64 	%fd8737, 0d4005BF0A1BE2B496;
	@%p1169 bra 	$L__BB0_1793;
	and.b32  	%r1468, %r1466, 2147483644;
	mov.b32 	%r3888, 0;
	mov.f64 	%fd8738, 0d3FF0000000000000;
$L__BB0_1791:
	mul.f64 	%fd7553, %fd8738, 0d4005BF0A1BE2B496;
	mul.f64 	%fd7554, %fd7553, 0d4005BF0A1BE2B496;
	mul.f64 	%fd7555, %fd7554, 0d4005BF0A1BE2B496;
	mul.f64 	%fd8738, %fd7555, 0d4005BF0A1BE2B496;
	add.s32 	%r3888, %r3888, 4;
	setp.ne.s32 	%p1170, %r3888, %r1468;
	@%p1170 bra 	$L__BB0_1791;
	mul.f64 	%fd8737, %fd8738, 0d4005BF0A1BE2B496;
$L__BB0_1793:
	setp.eq.s32 	%p1171, %r1467, 0;
	@%p1171 bra 	$L__BB0_1797;
	setp.eq.s32 	%p1172, %r1467, 1;
	@%p1172 bra 	$L__BB0_1796;
	mul.f64 	%fd7556, %fd8737, 0d4005BF0A1BE2B496;
	setp.eq.s32 	%p1173, %r1467, 2;
	mul.f64 	%fd7557, %fd7556, 0d4005BF0A1BE2B496;
	selp.f64 	%fd8738, %fd7556, %fd7557, %p1173;
	bra.uni 	$L__BB0_1797;
$L__BB0_1796:
	mov.f64 	%fd8738, %fd8737;
$L__BB0_1797:
	rcp.rn.f64 	%fd8742, %fd8738;
	bra.uni 	$L__BB0_1799;
$L__BB0_1798:
	mov.f64 	%fd8742, %fd8741;
$L__BB0_1799:
	cvt.rn.f64.s32 	%fd7558, %r1463;
	sub.f64 	%fd7559, %fd1956, %fd7558;
	add.f64 	%fd7560, %fd7559, 0d3FF0000000000000;
	mul.f64 	%fd7561, %fd7559, %fd7559;
	fma.rn.f64 	%fd7562, %fd7561, 0d3FE0000000000000, %fd7560;
	mul.f64 	%fd7563, %fd7559, %fd7561;
	div.rn.f64 	%fd7564, %fd7563, 0d4018000000000000;
	add.f64 	%fd7565, %fd7562, %fd7564;
	mul.f64 	%fd7566, %fd7559, %fd7563;
	div.rn.f64 	%fd7567, %fd7566, 0d4038000000000000;
	add.f64 	%fd7568, %fd7565, %fd7567;
	mul.f64 	%fd7569, %fd7559, %fd7566;
	div.rn.f64 	%fd7570, %fd7569, 0d405E000000000000;
	add.f64 	%fd7571, %fd7568, %fd7570;
	mul.f64 	%fd7572, %fd7559, %fd7569;
	div.rn.f64 	%fd7573, %fd7572, 0d4086800000000000;
	add.f64 	%fd7574, %fd7571, %fd7573;
	mul.f64 	%fd7575, %fd7559, %fd7572;
	div.rn.f64 	%fd7576, %fd7575, 0d40B3B00000000000;
	add.f64 	%fd7577, %fd7574, %fd7576;
	mul.f64 	%fd7578, %fd7559, %fd7575;
	div.rn.f64 	%fd7579, %fd7578, 0d40E3B00000000000;
	add.f64 	%fd7580, %fd7577, %fd7579;
	mul.f64 	%fd7581, %fd7559, %fd7578;
	div.rn.f64 	%fd7582, %fd7581, 0d4116260000000000;
	add.f64 	%fd7583, %fd7580, %fd7582;
	mul.f64 	%fd1972, %fd8742, %fd7583;
	add.s64 	%rd370, %rd10, %rd364;
	ld.local.f64 	%fd1973, [%rd370];
	sub.f64 	%fd7584, %fd1973, %fd1954;
	add.s64 	%rd372, %rd15, %rd366;
	ld.local.f64 	%fd1974, [%rd372];
	add.f64 	%fd1975, %fd1974, %fd7584;
	cvt.rzi.s32.f64 	%r1473, %fd1975;
	setp.lt.s32 	%p1174, %r1473, 0;
	@%p1174 bra 	$L__BB0_1808;
	setp.eq.s32 	%p1175, %r1473, 0;
	mov.f64 	%fd8750, 0d3FF0000000000000;
	@%p1175 bra 	$L__BB0_1818;
	and.b32  	%r1474, %r1473, 3;
	setp.lt.u32 	%p1176, %r1473, 4;
	mov.f64 	%fd8749, 0d4005BF0A1BE2B496;
	@%p1176 bra 	$L__BB0_1805;
	and.b32  	%r1475, %r1473, 2147483644;
	mov.b32 	%r3891, 0;
	mov.f64 	%fd8750, 0d3FF0000000000000;
$L__BB0_1803:
	mul.f64 	%fd7589, %fd8750, 0d4005BF0A1BE2B496;
	mul.f64 	%fd7590, %fd7589, 0d4005BF0A1BE2B496;
	mul.f64 	%fd7591, %fd7590, 0d4005BF0A1BE2B496;
	mul.f64 	%fd8750, %fd7591, 0d4005BF0A1BE2B496;
	add.s32 	%r3891, %r3891, 4;
	setp.ne.s32 	%p1177, %r3891, %r1475;
	@%p1177 bra 	$L__BB0_1803;
	mul.f64 	%fd8749, %fd8750, 0d4005BF0A1BE2B496;
$L__BB0_1805:
	setp.eq.s32 	%p1178, %r1474, 0;
	@%p1178 bra 	$L__BB0_1818;
	setp.eq.s32 	%p1179, %r1474, 1;
	@%p1179 bra 	$L__BB0_1817;
	mul.f64 	%fd7592, %fd8749, 0d4005BF0A1BE2B496;
	setp.eq.s32 	%p1180, %r1474, 2;
	mul.f64 	%fd7593, %fd7592, 0d4005BF0A1BE2B496;
	selp.f64 	%fd8750, %fd7592, %fd7593, %p1180;
	bra.uni 	$L__BB0_1818;
$L__BB0_1808:
	neg.s32 	%r1476, %r1473;
	and.b32  	%r1477, %r1476, 3;
	setp.gt.u32 	%p1181, %r1473, -4;
	mov.f64 	%fd8745, 0d4005BF0A1BE2B496;
	@%p1181 bra 	$L__BB0_1812;
	and.b32  	%r1478, %r1476, 2147483644;
	mov.b32 	%r3890, 0;
	mov.f64 	%fd8746, 0d3FF0000000000000;
$L__BB0_1810:
	mul.f64 	%fd7597, %fd8746, 0d4005BF0A1BE2B496;
	mul.f64 	%fd7598, %fd7597, 0d4005BF0A1BE2B496;
	mul.f64 	%fd7599, %fd7598, 0d4005BF0A1BE2B496;
	mul.f64 	%fd8746, %fd7599, 0d4005BF0A1BE2B496;
	add.s32 	%r3890, %r3890, 4;
	setp.ne.s32 	%p1182, %r3890, %r1478;
	@%p1182 bra 	$L__BB0_1810;
	mul.f64 	%fd8745, %fd8746, 0d4005BF0A1BE2B496;
$L__BB0_1812:
	setp.eq.s32 	%p1183, %r1477, 0;
	@%p1183 bra 	$L__BB0_1816;
	setp.eq.s32 	%p1184, %r1477, 1;
	@%p1184 bra 	$L__BB0_1815;
	mul.f64 	%fd7600, %fd8745, 0d4005BF0A1BE2B496;
	setp.eq.s32 	%p1185, %r1477, 2;
	mul.f64 	%fd7601, %fd7600, 0d4005BF0A1BE2B496;
	selp.f64 	%fd8746, %fd7600, %fd7601, %p1185;
	bra.uni 	$L__BB0_1816;
$L__BB0_1815:
	mov.f64 	%fd8746, %fd8745;
$L__BB0_1816:
	rcp.rn.f64 	%fd8750, %fd8746;
	bra.uni 	$L__BB0_1818;
$L__BB0_1817:
	mov.f64 	%fd8750, %fd8749;
$L__BB0_1818:
	cvt.rn.f64.s32 	%fd7602, %r1473;
	sub.f64 	%fd7603, %fd1975, %fd7602;
	add.f64 	%fd7604, %fd7603, 0d3FF0000000000000;
	mul.f64 	%fd7605, %fd7603, %fd7603;
	fma.rn.f64 	%fd7606, %fd7605, 0d3FE0000000000000, %fd7604;
	mul.f64 	%fd7607, %fd7603, %fd7605;
	div.rn.f64 	%fd7608, %fd7607, 0d4018000000000000;
	add.f64 	%fd7609, %fd7606, %fd7608;
	mul.f64 	%fd7610, %fd7603, %fd7607;
	div.rn.f64 	%fd7611, %fd7610, 0d4038000000000000;
	add.f64 	%fd7612, %fd7609, %fd7611;
	mul.f64 	%fd7613, %fd7603, %fd7610;
	div.rn.f64 	%fd7614, %fd7613, 0d405E000000000000;
	add.f64 	%fd7615, %fd7612, %fd7614;
	mul.f64 	%fd7616, %fd7603, %fd7613;
	div.rn.f64 	%fd7617, %fd7616, 0d4086800000000000;
	add.f64 	%fd7618, %fd7615, %fd7617;
	mul.f64 	%fd7619, %fd7603, %fd7616;
	div.rn.f64 	%fd7620, %fd7619, 0d40B3B00000000000;
	add.f64 	%fd7621, %fd7618, %fd7620;
	mul.f64 	%fd7622, %fd7603, %fd7619;
	div.rn.f64 	%fd7623, %fd7622, 0d40E3B00000000000;
	add.f64 	%fd7624, %fd7621, %fd7623;
	mul.f64 	%fd7625, %fd7603, %fd7622;
	div.rn.f64 	%fd7626, %fd7625, 0d4116260000000000;
	add.f64 	%fd7627, %fd7624, %fd7626;
	fma.rn.f64 	%fd1991, %fd8750, %fd7627, %fd1972;
	add.s64 	%rd374, %rd11, %rd364;
	ld.local.f64 	%fd1992, [%rd374];
	add.f64 	%fd7628, %fd1992, %fd1954;
	add.s64 	%rd376, %rd13, %rd366;
	ld.local.f64 	%fd1993, [%rd376];
	add.f64 	%fd1994, %fd1993, %fd7628;
	cvt.rzi.s32.f64 	%r1483, %fd1994;
	setp.lt.s32 	%p1186, %r1483, 0;
	@%p1186 bra 	$L__BB0_1827;
	setp.eq.s32 	%p1187, %r1483, 0;
	mov.f64 	%fd8758, 0d3FF0000000000000;
	@%p1187 bra 	$L__BB0_1837;
	and.b32  	%r1484, %r1483, 3;
	setp.lt.u32 	%p1188, %r1483, 4;
	mov.f64 	%fd8757, 0d4005BF0A1BE2B496;
	@%p1188 bra 	$L__BB0_1824;
	and.b32  	%r1485, %r1483, 2147483644;
	mov.b32 	%r3893, 0;
	mov.f64 	%fd8758, 0d3FF0000000000000;
$L__BB0_1822:
	mul.f64 	%fd7633, %fd8758, 0d4005BF0A1BE2B496;
	mul.f64 	%fd7634, %fd7633, 0d4005BF0A1BE2B496;
	mul.f64 	%fd7635, %fd7634, 0d4005BF0A1BE2B496;
	mul.f64 	%fd8758, %fd7635, 0d4005BF0A1BE2B496;
	add.s32 	%r3893, %r3893, 4;
	setp.ne.s32 	%p1189, %r3893, %r1485;
	@%p1189 bra 	$L__BB0_1822;
	mul.f64 	%fd8757, %fd8758, 0d4005BF0A1BE2B496;
$L__BB0_1824:
	setp.eq.s32 	%p1190, %r1484, 0;
	@%p1190 bra 	$L__BB0_1837;
	setp.eq.s32 	%p1191, %r1484, 1;
	@%p1191 bra 	$L__BB0_1836;
	mul.f64 	%fd7636, %fd8757, 0d4005BF0A1BE2B496;
	setp.eq.s32 	%p1192, %r1484, 2;
	mul.f64 	%fd7637, %fd7636, 0d4005BF0A1BE2B496;
	selp.f64 	%fd8758, %fd7636, %fd7637, %p1192;
	bra.uni 	$L__BB0_1837;
$L__BB0_1827:
	neg.s32 	%r1486, %r1483;
	and.b32  	%r1487, %r1486, 3;
	setp.gt.u32 	%p1193, %r1483, -4;
	mov.f64 	%fd8753, 0d4005BF0A1BE2B496;
	@%p1193 bra 	$L__BB0_1831;
	and.b32  	%r1488, %r1486, 2147483644;
	mov.b32 	%r3892, 0;
	mov.f64 	%fd8754, 0d3FF0000000000000;
$L__BB0_1829:
	mul.f64 	%fd7641, %fd8754, 0d4005BF0A1BE2B496;
	mul.f64 	%fd7642, %fd7641, 0d4005BF0A1BE2B496;
	mul.f64 	%fd7643, %fd7642, 0d4005BF0A1BE2B496;
	mul.f64 	%fd8754, %fd7643, 0d4005BF0A1BE2B496;
	add.s32 	%r3892, %r3892, 4;
	setp.ne.s32 	%p1194, %r3892, %r1488;
	@%p1194 bra 	$L__BB0_1829;
	mul.f64 	%fd8753, %fd8754, 0d4005BF0A1BE2B496;
$L__BB0_1831:
	setp.eq.s32 	%p1195, %r1487, 0;
	@%p1195 bra 	$L__BB0_1835;
	setp.eq.s32 	%p1196, %r1487, 1;
	@%p1196 bra 	$L__BB0_1834;
	mul.f64 	%fd7644, %fd8753, 0d4005BF0A1BE2B496;
	setp.eq.s32 	%p1197, %r1487, 2;
	mul.f64 	%fd7645, %fd7644, 0d4005BF0A1BE2B496;
	selp.f64 	%fd8754, %fd7644, %fd7645, %p1197;
	bra.uni 	$L__BB0_1835;
$L__BB0_1834:
	mov.f64 	%fd8754, %fd8753;
$L__BB0_1835:
	rcp.rn.f64 	%fd8758, %fd8754;
	bra.uni 	$L__BB0_1837;
$L__BB0_1836:
	mov.f64 	%fd8758, %fd8757;
$L__BB0_1837:
	cvt.rn.f64.s32 	%fd7646, %r1483;
	sub.f64 	%fd7647, %fd1994, %fd7646;
	add.f64 	%fd7648, %fd7647, 0d3FF0000000000000;
	mul.f64 	%fd7649, %fd7647, %fd7647;
	fma.rn.f64 	%fd7650, %fd7649, 0d3FE0000000000000, %fd7648;
	mul.f64 	%fd7651, %fd7647, %fd7649;
	div.rn.f64 	%fd7652, %fd7651, 0d4018000000000000;
	add.f64 	%fd7653, %fd7650, %fd7652;
	mul.f64 	%fd7654, %fd7647, %fd7651;
	div.rn.f64 	%fd7655, %fd7654, 0d4038000000000000;
	add.f64 	%fd7656, %fd7653, %fd7655;
	mul.f64 	%fd7657, %fd7647, %fd7654;
	div.rn.f64 	%fd7658, %fd7657, 0d405E000000000000;
	add.f64 	%fd7659, %fd7656, %fd7658;
	mul.f64 	%fd7660, %fd7647, %fd7657;
	div.rn.f64 	%fd7661, %fd7660, 0d4086800000000000;
	add.f64 	%fd7662, %fd7659, %fd7661;
	mul.f64 	%fd7663, %fd7647, %fd7660;
	div.rn.f64 	%fd7664, %fd7663, 0d40B3B00000000000;
	add.f64 	%fd7665, %fd7662, %fd7664;
	mul.f64 	%fd7666, %fd7647, %fd7663;
	div.rn.f64 	%fd7667, %fd7666, 0d40E3B00000000000;
	add.f64 	%fd7668, %fd7665, %fd7667;
	mul.f64 	%fd7669, %fd7647, %fd7666;
	div.rn.f64 	%fd7670, %fd7669, 0d4116260000000000;
	add.f64 	%fd7671, %fd7668, %fd7670;
	fma.rn.f64 	%fd2010, %fd8758, %fd7671, %fd1991;
	add.s64 	%rd378, %rd12, %rd364;
	ld.local.f64 	%fd2011, [%rd378];
	sub.f64 	%fd7672, %fd2011, %fd1954;
	add.s64 	%rd380, %rd16, %rd366;
	ld.local.f64 	%fd2012, [%rd380];
	add.f64 	%fd2013, %fd2012, %fd7672;
	cvt.rzi.s32.f64 	%r1493, %fd2013;
	setp.lt.s32 	%p1198, %r1493, 0;
	@%p1198 bra 	$L__BB0_1846;
	setp.eq.s32 	%p1199, %r1493, 0;
	mov.f64 	%fd8766, 0d3FF0000000000000;
	@%p1199 bra 	$L__BB0_1856;
	and.b32  	%r1494, %r1493, 3;
	setp.lt.u32 	%p1200, %r1493, 4;
	mov.f64 	%fd8765, 0d4005BF0A1BE2B496;
	@%p1200 bra 	$L__BB0_1843;
	and.b32  	%r1495, %r1493, 2147483644;
	mov.b32 	%r3895, 0;
	mov.f64 	%fd8766, 0d3FF0000000000000;
$L__BB0_1841:
	mul.f64 	%fd7677, %fd8766, 0d4005BF0A1BE2B496;
	mul.f64 	%fd7678, %fd7677, 0d4005BF0A1BE2B496;
	mul.f64 	%fd7679, %fd7678, 0d4005BF0A1BE2B496;
	mul.f64 	%fd8766, %fd7679, 0d4005BF0A1BE2B496;
	add.s32 	%r3895, %r3895, 4;
	setp.ne.s32 	%p1201, %r3895, %r1495;
	@%p1201 bra 	$L__BB0_1841;
	mul.f64 	%fd8765, %fd8766, 0d4005BF0A1BE2B496;
$L__BB0_1843:
	setp.eq.s32 	%p1202, %r1494, 0;
	@%p1202 bra 	$L__BB0_1856;
	setp.eq.s32 	%p1203, %r1494, 1;
	@%p1203 bra 	$L__BB0_1855;
	mul.f64 	%fd7680, %fd8765, 0d4005BF0A1BE2B496;
	setp.eq.s32 	%p1204, %r1494, 2;
	mul.f64 	%fd7681, %fd7680, 0d4005BF0A1BE2B496;
	selp.f64 	%fd8766, %fd7680, %fd7681, %p1204;
	bra.uni 	$L__BB0_1856;
$L__BB0_1846:
	neg.s32 	%r1496, %r1493;
	and.b32  	%r1497, %r1496, 3;
	setp.gt.u32 	%p1205, %r1493, -4;
	mov.f64 	%fd8761, 0d4005BF0A1BE2B496;
	@%p1205 bra 	$L__BB0_1850;
	and.b32  	%r1498, %r1496, 2147483644;
	mov.b32 	%r3894, 0;
	mov.f64 	%fd8762, 0d3FF0000000000000;
$L__BB0_1848:
	mul.f64 	%fd7685, %fd8762, 0d4005BF0A1BE2B496;
	mul.f64 	%fd7686, %fd7685, 0d4005BF0A1BE2B496;
	mul.f64 	%fd7687, %fd7686, 0d4005BF0A1BE2B496;
	mul.f64 	%fd8762, %fd7687, 0d4005BF0A1BE2B496;
	add.s32 	%r3894, %r3894, 4;
	setp.ne.s32 	%p1206, %r3894, %r1498;
	@%p1206 bra 	$L__BB0_1848;
	mul.f64 	%fd8761, %fd8762, 0d4005BF0A1BE2B496;
$L__BB0_1850:
	setp.eq.s32 	%p1207, %r1497, 0;
	@%p1207 bra 	$L__BB0_1854;
	setp.eq.s32 	%p1208, %r1497, 1;
	@%p1208 bra 	$L__BB0_1853;
	mul.f64 	%fd7688, %fd8761, 0d4005BF0A1BE2B496;
	setp.eq.s32 	%p1209, %r1497, 2;
	mul.f64 	%fd7689, %fd7688, 0d4005BF0A1BE2B496;
	selp.f64 	%fd8762, %fd7688, %fd7689, %p1209;
	bra.uni 	$L__BB0_1854;
$L__BB0_1853:
	mov.f64 	%fd8762, %fd8761;
$L__BB0_1854:
	rcp.rn.f64 	%fd8766, %fd8762;
	bra.uni 	$L__BB0_1856;
$L__BB0_1855:
	mov.f64 	%fd8766, %fd8765;
$L__BB0_1856:
	cvt.rn.f64.s32 	%fd7690, %r1493;
	sub.f64 	%fd7691, %fd2013, %fd7690;
	add.f64 	%fd7692, %fd7691, 0d3FF0000000000000;
	mul.f64 	%fd7693, %fd7691, %fd7691;
	fma.rn.f64 	%fd7694, %fd7693, 0d3FE0000000000000, %fd7692;
	mul.f64 	%fd7695, %fd7691, %fd7693;
	div.rn.f64 	%fd7696, %fd7695, 0d4018000000000000;
	add.f64 	%fd7697, %fd7694, %fd7696;
	mul.f64 	%fd7698, %fd7691, %fd7695;
	div.rn.f64 	%fd7699, %fd7698, 0d4038000000000000;
	add.f64 	%fd7700, %fd7697, %fd7699;
	mul.f64 	%fd7701, %fd7691, %fd7698;
	div.rn.f64 	%fd7702, %fd7701, 0d405E000000000000;
	add.f64 	%fd7703, %fd7700, %fd7702;
	mul.f64 	%fd7704, %fd7691, %fd7701;
	div.rn.f64 	%fd7705, %fd7704, 0d4086800000000000;
	add.f64 	%fd7706, %fd7703, %fd7705;
	mul.f64 	%fd7707, %fd7691, %fd7704;
	div.rn.f64 	%fd7708, %fd7707, 0d40B3B00000000000;
	add.f64 	%fd7709, %fd7706, %fd7708;
	mul.f64 	%fd7710, %fd7691, %fd7707;
	div.rn.f64 	%fd7711, %fd7710, 0d40E3B00000000000;
	add.f64 	%fd7712, %fd7709, %fd7711;
	mul.f64 	%fd7713, %fd7691, %fd7710;
	div.rn.f64 	%fd7714, %fd7713, 0d4116260000000000;
	add.f64 	%fd7715, %fd7712, %fd7714;
	fma.rn.f64 	%fd8767, %fd8766, %fd7715, %fd2010;
	{
	.reg .b32 %temp; 
	mov.b64 	{%temp, %r3896}, %fd8767;
	}
	{
	.reg .b32 %temp; 
	mov.b64 	{%r3897, %temp}, %fd8767;
	}
	setp.gt.s32 	%p1210, %r3896, 1048575;
	mov.b32 	%r3898, -1023;
	@%p1210 bra 	$L__BB0_1858;
	mul.f64 	%fd8767, %fd8767, 0d4350000000000000;
	{
	.reg .b32 %temp; 
	mov.b64 	{%temp, %r3896}, %fd8767;
	}
	{
	.reg .b32 %temp; 
	mov.b64 	{%r3897, %temp}, %fd8767;
	}
	mov.b32 	%r3898, -1077;
$L__BB0_1858:
	add.s32 	%r3446, %r3896, -1;
	setp.gt.u32 	%p1211, %r3446, 2146435070;
	@%p1211 bra 	$L__BB0_1862;
	shr.u32 	%r3449, %r3896, 20;
	add.s32 	%r3899, %r3898, %r3449;
	and.b32  	%r3450, %r3896, 1048575;
	or.b32  	%r3451, %r3450, 1072693248;
	mov.b64 	%fd8768, {%r3897, %r3451};
	setp.lt.u32 	%p1213, %r3451, 1073127583;
	@%p1213 bra 	$L__BB0_1861;
	{
	.reg .b32 %temp; 
	mov.b64 	{%r3452, %temp}, %fd8768;
	}
	{
	.reg .b32 %temp; 
	mov.b64 	{%temp, %r3453}, %fd8768;
	}
	add.s32 	%r3454, %r3453, -1048576;
	mov.b64 	%fd8768, {%r3452, %r3454};
	add.s32 	%r3899, %r3899, 1;
$L__BB0_1861:
	add.f64 	%fd7717, %fd8768, 0dBFF0000000000000;
	add.f64 	%fd7718, %fd8768, 0d3FF0000000000000;
	rcp.approx.ftz.f64 	%fd7719, %fd7718;
	neg.f64 	%fd7720, %fd7718;
	fma.rn.f64 	%fd7721, %fd7720, %fd7719, 0d3FF0000000000000;
	fma.rn.f64 	%fd7722, %fd7721, %fd7721, %fd7721;
	fma.rn.f64 	%fd7723, %fd7722, %fd7719, %fd7719;
	mul.f64 	%fd7724, %fd7717, %fd7723;
	fma.rn.f64 	%fd7725, %fd7717, %fd7723, %fd7724;
	mul.f64 	%fd7726, %fd7725, %fd7725;
	fma.rn.f64 	%fd7727, %fd7726, 0d3EB1380B3AE80F1E, 0d3ED0EE258B7A8B04;
	fma.rn.f64 	%fd7728, %fd7727, %fd7726, 0d3EF3B2669F02676F;
	fma.rn.f64 	%fd7729, %fd7728, %fd7726, 0d3F1745CBA9AB0956;
	fma.rn.f64 	%fd7730, %fd7729, %fd7726, 0d3F3C71C72D1B5154;
	fma.rn.f64 	%fd7731, %fd7730, %fd7726, 0d3F624924923BE72D;
	fma.rn.f64 	%fd7732, %fd7731, %fd7726, 0d3F8999999999A3C4;
	fma.rn.f64 	%fd7733, %fd7732, %fd7726, 0d3FB5555555555554;
	sub.f64 	%fd7734, %fd7717, %fd7725;
	add.f64 	%fd7735, %fd7734, %fd7734;
	neg.f64 	%fd7736, %fd7725;
	fma.rn.f64 	%fd7737, %fd7736, %fd7717, %fd7735;
	mul.f64 	%fd7738, %fd7723, %fd7737;
	mul.f64 	%fd7739, %fd7726, %fd7733;
	fma.rn.f64 	%fd7740, %fd7739, %fd7725, %fd7738;
	xor.b32  	%r3455, %r3899, -2147483648;
	mov.b32 	%r3456, 1127219200;
	mov.b64 	%fd7741, {%r3455, %r3456};
	sub.f64 	%fd7742, %fd7741, %fd1;
	fma.rn.f64 	%fd7743, %fd7742, 0d3FE62E42FEFA39EF, %fd7725;
	fma.rn.f64 	%fd7744, %fd7742, 0dBFE62E42FEFA39EF, %fd7743;
	sub.f64 	%fd7745, %fd7744, %fd7725;
	sub.f64 	%fd7746, %fd7740, %fd7745;
	fma.rn.f64 	%fd7747, %fd7742, 0d3C7ABC9E3B39803F, %fd7746;
	add.f64 	%fd8769, %fd7743, %fd7747;
	bra.uni 	$L__BB0_1863;
$L__BB0_1862:
	fma.rn.f64 	%fd7716, %fd8767, 0d7FF0000000000000, 0d7FF0000000000000;
	{
	.reg .b32 %temp; 
	mov.b64 	{%temp, %r3447}, %fd8767;
	}
	and.b32  	%r3448, %r3447, 2147483647;
	setp.eq.s32 	%p1212, %r3448, 0;
	selp.f64 	%fd8769, 0dFFF0000000000000, %fd7716, %p1212;
$L__BB0_1863:
	sub.f64 	%fd7748, %fd1953, %fd1954;
	add.f64 	%fd2038, %fd1993, %fd7748;
	cvt.rzi.s32.f64 	%r1513, %fd2038;
	setp.lt.s32 	%p1214, %r1513, 0;
	@%p1214 bra 	$L__BB0_1872;
	setp.eq.s32 	%p1215, %r1513, 0;
	mov.f64 	%fd8777, 0d3FF0000000000000;
	@%p1215 bra 	$L__BB0_1882;
	and.b32  	%r1514, %r1513, 3;
	setp.lt.u32 	%p1216, %r1513, 4;
	mov.f64 	%fd8776, 0d4005BF0A1BE2B496;
	@%p1216 bra 	$L__BB0_1869;
	and.b32  	%r1515, %r1513, 2147483644;
	mov.b32 	%r3901, 0;
	mov.f64 	%fd8777, 0d3FF0000000000000;
$L__BB0_1867:
	mul.f64 	%fd7753, %fd8777, 0d4005BF0A1BE2B496;
	mul.f64 	%fd7754, %fd7753, 0d4005BF0A1BE2B496;
	mul.f64 	%fd7755, %fd7754, 0d4005BF0A1BE2B496;
	mul.f64 	%fd8777, %fd7755, 0d4005BF0A1BE2B496;
	add.s32 	%r3901, %r3901, 4;
	setp.ne.s32 	%p1217, %r3901, %r1515;
	@%p1217 bra 	$L__BB0_1867;
	mul.f64 	%fd8776, %fd8777, 0d4005BF0A1BE2B496;
$L__BB0_1869:
	setp.eq.s32 	%p1218, %r1514, 0;
	@%p1218 bra 	$L__BB0_1882;
	setp.eq.s32 	%p1219, %r1514, 1;
	@%p1219 bra 	$L__BB0_1881;
	mul.f64 	%fd7756, %fd8776, 0d4005BF0A1BE2B496;
	setp.eq.s32 	%p1220, %r1514, 2;
	mul.f64 	%fd7757, %fd7756, 0d4005BF0A1BE2B496;
	selp.f64 	%fd8777, %fd7756, %fd7757, %p1220;
	bra.uni 	$L__BB0_1882;
$L__BB0_1872:
	neg.s32 	%r1516, %r1513;
	and.b32  	%r1517, %r1516, 3;
	setp.gt.u32 	%p1221, %r1513, -4;
	mov.f64 	%fd8772, 0d4005BF0A1BE2B496;
	@%p1221 bra 	$L__BB0_1876;
	and.b32  	%r1518, %r1516, 2147483644;
	mov.b32 	%r3900, 0;
	mov.f64 	%fd8773, 0d3FF0000000000000;
$L__BB0_1874:
	mul.f64 	%fd7761, %fd8773, 0d4005BF0A1BE2B496;
	mul.f64 	%fd7762, %fd7761, 0d4005BF0A1BE2B496;
	mul.f64 	%fd7763, %fd7762, 0d4005BF0A1BE2B496;
	mul.f64 	%fd8773, %fd7763, 0d4005BF0A1BE2B496;
	add.s32 	%r3900, %r3900, 4;
	setp.ne.s32 	%p1222, %r3900, %r1518;
	@%p1222 bra 	$L__BB0_1874;
	mul.f64 	%fd8772, %fd8773, 0d4005BF0A1BE2B496;
$L__BB0_1876:
	setp.eq.s32 	%p1223, %r1517, 0;
	@%p1223 bra 	$L__BB0_1880;
	setp.eq.s32 	%p1224, %r1517, 1;
	@%p1224 bra 	$L__BB0_1879;
	mul.f64 	%fd7764, %fd8772, 0d4005BF0A1BE2B496;
	setp.eq.s32 	%p1225, %r1517, 2;
	mul.f64 	%fd7765, %fd7764, 0d4005BF0A1BE2B496;
	selp.f64 	%fd8773, %fd7764, %fd7765, %p1225;
	bra.uni 	$L__BB0_1880;
$L__BB0_1879:
	mov.f64 	%fd8773, %fd8772;
$L__BB0_1880:
	rcp.rn.f64 	%fd8777, %fd8773;
	bra.uni 	$L__BB0_1882;
$L__BB0_1881:
	mov.f64 	%fd8777, %fd8776;
$L__BB0_1882:
	cvt.rn.f64.s32 	%fd7766, %r1513;
	sub.f64 	%fd7767, %fd2038, %fd7766;
	add.f64 	%fd7768, %fd7767, 0d3FF0000000000000;
	mul.f64 	%fd7769, %fd7767, %fd7767;
	fma.rn.f64 	%fd7770, %fd7769, 0d3FE0000000000000, %fd7768;
	mul.f64 	%fd7771, %fd7767, %fd7769;
	div.rn.f64 	%fd7772, %fd7771, 0d4018000000000000;
	add.f64 	%fd7773, %fd7770, %fd7772;
	mul.f64 	%fd7774, %fd7767, %fd7771;
	div.rn.f64 	%fd7775, %fd7774, 0d4038000000000000;
	add.f64 	%fd7776, %fd7773, %fd7775;
	mul.f64 	%fd7777, %fd7767, %fd7774;
	div.rn.f64 	%fd7778, %fd7777, 0d405E000000000000;
	add.f64 	%fd7779, %fd7776, %fd7778;
	mul.f64 	%fd7780, %fd7767, %fd7777;
	div.rn.f64 	%fd7781, %fd7780, 0d4086800000000000;
	add.f64 	%fd7782, %fd7779, %fd7781;
	mul.f64 	%fd7783, %fd7767, %fd7780;
	div.rn.f64 	%fd7784, %fd7783, 0d40B3B00000000000;
	add.f64 	%fd7785, %fd7782, %fd7784;
	mul.f64 	%fd7786, %fd7767, %fd7783;
	div.rn.f64 	%fd7787, %fd7786, 0d40E3B00000000000;
	add.f64 	%fd7788, %fd7785, %fd7787;
	mul.f64 	%fd7789, %fd7767, %fd7786;
	div.rn.f64 	%fd7790, %fd7789, 0d4116260000000000;
	add.f64 	%fd7791, %fd7788, %fd7790;
	mul.f64 	%fd2054, %fd8777, %fd7791;
	add.f64 	%fd7792, %fd1973, %fd1954;
	add.f64 	%fd2055, %fd2012, %fd7792;
	cvt.rzi.s32.f64 	%r1523, %fd2055;
	setp.lt.s32 	%p1226, %r1523, 0;
	@%p1226 bra 	$L__BB0_1891;
	setp.eq.s32 	%p1227, %r1523, 0;
	mov.f64 	%fd8785, 0d3FF0000000000000;
	@%p1227 bra 	$L__BB0_1901;
	and.b32  	%r1524, %r1523, 3;
	setp.lt.u32 	%p1228, %r1523, 4;
	mov.f64 	%fd8784, 0d4005BF0A1BE2B496;
	@%p1228 bra 	$L__BB0_1888;
	and.b32  	%r1525, %r1523, 2147483644;
	mov.b32 	%r3903, 0;
	mov.f64 	%fd8785, 0d3FF0000000000000;
$L__BB0_1886:
	mul.f64 	%fd7797, %fd8785, 0d4005BF0A1BE2B496;
	mul.f64 	%fd7798, %fd7797, 0d4005BF0A1BE2B496;
	mul.f64 	%fd7799, %fd7798, 0d4005BF0A1BE2B496;
	mul.f64 	%fd8785, %fd7799, 0d4005BF0A1BE2B496;
	add.s32 	%r3903, %r3903, 4;
	setp.ne.s32 	%p1229, %r3903, %r1525;
	@%p1229 bra 	$L__BB0_1886;
	mul.f64 	%fd8784, %fd8785, 0d4005BF0A1BE2B496;
$L__BB0_1888:
	setp.eq.s32 	%p1230, %r1524, 0;
	@%p1230 bra 	$L__BB0_1901;
	setp.eq.s32 	%p1231, %r1524, 1;
	@%p1231 bra 	$L__BB0_1900;
	mul.f64 	%fd7800, %fd8784, 0d4005BF0A1BE2B496;
	setp.eq.s32 	%p1232, %r1524, 2;
	mul.f64 	%fd7801, %fd7800, 0d4005BF0A1BE2B496;
	selp.f64 	%fd8785, %fd7800, %fd7801, %p1232;
	bra.uni 	$L__BB0_1901;
$L__BB0_1891:
	neg.s32 	%r1526, %r1523;
	and.b32  	%r1527, %r1526, 3;
	setp.gt.u32 	%p1233, %r1523, -4;
	mov.f64 	%fd8780, 0d4005BF0A1BE2B496;
	@%p1233 bra 	$L__BB0_1895;
	and.b32  	%r1528, %r1526, 2147483644;
	mov.b32 	%r3902, 0;
	mov.f64 	%fd8781, 0d3FF0000000000000;
$L__BB0_1893:
	mul.f64 	%fd7805, %fd8781, 0d4005BF0A1BE2B496;
	mul.f64 	%fd7806, %fd7805, 0d4005BF0A1BE2B496;
	mul.f64 	%fd7807, %fd7806, 0d4005BF0A1BE2B496;
	mul.f64 	%fd8781, %fd7807, 0d4005BF0A1BE2B496;
	add.s32 	%r3902, %r3902, 4;
	setp.ne.s32 	%p1234, %r3902, %r1528;
	@%p1234 bra 	$L__BB0_1893;
	mul.f64 	%fd8780, %fd8781, 0d4005BF0A1BE2B496;
$L__BB0_1895:
	setp.eq.s32 	%p1235, %r1527, 0;
	@%p1235 bra 	$L__BB0_1899;
	setp.eq.s32 	%p1236, %r1527, 1;
	@%p1236 bra 	$L__BB0_1898;
	mul.f64 	%fd7808, %fd8780, 0d4005BF0A1BE2B496;
	setp.eq.s32 	%p1237, %r1527, 2;
	mul.f64 	%fd7809, %fd7808, 0d4005BF0A1BE2B496;
	selp.f64 	%fd8781, %fd7808, %fd7809, %p1237;
	bra.uni 	$L__BB0_1899;
$L__BB0_1898:
	mov.f64 	%fd8781, %fd8780;
$L__BB0_1899:
	rcp.rn.f64 	%fd8785, %fd8781;
	bra.uni 	$L__BB0_1901;
$L__BB0_1900:
	mov.f64 	%fd8785, %fd8784;
$L__BB0_1901:
	cvt.rn.f64.s32 	%fd7810, %r1523;
	sub.f64 	%fd7811, %fd2055, %fd7810;
	add.f64 	%fd7812, %fd7811, 0d3FF0000000000000;
	mul.f64 	%fd7813, %fd7811, %fd7811;
	fma.rn.f64 	%fd7814, %fd7813, 0d3FE0000000000000, %fd7812;
	mul.f64 	%fd7815, %fd7811, %fd7813;
	div.rn.f64 	%fd7816, %fd7815, 0d4018000000000000;
	add.f64 	%fd7817, %fd7814, %fd7816;
	mul.f64 	%fd7818, %fd7811, %fd7815;
	div.rn.f64 	%fd7819, %fd7818, 0d4038000000000000;
	add.f64 	%fd7820, %fd7817, %fd7819;
	mul.f64 	%fd7821, %fd7811, %fd7818;
	div.rn.f64 	%fd7822, %fd7821, 0d405E000000000000;
	add.f64 	%fd7823, %fd7820, %fd7822;
	mul.f64 	%fd7824, %fd7811, %fd7821;
	div.rn.f64 	%fd7825, %fd7824, 0d4086800000000000;
	add.f64 	%fd7826, %fd7823, %fd7825;
	mul.f64 	%fd7827, %fd7811, %fd7824;
	div.rn.f64 	%fd7828, %fd7827, 0d40B3B00000000000;
	add.f64 	%fd7829, %fd7826, %fd7828;
	mul.f64 	%fd7830, %fd7811, %fd7827;
	div.rn.f64 	%fd7831, %fd7830, 0d40E3B00000000000;
	add.f64 	%fd7832, %fd7829, %fd7831;
	mul.f64 	%fd7833, %fd7811, %fd7830;
	div.rn.f64 	%fd7834, %fd7833, 0d4116260000000000;
	add.f64 	%fd7835, %fd7832, %fd7834;
	fma.rn.f64 	%fd2071, %fd8785, %fd7835, %fd2054;
	sub.f64 	%fd7836, %fd1992, %fd1954;
	add.f64 	%fd2072, %fd1955, %fd7836;
	cvt.rzi.s32.f64 	%r1533, %fd2072;
	setp.lt.s32 	%p1238, %r1533, 0;
	@%p1238 bra 	$L__BB0_1910;
	setp.eq.s32 	%p1239, %r1533, 0;
	mov.f64 	%fd8793, 0d3FF0000000000000;
	@%p1239 bra 	$L__BB0_1920;
	and.b32  	%r1534, %r1533, 3;
	setp.lt.u32 	%p1240, %r1533, 4;
	mov.f64 	%fd8792, 0d4005BF0A1BE2B496;
	@%p1240 bra 	$L__BB0_1907;
	and.b32  	%r1535, %r1533, 2147483644;
	mov.b32 	%r3905, 0;
	mov.f64 	%fd8793, 0d3FF0000000000000;
$L__BB0_1905:
	mul.f64 	%fd7841, %fd8793, 0d4005BF0A1BE2B496;
	mul.f64 	%fd7842, %fd7841, 0d4005BF0A1BE2B496;
	mul.f64 	%fd7843, %fd7842, 0d4005BF0A1BE2B496;
	mul.f64 	%fd8793, %fd7843, 0d4005BF0A1BE2B496;
	add.s32 	%r3905, %r3905, 4;
	setp.ne.s32 	%p1241, %r3905, %r1535;
	@%p1241 bra 	$L__BB0_1905;
	mul.f64 	%fd8792, %fd8793, 0d4005BF0A1BE2B496;
$L__BB0_1907:
	setp.eq.s32 	%p1242, %r1534, 0;
	@%p1242 bra 	$L__BB0_1920;
	setp.eq.s32 	%p1243, %r1534, 1;
	@%p1243 bra 	$L__BB0_1919;
	mul.f64 	%fd7844, %fd8792, 0d4005BF0A1BE2B496;
	setp.eq.s32 	%p1244, %r1534, 2;
	mul.f64 	%fd7845, %fd7844, 0d4005BF0A1BE2B496;
	selp.f64 	%fd8793, %fd7844, %fd7845, %p1244;
	bra.uni 	$L__BB0_1920;
$L__BB0_1910:
	neg.s32 	%r1536, %r1533;
	and.b32  	%r1537, %r1536, 3;
	setp.gt.u32 	%p1245, %r1533, -4;
	mov.f64 	%fd8788, 0d4005BF0A1BE2B496;
	@%p1245 bra 	$L__BB0_1914;
	and.b32  	%r1538, %r1536, 2147483644;
	mov.b32 	%r3904, 0;
	mov.f64 	%fd8789, 0d3FF0000000000000;
$L__BB0_1912:
	mul.f64 	%fd7849, %fd8789, 0d4005BF0A1BE2B496;
	mul.f64 	%fd7850, %fd7849, 0d4005BF0A1BE2B496;
	mul.f64 	%fd7851, %fd7850, 0d4005BF0A1BE2B496;
	mul.f64 	%fd8789, %fd7851, 0d4005BF0A1BE2B496;
	add.s32 	%r3904, %r3904, 4;
	setp.ne.s32 	%p1246, %r3904, %r1538;
	@%p1246 bra 	$L__BB0_1912;
	mul.f64 	%fd8788, %fd8789, 0d4005BF0A1BE2B496;
$L__BB0_1914:
	setp.eq.s32 	%p1247, %r1537, 0;
	@%p1247 bra 	$L__BB0_1918;
	setp.eq.s32 	%p1248, %r1537, 1;
	@%p1248 bra 	$L__BB0_1917;
	mul.f64 	%fd7852, %fd8788, 0d4005BF0A1BE2B496;
	setp.eq.s32 	%p1249, %r1537, 2;
	mul.f64 	%fd7853, %fd7852, 0d4005BF0A1BE2B496;
	selp.f64 	%fd8789, %fd7852, %fd7853, %p1249;
	bra.uni 	$L__BB0_1918;
$L__BB0_1917:
	mov.f64 	%fd8789, %fd8788;
$L__BB0_1918:
	rcp.rn.f64 	%fd8793, %fd8789;
	bra.uni 	$L__BB0_1920;
$L__BB0_1919:
	mov.f64 	%fd8793, %fd8792;
$L__BB0_1920:
	cvt.rn.f64.s32 	%fd7854, %r1533;
	sub.f64 	%fd7855, %fd2072, %fd7854;
	add.f64 	%fd7856, %fd7855, 0d3FF0000000000000;
	mul.f64 	%fd7857, %fd7855, %fd7855;
	fma.rn.f64 	%fd7858, %fd7857, 0d3FE0000000000000, %fd7856;
	mul.f64 	%fd7859, %fd7855, %fd7857;
	div.rn.f64 	%fd7860, %fd7859, 0d4018000000000000;
	add.f64 	%fd7861, %fd7858, %fd7860;
	mul.f64 	%fd7862, %fd7855, %fd7859;
	div.rn.f64 	%fd7863, %fd7862, 0d4038000000000000;
	add.f64 	%fd7864, %fd7861, %fd7863;
	mul.f64 	%fd7865, %fd7855, %fd7862;
	div.rn.f64 	%fd7866, %fd7865, 0d405E000000000000;
	add.f64 	%fd7867, %fd7864, %fd7866;
	mul.f64 	%fd7868, %fd7855, %fd7865;
	div.rn.f64 	%fd7869, %fd7868, 0d4086800000000000;
	add.f64 	%fd7870, %fd7867, %fd7869;
	mul.f64 	%fd7871, %fd7855, %fd7868;
	div.rn.f64 	%fd7872, %fd7871, 0d40B3B00000000000;
	add.f64 	%fd7873, %fd7870, %fd7872;
	mul.f64 	%fd7874, %fd7855, %fd7871;
	div.rn.f64 	%fd7875, %fd7874, 0d40E3B00000000000;
	add.f64 	%fd7876, %fd7873, %fd7875;
	mul.f64 	%fd7877, %fd7855, %fd7874;
	div.rn.f64 	%fd7878, %fd7877, 0d4116260000000000;
	add.f64 	%fd7879, %fd7876, %fd7878;
	fma.rn.f64 	%fd2088, %fd8793, %fd7879, %fd2071;
	add.f64 	%fd7880, %fd2011, %fd1954;
	add.f64 	%fd2089, %fd1974, %fd7880;
	cvt.rzi.s32.f64 	%r1543, %fd2089;
	setp.lt.s32 	%p1250, %r1543, 0;
	@%p1250 bra 	$L__BB0_1929;
	setp.eq.s32 	%p1251, %r1543, 0;
	mov.f64 	%fd8801, 0d3FF0000000000000;
	@%p1251 bra 	$L__BB0_1939;
	and.b32  	%r1544, %r1543, 3;
	setp.lt.u32 	%p1252, %r1543, 4;
	mov.f64 	%fd8800, 0d4005BF0A1BE2B496;
	@%p1252 bra 	$L__BB0_1926;
	and.b32  	%r1545, %r1543, 2147483644;
	mov.b32 	%r3907, 0;
	mov.f64 	%fd8801, 0d3FF0000000000000;
$L__BB0_1924:
	mul.f64 	%fd7885, %fd8801, 0d4005BF0A1BE2B496;
	mul.f64 	%fd7886, %fd7885, 0d4005BF0A1BE2B496;
	mul.f64 	%fd7887, %fd7886, 0d4005BF0A1BE2B496;
	mul.f64 	%fd8801, %fd7887, 0d4005BF0A1BE2B496;
	add.s32 	%r3907, %r3907, 4;
	setp.ne.s32 	%p1253, %r3907, %r1545;
	@%p1253 bra 	$L__BB0_1924;
	mul.f64 	%fd8800, %fd8801, 0d4005BF0A1BE2B496;
$L__BB0_1926:
	setp.eq.s32 	%p1254, %r1544, 0;
	@%p1254 bra 	$L__BB0_1939;
	setp.eq.s32 	%p1255, %r1544, 1;
	@%p1255 bra 	$L__BB0_1938;
	mul.f64 	%fd7888, %fd8800, 0d4005BF0A1BE2B496;
	setp.eq.s32 	%p1256, %r1544, 2;
	mul.f64 	%fd7889, %fd7888, 0d4005BF0A1BE2B496;
	selp.f64 	%fd8801, %fd7888, %fd7889, %p1256;
	bra.uni 	$L__BB0_1939;
$L__BB0_1929:
	neg.s32 	%r1546, %r1543;
	and.b32  	%r1547, %r1546, 3;
	setp.gt.u32 	%p1257, %r1543, -4;
	mov.f64 	%fd8796, 0d4005BF0A1BE2B496;
	@%p1257 bra 	$L__BB0_1933;
	and.b32  	%r1548, %r1546, 2147483644;
	mov.b32 	%r3906, 0;
	mov.f64 	%fd8797, 0d3FF0000000000000;
$L__BB0_1931:
	mul.f64 	%fd7893, %fd8797, 0d4005BF0A1BE2B496;
	mul.f64 	%fd7894, %fd7893, 0d4005BF0A1BE2B496;
	mul.f64 	%fd7895, %fd7894, 0d4005BF0A1BE2B496;
	mul.f64 	%fd8797, %fd7895, 0d4005BF0A1BE2B496;
	add.s32 	%r3906, %r3906, 4;
	setp.ne.s32 	%p1258, %r3906, %r1548;
	@%p1258 bra 	$L__BB0_1931;
	mul.f64 	%fd8796, %fd8797, 0d4005BF0A1BE2B496;
$L__BB0_1933:
	setp.eq.s32 	%p1259, %r1547, 0;
	@%p1259 bra 	$L__BB0_1937;
	setp.eq.s32 	%p1260, %r1547, 1;
	@%p1260 bra 	$L__BB0_1936;
	mul.f64 	%fd7896, %fd8796, 0d4005BF0A1BE2B496;
	setp.eq.s32 	%p1261, %r1547, 2;
	mul.f64 	%fd7897, %fd7896, 0d4005BF0A1BE2B496;
	selp.f64 	%fd8797, %fd7896, %fd7897, %p1261;
	bra.uni 	$L__BB0_1937;
$L__BB0_1936:
	mov.f64 	%fd8797, %fd8796;
$L__BB0_1937:
	rcp.rn.f64 	%fd8801, %fd8797;
	bra.uni 	$L__BB0_1939;
$L__BB0_1938:
	mov.f64 	%fd8801, %fd8800;
$L__BB0_1939:
	cvt.rn.f64.s32 	%fd7898, %r1543;
	sub.f64 	%fd7899, %fd2089, %fd7898;
	add.f64 	%fd7900, %fd7899, 0d3FF0000000000000;
	mul.f64 	%fd7901, %fd7899, %fd7899;
	fma.rn.f64 	%fd7902, %fd7901, 0d3FE0000000000000, %fd7900;
	mul.f64 	%fd7903, %fd7899, %fd7901;
	div.rn.f64 	%fd7904, %fd7903, 0d4018000000000000;
	add.f64 	%fd7905, %fd7902, %fd7904;
	mul.f64 	%fd7906, %fd7899, %fd7903;
	div.rn.f64 	%fd7907, %fd7906, 0d4038000000000000;
	add.f64 	%fd7908, %fd7905, %fd7907;
	mul.f64 	%fd7909, %fd7899, %fd7906;
	div.rn.f64 	%fd7910, %fd7909, 0d405E000000000000;
	add.f64 	%fd7911, %fd7908, %fd7910;
	mul.f64 	%fd7912, %fd7899, %fd7909;
	div.rn.f64 	%fd7913, %fd7912, 0d4086800000000000;
	add.f64 	%fd7914, %fd7911, %fd7913;
	mul.f64 	%fd7915, %fd7899, %fd7912;
	div.rn.f64 	%fd7916, %fd7915, 0d40B3B00000000000;
	add.f64 	%fd7917, %fd7914, %fd7916;
	mul.f64 	%fd7918, %fd7899, %fd7915;
	div.rn.f64 	%fd7919, %fd7918, 0d40E3B00000000000;
	add.f64 	%fd7920, %fd7917, %fd7919;
	mul.f64 	%fd7921, %fd7899, %fd7918;
	div.rn.f64 	%fd7922, %fd7921, 0d4116260000000000;
	add.f64 	%fd7923, %fd7920, %fd7922;
	fma.rn.f64 	%fd8802, %fd8801, %fd7923, %fd2088;
	{
	.reg .b32 %temp; 
	mov.b64 	{%temp, %r3908}, %fd8802;
	}
	{
	.reg .b32 %temp; 
	mov.b64 	{%r3909, %temp}, %fd8802;
	}
	setp.gt.s32 	%p1262, %r3908, 1048575;
	mov.b32 	%r3910, -1023;
	@%p1262 bra 	$L__BB0_1941;
	mul.f64 	%fd8802, %fd8802, 0d4350000000000000;
	{
	.reg .b32 %temp; 
	mov.b64 	{%temp, %r3908}, %fd8802;
	}
	{
	.reg .b32 %temp; 
	mov.b64 	{%r3909, %temp}, %fd8802;
	}
	mov.b32 	%r3910, -1077;
$L__BB0_1941:
	add.s32 	%r3467, %r3908, -1;
	setp.gt.u32 	%p1263, %r3467, 2146435070;
	@%p1263 bra 	$L__BB0_1945;
	shr.u32 	%r3470, %r3908, 20;
	add.s32 	%r3911, %r3910, %r3470;
	and.b32  	%r3471, %r3908, 1048575;
	or.b32  	%r3472, %r3471, 1072693248;
	mov.b64 	%fd8803, {%r3909, %r3472};
	setp.lt.u32 	%p1265, %r3472, 1073127583;
	@%p1265 bra 	$L__BB0_1944;
	{
	.reg .b32 %temp; 
	mov.b64 	{%r3473, %temp}, %fd8803;
	}
	{
	.reg .b32 %temp; 
	mov.b64 	{%temp, %r3474}, %fd8803;
	}
	add.s32 	%r3475, %r3474, -1048576;
	mov.b64 	%fd8803, {%r3473, %r3475};
	add.s32 	%r3911, %r3911, 1;
$L__BB0_1944:
	add.f64 	%fd7925, %fd8803, 0dBFF0000000000000;
	add.f64 	%fd7926, %fd8803, 0d3FF0000000000000;
	rcp.approx.ftz.f64 	%fd7927, %fd7926;
	neg.f64 	%fd7928, %fd7926;
	fma.rn.f64 	%fd7929, %fd7928, %fd7927, 0d3FF0000000000000;
	fma.rn.f64 	%fd7930, %fd7929, %fd7929, %fd7929;
	fma.rn.f64 	%fd7931, %fd7930, %fd7927, %fd7927;
	mul.f64 	%fd7932, %fd7925, %fd7931;
	fma.rn.f64 	%fd7933, %fd7925, %fd7931, %fd7932;
	mul.f64 	%fd7934, %fd7933, %fd7933;
	fma.rn.f64 	%fd7935, %fd7934, 0d3EB1380B3AE80F1E, 0d3ED0EE258B7A8B04;
	fma.rn.f64 	%fd7936, %fd7935, %fd7934, 0d3EF3B2669F02676F;
	fma.rn.f64 	%fd7937, %fd7936, %fd7934, 0d3F1745CBA9AB0956;
	fma.rn.f64 	%fd7938, %fd7937, %fd7934, 0d3F3C71C72D1B5154;
	fma.rn.f64 	%fd7939, %fd7938, %fd7934, 0d3F624924923BE72D;
	fma.rn.f64 	%fd7940, %fd7939, %fd7934, 0d3F8999999999A3C4;
	fma.rn.f64 	%fd7941, %fd7940, %fd7934, 0d3FB5555555555554;
	sub.f64 	%fd7942, %fd7925, %fd7933;
	add.f64 	%fd7943, %fd7942, %fd7942;
	neg.f64 	%fd7944, %fd7933;
	fma.rn.f64 	%fd7945, %fd7944, %fd7925, %fd7943;
	mul.f64 	%fd7946, %fd7931, %fd7945;
	mul.f64 	%fd7947, %fd7934, %fd7941;
	fma.rn.f64 	%fd7948, %fd7947, %fd7933, %fd7946;
	xor.b32  	%r3476, %r3911, -2147483648;
	mov.b32 	%r3477, 1127219200;
	mov.b64 	%fd7949, {%r3476, %r3477};
	sub.f64 	%fd7950, %fd7949, %fd1;
	fma.rn.f64 	%fd7951, %fd7950, 0d3FE62E42FEFA39EF, %fd7933;
	fma.rn.f64 	%fd7952, %fd7950, 0dBFE62E42FEFA39EF, %fd7951;
	sub.f64 	%fd7953, %fd7952, %fd7933;
	sub.f64 	%fd7954, %fd7948, %fd7953;
	fma.rn.f64 	%fd7955, %fd7950, 0d3C7ABC9E3B39803F, %fd7954;
	add.f64 	%fd8804, %fd7951, %fd7955;
	bra.uni 	$L__BB0_1946;
$L__BB0_1945:
	fma.rn.f64 	%fd7924, %fd8802, 0d7FF0000000000000, 0d7FF0000000000000;
	{
	.reg .b32 %temp; 
	mov.b64 	{%temp, %r3468}, %fd8802;
	}
	and.b32  	%r3469, %r3468, 2147483647;
	setp.eq.s32 	%p1264, %r3469, 0;
	selp.f64 	%fd8804, 0dFFF0000000000000, %fd7924, %p1264;
$L__BB0_1946:
	sub.f64 	%fd7956, %fd8769, %fd8804;
	add.s64 	%rd382, %rd38, %rd366;
	st.local.f64 	[%rd382], %fd7956;
	add.s32 	%r3887, %r3887, 1;
	setp.ne.s32 	%p1266, %r3887, 8;
	@%p1266 bra 	$L__BB0_1780;
	ld.param.u64 	%rd387, [_Z10cudadecodePdS__param_1];
	ld.local.f64 	%fd7957, [%rd37+8];
	ld.local.f64 	%fd7958, [%rd38+8];
	add.f64 	%fd7959, %fd7957, %fd7958;
	ld.local.f64 	%fd7960, [%rd34+8];
	add.f64 	%fd7961, %fd7959, %fd7960;
	ld.local.f64 	%fd7962, [%rd37+16];
	ld.local.f64 	%fd7963, [%rd38+16];
	add.f64 	%fd7964, %fd7962, %fd7963;
	ld.local.f64 	%fd7965, [%rd34+16];
	add.f64 	%fd7966, %fd7964, %fd7965;
	ld.local.f64 	%fd7967, [%rd37+24];
	ld.local.f64 	%fd7968, [%rd38+24];
	add.f64 	%fd7969, %fd7967, %fd7968;
	ld.local.f64 	%fd7970, [%rd34+24];
	add.f64 	%fd7971, %fd7969, %fd7970;
	ld.local.f64 	%fd7972, [%rd37+32];
	ld.local.f64 	%fd7973, [%rd38+32];
	add.f64 	%fd7974, %fd7972, %fd7973;
	ld.local.f64 	%fd7975, [%rd34+32];
	add.f64 	%fd7976, %fd7974, %fd7975;
	ld.local.f64 	%fd7977, [%rd37+40];
	ld.local.f64 	%fd7978, [%rd38+40];
	add.f64 	%fd7979, %fd7977, %fd7978;
	ld.local.f64 	%fd7980, [%rd34+40];
	add.f64 	%fd7981, %fd7979, %fd7980;
	ld.local.f64 	%fd7982, [%rd37+48];
	ld.local.f64 	%fd7983, [%rd38+48];
	add.f64 	%fd7984, %fd7982, %fd7983;
	ld.local.f64 	%fd7985, [%rd34+48];
	add.f64 	%fd7986, %fd7984, %fd7985;
	ld.local.f64 	%fd7987, [%rd37+56];
	ld.local.f64 	%fd7988, [%rd38+56];
	add.f64 	%fd7989, %fd7987, %fd7988;
	ld.local.f64 	%fd7990, [%rd34+56];
	add.f64 	%fd7991, %fd7989, %fd7990;
	ld.local.f64 	%fd7992, [%rd37+64];
	ld.local.f64 	%fd7993, [%rd38+64];
	add.f64 	%fd7994, %fd7992, %fd7993;
	ld.local.f64 	%fd7995, [%rd34+64];
	add.f64 	%fd7996, %fd7994, %fd7995;
	shl.b32 	%r3478, %r1, 3;
	setp.ltu.f64 	%p1267, %fd7996, 0d0000000000000000;
	selp.f64 	%fd7997, 0d0000000000000000, 0d3FF0000000000000, %p1267;
	cvta.to.global.u64 	%rd383, %rd387;
	mul.wide.s32 	%rd384, %r3478, 8;
	add.s64 	%rd385, %rd383, %rd384;
	st.global.f64 	[%rd385], %fd7997;
	setp.ltu.f64 	%p1268, %fd7991, 0d0000000000000000;
	selp.f64 	%fd7998, 0d0000000000000000, 0d3FF0000000000000, %p1268;
	st.global.f64 	[%rd385+8], %fd7998;
	setp.ltu.f64 	%p1269, %fd7986, 0d0000000000000000;
	selp.f64 	%fd7999, 0d0000000000000000, 0d3FF0000000000000, %p1269;
	st.global.f64 	[%rd385+16], %fd7999;
	setp.ltu.f64 	%p1270, %fd7981, 0d0000000000000000;
	selp.f64 	%fd8000, 0d0000000000000000, 0d3FF0000000000000, %p1270;
	st.global.f64 	[%rd385+24], %fd8000;
	setp.ltu.f64 	%p1271, %fd7976, 0d0000000000000000;
	selp.f64 	%fd8001, 0d0000000000000000, 0d3FF0000000000000, %p1271;
	st.global.f64 	[%rd385+32], %fd8001;
	setp.ltu.f64 	%p1272, %fd7971, 0d0000000000000000;
	selp.f64 	%fd8002, 0d0000000000000000, 0d3FF0000000000000, %p1272;
	st.global.f64 	[%rd385+40], %fd8002;
	setp.ltu.f64 	%p1273, %fd7966, 0d0000000000000000;
	selp.f64 	%fd8003, 0d0000000000000000, 0d3FF0000000000000, %p1273;
	st.global.f64 	[%rd385+48], %fd8003;
	setp.ltu.f64 	%p1274, %fd7961, 0d0000000000000000;
	selp.f64 	%fd8004, 0d0000000000000000, 0d3FF0000000000000, %p1274;
	st.global.f64 	[%rd385+56], %fd8004;
$L__BB0_1948:
	ret;

}


// ===== COMPILED SASS (sm_100) =====

	.target	sm_100

	.elftype	@"ET_EXEC"


//--------------------- .note.nv.tkinfo           --------------------------
	.section	.note.nv.tkinfo,"",@"SHT_NOTE"
	.sectionflags	@"SHF_NOTE_NV_TKINFO"
	.tkinfo
        /*0018*/ 	.word	0x00000002
        /*0030*/ 	.string	""
        /*0030*/ 	.string	"ptxas"
        /*0030*/ 	.string	"Cuda compilation tools, release 13.0, V13.0.88"
        /*0030*/ 	.string	"Build cuda_13.0.r13.0/compiler.36424714_0"
        /*0030*/ 	.string	"-arch sm_100 -m 64 "



//--------------------- .note.nv.cuinfo           --------------------------
	.section	.note.nv.cuinfo,"",@"SHT_NOTE"
	.sectionflags	@"SHF_NOTE_NV_CUINFO"
        /*0018*/ 	.short	0x0002
        /*001a*/ 	.short	0x0064
        /*001c*/ 	.short	0x0082
	.zero		2


//--------------------- .nv.info                  --------------------------
	.section	.nv.info,"",@"SHT_CUDA_INFO"
	.align	4


	//----- nvinfo : EIATTR_REGCOUNT
	.align		4
        /*0000*/ 	.byte	0x04, 0x2f
        /*0002*/ 	.short	(.L_1 - .L_0)
	.align		4
.L_0:
        /*0004*/ 	.word	index@(_Z10cudadecodePdS_)
        /*0008*/ 	.word	0x00000088


	//----- nvinfo : EIATTR_FRAME_SIZE
	.align		4
.L_1:
        /*000c*/ 	.byte	0x04, 0x11
        /*000e*/ 	.short	(.L_3 - .L_2)
	.align		4
.L_2:
        /*0010*/ 	.word	index@($__internal_1_$__cuda_sm20_div_rn_f64_full)
        /*0014*/ 	.word	0x00000670


	//----- nvinfo : EIATTR_FRAME_SIZE
	.align		4
.L_3:
        /*0018*/ 	.byte	0x04, 0x11
        /*001a*/ 	.short	(.L_5 - .L_4)
	.align		4
.L_4:
        /*001c*/ 	.word	index@($__internal_0_$__cuda_sm20_dblrcp_rn_slowpath_v3)
        /*0020*/ 	.word	0x00000670


	//----- nvinfo : EIATTR_FRAME_SIZE
	.align		4
.L_5:
        /*0024*/ 	.byte	0x04, 0x11
        /*0026*/ 	.short	(.L_7 - .L_6)
	.align		4
.L_6:
        /*0028*/ 	.word	index@(_Z10cudadecodePdS_)
        /*002c*/ 	.word	0x00000670


	//----- nvinfo : EIATTR_MIN_STACK_SIZE
	.align		4
.L_7:
        /*0030*/ 	.byte	0x04, 0x12
        /*0032*/ 	.short	(.L_9 - .L_8)
	.align		4
.L_8:
        /*0034*/ 	.word	index@(_Z10cudadecodePdS_)
        /*0038*/ 	.word	0x00000670
.L_9:


//--------------------- .nv.compat                --------------------------
	.section	.nv.compat,"",@"SHT_CUDA_COMPAT_INFO"
	.align	4
        /*0000*/ 	.byte	0x02, 0x09, 0x00, 0x00, 0x02, 0x02, 0x01, 0x00, 0x02, 0x05, 0x05, 0x00, 0x03, 0x07, 0x01, 0x01
        /*0010*/ 	.byte	0x02, 0x03, 0x00, 0x00, 0x02, 0x06, 0x01, 0x00, 0x04, 0x0b, 0x08, 0x00, 0x01, 0x00, 0x00, 0x00
        /*0020*/ 	.byte	0x00, 0x00, 0x00, 0x00


//--------------------- .nv.info._Z10cudadecodePdS_ --------------------------
	.section	.nv.info._Z10cudadecodePdS_,"",@"SHT_CUDA_INFO"
	.sectionflags	@""
	.align	4


	//----- nvinfo : EIATTR_CUDA_API_VERSION
	.align		4
        /*0000*/ 	.byte	0x04, 0x37
        /*0002*/ 	.short	(.L_11 - .L_10)
.L_10:
        /*0004*/ 	.word	0x00000082


	//----- nvinfo : EIATTR_KPARAM_INFO
	.align		4
.L_11:
        /*0008*/ 	.byte	0x04, 0x17
        /*000a*/ 	.short	(.L_13 - .L_12)
.L_12:
        /*000c*/ 	.word	0x00000000
        /*0010*/ 	.short	0x0001
        /*0012*/ 	.short	0x0008
        /*0014*/ 	.byte	0x00, 0xf5, 0x21, 0x00


	//----- nvinfo : EIATTR_KPARAM_INFO
	.align		4
.L_13:
        /*0018*/ 	.byte	0x04, 0x17
        /*001a*/ 	.short	(.L_15 - .L_14)
.L_14:
        /*001c*/ 	.word	0x00000000
        /*0020*/ 	.short	0x0000
        /*0022*/ 	.short	0x0000
        /*0024*/ 	.byte	0x00, 0xf5, 0x21, 0x00


	//----- nvinfo : EIATTR_SPARSE_MMA_MASK
	.align		4
.L_15:
        /*0028*/ 	.byte	0x03, 0x50
        /*002a*/ 	.short	0x0000


	//----- nvinfo : EIATTR_MAXREG_COUNT
	.align		4
        /*002c*/ 	.byte	0x03, 0x1b
        /*002e*/ 	.short	0x00ff


	//----- nvinfo : EIATTR_MERCURY_ISA_VERSION
	.align		4
        /*0030*/ 	.byte	0x03, 0x5f
        /*0032*/ 	.short	0x0101


	//----- nvinfo : EIATTR_VRC_CTA_INIT_COUNT
	.align		4
        /*0034*/ 	.byte	0x02, 0x4a
	.zero		1
	.zero		1


	//----- nvinfo : EIATTR_EXIT_INSTR_OFFSETS
	.align		4
        /*0038*/ 	.byte	0x04, 0x1c
        /*003a*/ 	.short	(.L_17 - .L_16)


	//   ....[0]....
.L_16:
        /*003c*/ 	.word	0x00000070


	//   ....[1]....
        /*0040*/ 	.word	0x000760d0


	//----- nvinfo : EIATTR_INDIRECT_BRANCH_TARGETS
	.align		4
.L_17:
        /*0044*/ 	.byte	0x04, 0x34
        /*0046*/ 	.short	(.L_19 - .L_18)


	//   ....[0]....
.L_18:
        /*0048*/ 	.word	.L_x_2763@srel
        /*004c*/ 	.short	0x0
        /*004e*/ 	.short	0x0
        /*0050*/ 	.word	0x3
        /*0054*/ 	.word	.L_x_34@srel
        /*0058*/ 	.word	.L_x_2765@srel
        /*005c*/ 	.word	.L_x_2766@srel


	//   ....[1]....
        /*0060*/ 	.word	.L_x_2767@srel
        /*0064*/ 	.short	0x0
        /*0066*/ 	.short	0x0
        /*0068*/ 	.word	0x3
        /*006c*/ 	.word	.L_x_58@srel
        /*0070*/ 	.word	.L_x_2769@srel
        /*0074*/ 	.word	.L_x_2770@srel


	//   ....[2]....
        /*0078*/ 	.word	.L_x_2771@srel
        /*007c*/ 	.short	0x0
        /*007e*/ 	.short	0x0
        /*0080*/ 	.word	0x3
        /*0084*/ 	.word	.L_x_80@srel
        /*0088*/ 	.word	.L_x_2773@srel
        /*008c*/ 	.word	.L_x_2774@srel


	//   ....[3]....
        /*0090*/ 	.word	.L_x_2775@srel
        /*0094*/ 	.short	0x0
        /*0096*/ 	.short	0x0
        /*0098*/ 	.word	0x3
        /*009c*/ 	.word	.L_x_104@srel
        /*00a0*/ 	.word	.L_x_2777@srel
        /*00a4*/ 	.word	.L_x_2778@srel


	//   ....[4]....
        /*00a8*/ 	.word	.L_x_2779@srel
        /*00ac*/ 	.short	0x0
        /*00ae*/ 	.short	0x0
        /*00b0*/ 	.word	0x3
        /*00b4*/ 	.word	.L_x_112@srel
        /*00b8*/ 	.word	.L_x_2781@srel
        /*00bc*/ 	.word	.L_x_2782@srel


	//   ....[5]....
        /*00c0*/ 	.word	.L_x_2783@srel
        /*00c4*/ 	.short	0x0
        /*00c6*/ 	.short	0x0
        /*00c8*/ 	.word	0x3
        /*00cc*/ 	.word	.L_x_136@srel
        /*00d0*/ 	.word	.L_x_2785@srel
        /*00d4*/ 	.word	.L_x_2786@srel


	//   ....[6]....
        /*00d8*/ 	.word	.L_x_2787@srel
        /*00dc*/ 	.short	0x0
        /*00de*/ 	.short	0x0
        /*00e0*/ 	.word	0x3
        /*00e4*/ 	.word	.L_x_144@srel
        /*00e8*/ 	.word	.L_x_2789@srel
        /*00ec*/ 	.word	.L_x_2790@srel


	//   ....[7]....
        /*00f0*/ 	.word	.L_x_2791@srel
        /*00f4*/ 	.short	0x0
        /*00f6*/ 	.short	0x0
        /*00f8*/ 	.word	0x3
        /*00fc*/ 	.word	.L_x_168@srel
        /*0100*/ 	.word	.L_x_2793@srel
        /*0104*/ 	.word	.L_x_2794@srel


	//   ....[8]....
        /*0108*/ 	.word	.L_x_2795@srel
        /*010c*/ 	.short	0x0
        /*010e*/ 	.short	0x0
        /*0110*/ 	.word	0x3
        /*0114*/ 	.word	.L_x_176@srel
        /*0118*/ 	.word	.L_x_2797@srel
        /*011c*/ 	.word	.L_x_2798@srel


	//   ....[9]....
        /*0120*/ 	.word	.L_x_2799@srel
        /*0124*/ 	.short	0x0
        /*0126*/ 	.short	0x0
        /*0128*/ 	.word	0x3
        /*012c*/ 	.word	.L_x_200@srel
        /*0130*/ 	.word	.L_x_2801@srel
        /*0134*/ 	.word	.L_x_2802@srel


	//   ....[10]....
        /*0138*/ 	.word	.L_x_2803@srel
        /*013c*/ 	.short	0x0
        /*013e*/ 	.short	0x0
        /*0140*/ 	.word	0x3
        /*0144*/ 	.word	.L_x_208@srel
        /*0148*/ 	.word	.L_x_2805@srel
        /*014c*/ 	.word	.L_x_2806@srel


	//   ....[11]....
        /*0150*/ 	.word	.L_x_2807@srel
        /*0154*/ 	.short	0x0
        /*0156*/ 	.short	0x0
        /*0158*/ 	.word	0x3
        /*015c*/ 	.word	.L_x_232@srel
        /*0160*/ 	.word	.L_x_2809@srel
        /*0164*/ 	.word	.L_x_2810@srel


	//   ....[12]....
        /*0168*/ 	.word	.L_x_2811@srel
        /*016c*/ 	.short	0x0
        /*016e*/ 	.short	0x0
        /*0170*/ 	.word	0x3
        /*0174*/ 	.word	.L_x_240@srel
        /*0178*/ 	.word	.L_x_2813@srel
        /*017c*/ 	.word	.L_x_2814@srel


	//   ....[13]....
        /*0180*/ 	.word	.L_x_2815@srel
        /*0184*/ 	.short	0x0
        /*0186*/ 	.short	0x0
        /*0188*/ 	.word	0x3
        /*018c*/ 	.word	.L_x_264@srel
        /*0190*/ 	.word	.L_x_2817@srel
        /*0194*/ 	.word	.L_x_2818@srel


	//   ....[14]....
        /*0198*/ 	.word	.L_x_2819@srel
        /*019c*/ 	.short	0x0
        /*019e*/ 	.short	0x0
        /*01a0*/ 	.word	0x3
        /*01a4*/ 	.word	.L_x_272@srel
        /*01a8*/ 	.word	.L_x_2821@srel
        /*01ac*/ 	.word	.L_x_2822@srel


	//   ....[15]....
        /*01b0*/ 	.word	.L_x_2823@srel
        /*01b4*/ 	.short	0x0
        /*01b6*/ 	.short	0x0
        /*01b8*/ 	.word	0x3
        /*01bc*/ 	.word	.L_x_296@srel
        /*01c0*/ 	.word	.L_x_2825@srel
        /*01c4*/ 	.word	.L_x_2826@srel


	//   ....[16]....
        /*01c8*/ 	.word	.L_x_2827@srel
        /*01cc*/ 	.short	0x0
        /*01ce*/ 	.short	0x0
        /*01d0*/ 	.word	0x3
        /*01d4*/ 	.word	.L_x_363@srel
        /*01d8*/ 	.word	.L_x_2829@srel
        /*01dc*/ 	.word	.L_x_2830@srel


	//   ....[17]....
        /*01e0*/ 	.word	.L_x_2831@srel
        /*01e4*/ 	.short	0x0
        /*01e6*/ 	.short	0x0
        /*01e8*/ 	.word	0x3
        /*01ec*/ 	.word	.L_x_387@srel
        /*01f0*/ 	.word	.L_x_2833@srel
        /*01f4*/ 	.word	.L_x_2834@srel


	//   ....[18]....
        /*01f8*/ 	.word	.L_x_2835@srel
        /*01fc*/ 	.short	0x0
        /*01fe*/ 	.short	0x0
        /*0200*/ 	.word	0x3
        /*0204*/ 	.word	.L_x_406@srel
        /*0208*/ 	.word	.L_x_2837@srel
        /*020c*/ 	.word	.L_x_2838@srel


	//   ....[19]....
        /*0210*/ 	.word	.L_x_2839@srel
        /*0214*/ 	.short	0x0
        /*0216*/ 	.short	0x0
        /*0218*/ 	.word	0x3
        /*021c*/ 	.word	.L_x_430@srel
        /*0220*/ 	.word	.L_x_2841@srel
        /*0224*/ 	.word	.L_x_2842@srel


	//   ....[20]....
        /*0228*/ 	.word	.L_x_2843@srel
        /*022c*/ 	.short	0x0
        /*022e*/ 	.short	0x0
        /*0230*/ 	.word	0x3
        /*0234*/ 	.word	.L_x_449@srel
        /*0238*/ 	.word	.L_x_2845@srel
        /*023c*/ 	.word	.L_x_2846@srel


	//   ....[21]....
        /*0240*/ 	.word	.L_x_2847@srel
        /*0244*/ 	.short	0x0
        /*0246*/ 	.short	0x0
        /*0248*/ 	.word	0x3
        /*024c*/ 	.word	.L_x_473@srel
        /*0250*/ 	.word	.L_x_2849@srel
        /*0254*/ 	.word	.L_x_2850@srel


	//   ....[22]....
        /*0258*/ 	.word	.L_x_2851@srel
        /*025c*/ 	.short	0x0
        /*025e*/ 	.short	0x0
        /*0260*/ 	.word	0x3
        /*0264*/ 	.word	.L_x_492@srel
        /*0268*/ 	.word	.L_x_2853@srel
        /*026c*/ 	.word	.L_x_2854@srel


	//   ....[23]....
        /*0270*/ 	.word	.L_x_2855@srel
        /*0274*/ 	.short	0x0
        /*0276*/ 	.short	0x0
        /*0278*/ 	.word	0x3
        /*027c*/ 	.word	.L_x_516@srel
        /*0280*/ 	.word	.L_x_2857@srel
        /*0284*/ 	.word	.L_x_2858@srel


	//   ....[24]....
        /*0288*/ 	.word	.L_x_2859@srel
        /*028c*/ 	.short	0x0
        /*028e*/ 	.short	0x0
        /*0290*/ 	.word	0x3
        /*0294*/ 	.word	.L_x_538@srel
        /*0298*/ 	.word	.L_x_2861@srel
        /*029c*/ 	.word	.L_x_2862@srel


	//   ....[25]....
        /*02a0*/ 	.word	.L_x_2863@srel
        /*02a4*/ 	.short	0x0
        /*02a6*/ 	.short	0x0
        /*02a8*/ 	.word	0x3
        /*02ac*/ 	.word	.L_x_562@srel
        /*02b0*/ 	.word	.L_x_2865@srel
        /*02b4*/ 	.word	.L_x_2866@srel


	//   ....[26]....
        /*02b8*/ 	.word	.L_x_2867@srel
        /*02bc*/ 	.short	0x0
        /*02be*/ 	.short	0x0
        /*02c0*/ 	.word	0x3
        /*02c4*/ 	.word	.L_x_581@srel
        /*02c8*/ 	.word	.L_x_2869@srel
        /*02cc*/ 	.word	.L_x_2870@srel


	//   ....[27]....
        /*02d0*/ 	.word	.L_x_2871@srel
        /*02d4*/ 	.short	0x0
        /*02d6*/ 	.short	0x0
        /*02d8*/ 	.word	0x3
        /*02dc*/ 	.word	.L_x_605@srel
        /*02e0*/ 	.word	.L_x_2873@srel
        /*02e4*/ 	.word	.L_x_2874@srel


	//   ....[28]....
        /*02e8*/ 	.word	.L_x_2875@srel
        /*02ec*/ 	.short	0x0
        /*02ee*/ 	.short	0x0
        /*02f0*/ 	.word	0x3
        /*02f4*/ 	.word	.L_x_624@srel
        /*02f8*/ 	.word	.L_x_2877@srel
        /*02fc*/ 	.word	.L_x_2878@srel


	//   ....[29]....
        /*0300*/ 	.word	.L_x_2879@srel
        /*0304*/ 	.short	0x0
        /*0306*/ 	.short	0x0
        /*0308*/ 	.word	0x3
        /*030c*/ 	.word	.L_x_648@srel
        /*0310*/ 	.word	.L_x_2881@srel
        /*0314*/ 	.word	.L_x_2882@srel


	//   ....[30]....
        /*0318*/ 	.word	.L_x_2883@srel
        /*031c*/ 	.short	0x0
        /*031e*/ 	.short	0x0
        /*0320*/ 	.word	0x3
        /*0324*/ 	.word	.L_x_667@srel
        /*0328*/ 	.word	.L_x_2885@srel
        /*032c*/ 	.word	.L_x_2886@srel


	//   ....[31]....
        /*0330*/ 	.word	.L_x_2887@srel
        /*0334*/ 	.short	0x0
        /*0336*/ 	.short	0x0
        /*0338*/ 	.word	0x3
        /*033c*/ 	.word	.L_x_691@srel
        /*0340*/ 	.word	.L_x_2889@srel
        /*0344*/ 	.word	.L_x_2890@srel


	//   ....[32]....
        /*0348*/ 	.word	.L_x_2891@srel
        /*034c*/ 	.short	0x0
        /*034e*/ 	.short	0x0
        /*0350*/ 	.word	0x3
        /*0354*/ 	.word	.L_x_714@srel
        /*0358*/ 	.word	.L_x_2893@srel
        /*035c*/ 	.word	.L_x_2894@srel


	//   ....[33]....
        /*0360*/ 	.word	.L_x_2895@srel
        /*0364*/ 	.short	0x0
        /*0366*/ 	.short	0x0
        /*0368*/ 	.word	0x3
        /*036c*/ 	.word	.L_x_738@srel
        /*0370*/ 	.word	.L_x_2897@srel
        /*0374*/ 	.word	.L_x_2898@srel


	//   ....[34]....
        /*0378*/ 	.word	.L_x_2899@srel
        /*037c*/ 	.short	0x0
        /*037e*/ 	.short	0x0
        /*0380*/ 	.word	0x3
        /*0384*/ 	.word	.L_x_760@srel
        /*0388*/ 	.word	.L_x_2901@srel
        /*038c*/ 	.word	.L_x_2902@srel


	//   ....[35]....
        /*0390*/ 	.word	.L_x_2903@srel
        /*0394*/ 	.short	0x0
        /*0396*/ 	.short	0x0
        /*0398*/ 	.word	0x3
        /*039c*/ 	.word	.L_x_784@srel
        /*03a0*/ 	.word	.L_x_2905@srel
        /*03a4*/ 	.word	.L_x_2906@srel


	//   ....[36]....
        /*03a8*/ 	.word	.L_x_2907@srel
        /*03ac*/ 	.short	0x0
        /*03ae*/ 	.short	0x0
        /*03b0*/ 	.word	0x3
        /*03b4*/ 	.word	.L_x_792@srel
        /*03b8*/ 	.word	.L_x_2909@srel
        /*03bc*/ 	.word	.L_x_2910@srel


	//   ....[37]....
        /*03c0*/ 	.word	.L_x_2911@srel
        /*03c4*/ 	.short	0x0
        /*03c6*/ 	.short	0x0
        /*03c8*/ 	.word	0x3
        /*03cc*/ 	.word	.L_x_816@srel
        /*03d0*/ 	.word	.L_x_2913@srel
        /*03d4*/ 	.word	.L_x_2914@srel


	//   ....[38]....
        /*03d8*/ 	.word	.L_x_2915@srel
        /*03dc*/ 	.short	0x0
        /*03de*/ 	.short	0x0
        /*03e0*/ 	.word	0x3
        /*03e4*/ 	.word	.L_x_824@srel
        /*03e8*/ 	.word	.L_x_2917@srel
        /*03ec*/ 	.word	.L_x_2918@srel


	//   ....[39]....
        /*03f0*/ 	.word	.L_x_2919@srel
        /*03f4*/ 	.short	0x0
        /*03f6*/ 	.short	0x0
        /*03f8*/ 	.word	0x3
        /*03fc*/ 	.word	.L_x_848@srel
        /*0400*/ 	.word	.L_x_2921@srel
        /*0404*/ 	.word	.L_x_2922@srel


	//   ....[40]....
        /*0408*/ 	.word	.L_x_2923@srel
        /*040c*/ 	.short	0x0
        /*040e*/ 	.short	0x0
        /*0410*/ 	.word	0x3
        /*0414*/ 	.word	.L_x_856@srel
        /*0418*/ 	.word	.L_x_2925@srel
        /*041c*/ 	.word	.L_x_2926@srel


	//   ....[41]....
        /*0420*/ 	.word	.L_x_2927@srel
        /*0424*/ 	.short	0x0
        /*0426*/ 	.short	0x0
        /*0428*/ 	.word	0x3
        /*042c*/ 	.word	.L_x_880@srel
        /*0430*/ 	.word	.L_x_2929@srel
        /*0434*/ 	.word	.L_x_2930@srel


	//   ....[42]....
        /*0438*/ 	.word	.L_x_2931@srel
        /*043c*/ 	.short	0x0
        /*043e*/ 	.short	0x0
        /*0440*/ 	.word	0x3
        /*0444*/ 	.word	.L_x_888@srel
        /*0448*/ 	.word	.L_x_2933@srel
        /*044c*/ 	.word	.L_x_2934@srel


	//   ....[43]....
        /*0450*/ 	.word	.L_x_2935@srel
        /*0454*/ 	.short	0x0
        /*0456*/ 	.short	0x0
        /*0458*/ 	.word	0x3
        /*045c*/ 	.word	.L_x_912@srel
        /*0460*/ 	.word	.L_x_2937@srel
        /*0464*/ 	.word	.L_x_2938@srel


	//   ....[44]....
        /*0468*/ 	.word	.L_x_2939@srel
        /*046c*/ 	.short	0x0
        /*046e*/ 	.short	0x0
        /*0470*/ 	.word	0x3
        /*0474*/ 	.word	.L_x_920@srel
        /*0478*/ 	.word	.L_x_2941@srel
        /*047c*/ 	.word	.L_x_2942@srel


	//   ....[45]....
        /*0480*/ 	.word	.L_x_2943@srel
        /*0484*/ 	.short	0x0
        /*0486*/ 	.short	0x0
        /*0488*/ 	.word	0x3
        /*048c*/ 	.word	.L_x_944@srel
        /*0490*/ 	.word	.L_x_2945@srel
        /*0494*/ 	.word	.L_x_2946@srel


	//   ....[46]....
        /*0498*/ 	.word	.L_x_2947@srel
        /*049c*/ 	.short	0x0
        /*049e*/ 	.short	0x0
        /*04a0*/ 	.word	0x3
        /*04a4*/ 	.word	.L_x_952@srel
        /*04a8*/ 	.word	.L_x_2949@srel
        /*04ac*/ 	.word	.L_x_2950@srel


	//   ....[47]....
        /*04b0*/ 	.word	.L_x_2951@srel
        /*04b4*/ 	.short	0x0
        /*04b6*/ 	.short	0x0
        /*04b8*/ 	.word	0x3
        /*04bc*/ 	.word	.L_x_976@srel
        /*04c0*/ 	.word	.L_x_2953@srel
        /*04c4*/ 	.word	.L_x_2954@srel


	//   ....[48]....
        /*04c8*/ 	.word	.L_x_2955@srel
        /*04cc*/ 	.short	0x0
        /*04ce*/ 	.short	0x0
        /*04d0*/ 	.word	0x3
        /*04d4*/ 	.word	.L_x_1043@srel
        /*04d8*/ 	.word	.L_x_2957@srel
        /*04dc*/ 	.word	.L_x_2958@srel


	//   ....[49]....
        /*04e0*/ 	.word	.L_x_2959@srel
        /*04e4*/ 	.short	0x0
        /*04e6*/ 	.short	0x0
        /*04e8*/ 	.word	0x3
        /*04ec*/ 	.word	.L_x_1067@srel
        /*04f0*/ 	.word	.L_x_2961@srel
        /*04f4*/ 	.word	.L_x_2962@srel


	//   ....[50]....
        /*04f8*/ 	.word	.L_x_2963@srel
        /*04fc*/ 	.short	0x0
        /*04fe*/ 	.short	0x0
        /*0500*/ 	.word	0x3
        /*0504*/ 	.word	.L_x_1086@srel
        /*0508*/ 	.word	.L_x_2965@srel
        /*050c*/ 	.word	.L_x_2966@srel


	//   ....[51]....
        /*0510*/ 	.word	.L_x_2967@srel
        /*0514*/ 	.short	0x0
        /*0516*/ 	.short	0x0
        /*0518*/ 	.word	0x3
        /*051c*/ 	.word	.L_x_1110@srel
        /*0520*/ 	.word	.L_x_2969@srel
        /*0524*/ 	.word	.L_x_2970@srel


	//   ....[52]....
        /*0528*/ 	.word	.L_x_2971@srel
        /*052c*/ 	.short	0x0
        /*052e*/ 	.short	0x0
        /*0530*/ 	.word	0x3
        /*0534*/ 	.word	.L_x_1129@srel
        /*0538*/ 	.word	.L_x_2973@srel
        /*053c*/ 	.word	.L_x_2974@srel


	//   ....[53]....
        /*0540*/ 	.word	.L_x_2975@srel
        /*0544*/ 	.short	0x0
        /*0546*/ 	.short	0x0
        /*0548*/ 	.word	0x3
        /*054c*/ 	.word	.L_x_1153@srel
        /*0550*/ 	.word	.L_x_2977@srel
        /*0554*/ 	.word	.L_x_2978@srel


	//   ....[54]....
        /*0558*/ 	.word	.L_x_2979@srel
        /*055c*/ 	.short	0x0
        /*055e*/ 	.short	0x0
        /*0560*/ 	.word	0x3
        /*0564*/ 	.word	.L_x_1172@srel
        /*0568*/ 	.word	.L_x_2981@srel
        /*056c*/ 	.word	.L_x_2982@srel


	//   ....[55]....
        /*0570*/ 	.word	.L_x_2983@srel
        /*0574*/ 	.short	0x0
        /*0576*/ 	.short	0x0
        /*0578*/ 	.word	0x3
        /*057c*/ 	.word	.L_x_1196@srel
        /*0580*/ 	.word	.L_x_2985@srel
        /*0584*/ 	.word	.L_x_2986@srel


	//   ....[56]....
        /*0588*/ 	.word	.L_x_2987@srel
        /*058c*/ 	.short	0x0
        /*058e*/ 	.short	0x0
        /*0590*/ 	.word	0x3
        /*0594*/ 	.word	.L_x_1218@srel
        /*0598*/ 	.word	.L_x_2989@srel
        /*059c*/ 	.word	.L_x_2990@srel


	//   ....[57]....
        /*05a0*/ 	.word	.L_x_2991@srel
        /*05a4*/ 	.short	0x0
        /*05a6*/ 	.short	0x0
        /*05a8*/ 	.word	0x3
        /*05ac*/ 	.word	.L_x_1242@srel
        /*05b0*/ 	.word	.L_x_2993@srel
        /*05b4*/ 	.word	.L_x_2994@srel


	//   ....[58]....
        /*05b8*/ 	.word	.L_x_2995@srel
        /*05bc*/ 	.short	0x0
        /*05be*/ 	.short	0x0
        /*05c0*/ 	.word	0x3
        /*05c4*/ 	.word	.L_x_1261@srel
        /*05c8*/ 	.word	.L_x_2997@srel
        /*05cc*/ 	.word	.L_x_2998@srel


	//   ....[59]....
        /*05d0*/ 	.word	.L_x_2999@srel
        /*05d4*/ 	.short	0x0
        /*05d6*/ 	.short	0x0
        /*05d8*/ 	.word	0x3
        /*05dc*/ 	.word	.L_x_1285@srel
        /*05e0*/ 	.word	.L_x_3001@srel
        /*05e4*/ 	.word	.L_x_3002@srel


	//   ....[60]....
        /*05e8*/ 	.word	.L_x_3003@srel
        /*05ec*/ 	.short	0x0
        /*05ee*/ 	.short	0x0
        /*05f0*/ 	.word	0x3
        /*05f4*/ 	.word	.L_x_1304@srel
        /*05f8*/ 	.word	.L_x_3005@srel
        /*05fc*/ 	.word	.L_x_3006@srel


	//   ....[61]....
        /*0600*/ 	.word	.L_x_3007@srel
        /*0604*/ 	.short	0x0
        /*0606*/ 	.short	0x0
        /*0608*/ 	.word	0x3
        /*060c*/ 	.word	.L_x_1328@srel
        /*0610*/ 	.word	.L_x_3009@srel
        /*0614*/ 	.word	.L_x_3010@srel


	//   ....[62]....
        /*0618*/ 	.word	.L_x_3011@srel
        /*061c*/ 	.short	0x0
        /*061e*/ 	.short	0x0
        /*0620*/ 	.word	0x3
        /*0624*/ 	.word	.L_x_1347@srel
        /*0628*/ 	.word	.L_x_3013@srel
        /*062c*/ 	.word	.L_x_3014@srel


	//   ....[63]....
        /*0630*/ 	.word	.L_x_3015@srel
        /*0634*/ 	.short	0x0
        /*0636*/ 	.short	0x0
        /*0638*/ 	.word	0x3
        /*063c*/ 	.word	.L_x_1371@srel
        /*0640*/ 	.word	.L_x_3017@srel
        /*0644*/ 	.word	.L_x_3018@srel


	//   ....[64]....
        /*0648*/ 	.word	.L_x_3019@srel
        /*064c*/ 	.short	0x0
        /*064e*/ 	.short	0x0
        /*0650*/ 	.word	0x3
        /*0654*/ 	.word	.L_x_1395@srel
        /*0658*/ 	.word	.L_x_3021@srel
        /*065c*/ 	.word	.L_x_3022@srel


	//   ....[65]....
        /*0660*/ 	.word	.L_x_3023@srel
        /*0664*/ 	.short	0x0
        /*0666*/ 	.short	0x0
        /*0668*/ 	.word	0x3
        /*066c*/ 	.word	.L_x_1419@srel
        /*0670*/ 	.word	.L_x_3025@srel
        /*0674*/ 	.word	.L_x_3026@srel


	//   ....[66]....
        /*0678*/ 	.word	.L_x_3027@srel
        /*067c*/ 	.short	0x0
        /*067e*/ 	.short	0x0
        /*0680*/ 	.word	0x3
        /*0684*/ 	.word	.L_x_1441@srel
        /*0688*/ 	.word	.L_x_3029@srel
        /*068c*/ 	.word	.L_x_3030@srel


	//   ....[67]....
        /*0690*/ 	.word	.L_x_3031@srel
        /*0694*/ 	.short	0x0
        /*0696*/ 	.short	0x0
        /*0698*/ 	.word	0x3
        /*069c*/ 	.word	.L_x_1465@srel
        /*06a0*/ 	.word	.L_x_3033@srel
        /*06a4*/ 	.word	.L_x_3034@srel


	//   ....[68]....
        /*06a8*/ 	.word	.L_x_3035@srel
        /*06ac*/ 	.short	0x0
        /*06ae*/ 	.short	0x0
        /*06b0*/ 	.word	0x3
        /*06b4*/ 	.word	.L_x_1473@srel
        /*06b8*/ 	.word	.L_x_3037@srel
        /*06bc*/ 	.word	.L_x_3038@srel


	//   ....[69]....
        /*06c0*/ 	.word	.L_x_3039@srel
        /*06c4*/ 	.short	0x0
        /*06c6*/ 	.short	0x0
        /*06c8*/ 	.word	0x3
        /*06cc*/ 	.word	.L_x_1497@srel
        /*06d0*/ 	.word	.L_x_3041@srel
        /*06d4*/ 	.word	.L_x_3042@srel


	//   ....[70]....
        /*06d8*/ 	.word	.L_x_3043@srel
        /*06dc*/ 	.short	0x0
        /*06de*/ 	.short	0x0
        /*06e0*/ 	.word	0x3
        /*06e4*/ 	.word	.L_x_1505@srel
        /*06e8*/ 	.word	.L_x_3045@srel
        /*06ec*/ 	.word	.L_x_3046@srel


	//   ....[71]....
        /*06f0*/ 	.word	.L_x_3047@srel
        /*06f4*/ 	.short	0x0
        /*06f6*/ 	.short	0x0
        /*06f8*/ 	.word	0x3
        /*06fc*/ 	.word	.L_x_1529@srel
        /*0700*/ 	.word	.L_x_3049@srel
        /*0704*/ 	.word	.L_x_3050@srel


	//   ....[72]....
        /*0708*/ 	.word	.L_x_3051@srel
        /*070c*/ 	.short	0x0
        /*070e*/ 	.short	0x0
        /*0710*/ 	.word	0x3
        /*0714*/ 	.word	.L_x_1537@srel
        /*0718*/ 	.word	.L_x_3053@srel
        /*071c*/ 	.word	.L_x_3054@srel


	//   ....[73]....
        /*0720*/ 	.word	.L_x_3055@srel
        /*0724*/ 	.short	0x0
        /*0726*/ 	.short	0x0
        /*0728*/ 	.word	0x3
        /*072c*/ 	.word	.L_x_1561@srel
        /*0730*/ 	.word	.L_x_3057@srel
        /*0734*/ 	.word	.L_x_3058@srel


	//   ....[74]....
        /*0738*/ 	.word	.L_x_3059@srel
        /*073c*/ 	.short	0x0
        /*073e*/ 	.short	0x0
        /*0740*/ 	.word	0x3
        /*0744*/ 	.word	.L_x_1569@srel
        /*0748*/ 	.word	.L_x_3061@srel
        /*074c*/ 	.word	.L_x_3062@srel


	//   ....[75]....
        /*0750*/ 	.word	.L_x_3063@srel
        /*0754*/ 	.short	0x0
        /*0756*/ 	.short	0x0
        /*0758*/ 	.word	0x3
        /*075c*/ 	.word	.L_x_1593@srel
        /*0760*/ 	.word	.L_x_3065@srel
        /*0764*/ 	.word	.L_x_3066@srel


	//   ....[76]....
        /*0768*/ 	.word	.L_x_3067@srel
        /*076c*/ 	.short	0x0
        /*076e*/ 	.short	0x0
        /*0770*/ 	.word	0x3
        /*0774*/ 	.word	.L_x_1601@srel
        /*0778*/ 	.word	.L_x_3069@srel
        /*077c*/ 	.word	.L_x_3070@srel


	//   ....[77]....
        /*0780*/ 	.word	.L_x_3071@srel
        /*0784*/ 	.short	0x0
        /*0786*/ 	.short	0x0
        /*0788*/ 	.word	0x3
        /*078c*/ 	.word	.L_x_1625@srel
        /*0790*/ 	.word	.L_x_3073@srel
        /*0794*/ 	.word	.L_x_3074@srel


	//   ....[78]....
        /*0798*/ 	.word	.L_x_3075@srel
        /*079c*/ 	.short	0x0
        /*079e*/ 	.short	0x0
        /*07a0*/ 	.word	0x3
        /*07a4*/ 	.word	.L_x_1633@srel
        /*07a8*/ 	.word	.L_x_3077@srel
        /*07ac*/ 	.word	.L_x_3078@srel


	//   ....[79]....
        /*07b0*/ 	.word	.L_x_3079@srel
        /*07b4*/ 	.short	0x0
        /*07b6*/ 	.short	0x0
        /*07b8*/ 	.word	0x3
        /*07bc*/ 	.word	.L_x_1657@srel
        /*07c0*/ 	.word	.L_x_3081@srel
        /*07c4*/ 	.word	.L_x_3082@srel


	//   ....[80]....
        /*07c8*/ 	.word	.L_x_3083@srel
        /*07cc*/ 	.short	0x0
        /*07ce*/ 	.short	0x0
        /*07d0*/ 	.word	0x3
        /*07d4*/ 	.word	.L_x_1724@srel
        /*07d8*/ 	.word	.L_x_3085@srel
        /*07dc*/ 	.word	.L_x_3086@srel


	//   ....[81]....
        /*07e0*/ 	.word	.L_x_3087@srel
        /*07e4*/ 	.short	0x0
        /*07e6*/ 	.short	0x0
        /*07e8*/ 	.word	0x3
        /*07ec*/ 	.word	.L_x_1748@srel
        /*07f0*/ 	.word	.L_x_3089@srel
        /*07f4*/ 	.word	.L_x_3090@srel


	//   ....[82]....
        /*07f8*/ 	.word	.L_x_3091@srel
        /*07fc*/ 	.short	0x0
        /*07fe*/ 	.short	0x0
        /*0800*/ 	.word	0x3
        /*0804*/ 	.word	.L_x_1767@srel
        /*0808*/ 	.word	.L_x_3093@srel
        /*080c*/ 	.word	.L_x_3094@srel


	//   ....[83]....
        /*0810*/ 	.word	.L_x_3095@srel
        /*0814*/ 	.short	0x0
        /*0816*/ 	.short	0x0
        /*0818*/ 	.word	0x3
        /*081c*/ 	.word	.L_x_1791@srel
        /*0820*/ 	.word	.L_x_3097@srel
        /*0824*/ 	.word	.L_x_3098@srel


	//   ....[84]....
        /*0828*/ 	.word	.L_x_3099@srel
        /*082c*/ 	.short	0x0
        /*082e*/ 	.short	0x0
        /*0830*/ 	.word	0x3
        /*0834*/ 	.word	.L_x_1810@srel
        /*0838*/ 	.word	.L_x_3101@srel
        /*083c*/ 	.word	.L_x_3102@srel


	//   ....[85]....
        /*0840*/ 	.word	.L_x_3103@srel
        /*0844*/ 	.short	0x0
        /*0846*/ 	.short	0x0
        /*0848*/ 	.word	0x3
        /*084c*/ 	.word	.L_x_1834@srel
        /*0850*/ 	.word	.L_x_3105@srel
        /*0854*/ 	.word	.L_x_3106@srel


	//   ....[86]....
        /*0858*/ 	.word	.L_x_3107@srel
        /*085c*/ 	.short	0x0
        /*085e*/ 	.short	0x0
        /*0860*/ 	.word	0x3
        /*0864*/ 	.word	.L_x_1853@srel
        /*0868*/ 	.word	.L_x_3109@srel
        /*086c*/ 	.word	.L_x_3110@srel


	//   ....[87]....
        /*0870*/ 	.word	.L_x_3111@srel
        /*0874*/ 	.short	0x0
        /*0876*/ 	.short	0x0
        /*0878*/ 	.word	0x3
        /*087c*/ 	.word	.L_x_1877@srel
        /*0880*/ 	.word	.L_x_3113@srel
        /*0884*/ 	.word	.L_x_3114@srel


	//   ....[88]....
        /*0888*/ 	.word	.L_x_3115@srel
        /*088c*/ 	.short	0x0
        /*088e*/ 	.short	0x0
        /*0890*/ 	.word	0x3
        /*0894*/ 	.word	.L_x_1899@srel
        /*0898*/ 	.word	.L_x_3117@srel
        /*089c*/ 	.word	.L_x_3118@srel


	//   ....[89]....
        /*08a0*/ 	.word	.L_x_3119@srel
        /*08a4*/ 	.short	0x0
        /*08a6*/ 	.short	0x0
        /*08a8*/ 	.word	0x3
        /*08ac*/ 	.word	.L_x_1923@srel
        /*08b0*/ 	.word	.L_x_3121@srel
        /*08b4*/ 	.word	.L_x_3122@srel


	//   ....[90]....
        /*08b8*/ 	.word	.L_x_3123@srel
        /*08bc*/ 	.short	0x0
        /*08be*/ 	.short	0x0
        /*08c0*/ 	.word	0x3
        /*08c4*/ 	.word	.L_x_1942@srel
        /*08c8*/ 	.word	.L_x_3125@srel
        /*08cc*/ 	.word	.L_x_3126@srel


	//   ....[91]....
        /*08d0*/ 	.word	.L_x_3127@srel
        /*08d4*/ 	.short	0x0
        /*08d6*/ 	.short	0x0
        /*08d8*/ 	.word	0x3
        /*08dc*/ 	.word	.L_x_1966@srel
        /*08e0*/ 	.word	.L_x_3129@srel
        /*08e4*/ 	.word	.L_x_3130@srel


	//   ....[92]....
        /*08e8*/ 	.word	.L_x_3131@srel
        /*08ec*/ 	.short	0x0
        /*08ee*/ 	.short	0x0
        /*08f0*/ 	.word	0x3
        /*08f4*/ 	.word	.L_x_1985@srel
        /*08f8*/ 	.word	.L_x_3133@srel
        /*08fc*/ 	.word	.L_x_3134@srel


	//   ....[93]....
        /*0900*/ 	.word	.L_x_3135@srel
        /*0904*/ 	.short	0x0
        /*0906*/ 	.short	0x0
        /*0908*/ 	.word	0x3
        /*090c*/ 	.word	.L_x_2009@srel
        /*0910*/ 	.word	.L_x_3137@srel
        /*0914*/ 	.word	.L_x_3138@srel


	//   ....[94]....
        /*0918*/ 	.word	.L_x_3139@srel
        /*091c*/ 	.short	0x0
        /*091e*/ 	.short	0x0
        /*0920*/ 	.word	0x3
        /*0924*/ 	.word	.L_x_2028@srel
        /*0928*/ 	.word	.L_x_3141@srel
        /*092c*/ 	.word	.L_x_3142@srel


	//   ....[95]....
        /*0930*/ 	.word	.L_x_3143@srel
        /*0934*/ 	.short	0x0
        /*0936*/ 	.short	0x0
        /*0938*/ 	.word	0x3
        /*093c*/ 	.word	.L_x_2052@srel
        /*0940*/ 	.word	.L_x_3145@srel
        /*0944*/ 	.word	.L_x_3146@srel


	//   ....[96]....
        /*0948*/ 	.word	.L_x_3147@srel
        /*094c*/ 	.short	0x0
        /*094e*/ 	.short	0x0
        /*0950*/ 	.word	0x3
        /*0954*/ 	.word	.L_x_2075@srel
        /*0958*/ 	.word	.L_x_3149@srel
        /*095c*/ 	.word	.L_x_3150@srel


	//   ....[97]....
        /*0960*/ 	.word	.L_x_3151@srel
        /*0964*/ 	.short	0x0
        /*0966*/ 	.short	0x0
        /*0968*/ 	.word	0x3
        /*096c*/ 	.word	.L_x_2099@srel
        /*0970*/ 	.word	.L_x_3153@srel
        /*0974*/ 	.word	.L_x_3154@srel


	//   ....[98]....
        /*0978*/ 	.word	.L_x_3155@srel
        /*097c*/ 	.short	0x0
        /*097e*/ 	.short	0x0
        /*0980*/ 	.word	0x3
        /*0984*/ 	.word	.L_x_2121@srel
        /*0988*/ 	.word	.L_x_3157@srel
        /*098c*/ 	.word	.L_x_3158@srel


	//   ....[99]....
        /*0990*/ 	.word	.L_x_3159@srel
        /*0994*/ 	.short	0x0
        /*0996*/ 	.short	0x0
        /*0998*/ 	.word	0x3
        /*099c*/ 	.word	.L_x_2145@srel
        /*09a0*/ 	.word	.L_x_3161@srel
        /*09a4*/ 	.word	.L_x_3162@srel


	//   ....[100]....
        /*09a8*/ 	.word	.L_x_3163@srel
        /*09ac*/ 	.short	0x0
        /*09ae*/ 	.short	0x0
        /*09b0*/ 	.word	0x3
        /*09b4*/ 	.word	.L_x_2153@srel
        /*09b8*/ 	.word	.L_x_3165@srel
        /*09bc*/ 	.word	.L_x_3166@srel


	//   ....[101]....
        /*09c0*/ 	.word	.L_x_3167@srel
        /*09c4*/ 	.short	0x0
        /*09c6*/ 	.short	0x0
        /*09c8*/ 	.word	0x3
        /*09cc*/ 	.word	.L_x_2177@srel
        /*09d0*/ 	.word	.L_x_3169@srel
        /*09d4*/ 	.word	.L_x_3170@srel


	//   ....[102]....
        /*09d8*/ 	.word	.L_x_3171@srel
        /*09dc*/ 	.short	0x0
        /*09de*/ 	.short	0x0
        /*09e0*/ 	.word	0x3
        /*09e4*/ 	.word	.L_x_2185@srel
        /*09e8*/ 	.word	.L_x_3173@srel
        /*09ec*/ 	.word	.L_x_3174@srel


	//   ....[103]....
        /*09f0*/ 	.word	.L_x_3175@srel
        /*09f4*/ 	.short	0x0
        /*09f6*/ 	.short	0x0
        /*09f8*/ 	.word	0x3
        /*09fc*/ 	.word	.L_x_2209@srel
        /*0a00*/ 	.word	.L_x_3177@srel
        /*0a04*/ 	.word	.L_x_3178@srel


	//   ....[104]....
        /*0a08*/ 	.word	.L_x_3179@srel
        /*0a0c*/ 	.short	0x0
        /*0a0e*/ 	.short	0x0
        /*0a10*/ 	.word	0x3
        /*0a14*/ 	.word	.L_x_2217@srel
        /*0a18*/ 	.word	.L_x_3181@srel
        /*0a1c*/ 	.word	.L_x_3182@srel


	//   ....[105]....
        /*0a20*/ 	.word	.L_x_3183@srel
        /*0a24*/ 	.short	0x0
        /*0a26*/ 	.short	0x0
        /*0a28*/ 	.word	0x3
        /*0a2c*/ 	.word	.L_x_2241@srel
        /*0a30*/ 	.word	.L_x_3185@srel
        /*0a34*/ 	.word	.L_x_3186@srel


	//   ....[106]....
        /*0a38*/ 	.word	.L_x_3187@srel
        /*0a3c*/ 	.short	0x0
        /*0a3e*/ 	.short	0x0
        /*0a40*/ 	.word	0x3
        /*0a44*/ 	.word	.L_x_2249@srel
        /*0a48*/ 	.word	.L_x_3189@srel
        /*0a4c*/ 	.word	.L_x_3190@srel


	//   ....[107]....
        /*0a50*/ 	.word	.L_x_3191@srel
        /*0a54*/ 	.short	0x0
        /*0a56*/ 	.short	0x0
        /*0a58*/ 	.word	0x3
        /*0a5c*/ 	.word	.L_x_2273@srel
        /*0a60*/ 	.word	.L_x_3193@srel
        /*0a64*/ 	.word	.L_x_3194@srel


	//   ....[108]....
        /*0a68*/ 	.word	.L_x_3195@srel
        /*0a6c*/ 	.short	0x0
        /*0a6e*/ 	.short	0x0
        /*0a70*/ 	.word	0x3
        /*0a74*/ 	.word	.L_x_2281@srel
        /*0a78*/ 	.word	.L_x_3197@srel
        /*0a7c*/ 	.word	.L_x_3198@srel


	//   ....[109]....
        /*0a80*/ 	.word	.L_x_3199@srel
        /*0a84*/ 	.short	0x0
        /*0a86*/ 	.short	0x0
        /*0a88*/ 	.word	0x3
        /*0a8c*/ 	.word	.L_x_2305@srel
        /*0a90*/ 	.word	.L_x_3201@srel
        /*0a94*/ 	.word	.L_x_3202@srel


	//   ....[110]....
        /*0a98*/ 	.word	.L_x_3203@srel
        /*0a9c*/ 	.short	0x0
        /*0a9e*/ 	.short	0x0
        /*0aa0*/ 	.word	0x3
        /*0aa4*/ 	.word	.L_x_2313@srel
        /*0aa8*/ 	.word	.L_x_3205@srel
        /*0aac*/ 	.word	.L_x_3206@srel


	//   ....[111]....
        /*0ab0*/ 	.word	.L_x_3207@srel
        /*0ab4*/ 	.short	0x0
        /*0ab6*/ 	.short	0x0
        /*0ab8*/ 	.word	0x3
        /*0abc*/ 	.word	.L_x_2337@srel
        /*0ac0*/ 	.word	.L_x_3209@srel
        /*0ac4*/ 	.word	.L_x_3210@srel


	//   ....[112]....
        /*0ac8*/ 	.word	.L_x_3211@srel
        /*0acc*/ 	.short	0x0
        /*0ace*/ 	.short	0x0
        /*0ad0*/ 	.word	0x3
        /*0ad4*/ 	.word	.L_x_2404@srel
        /*0ad8*/ 	.word	.L_x_3213@srel
        /*0adc*/ 	.word	.L_x_3214@srel


	//   ....[113]....
        /*0ae0*/ 	.word	.L_x_3215@srel
        /*0ae4*/ 	.short	0x0
        /*0ae6*/ 	.short	0x0
        /*0ae8*/ 	.word	0x3
        /*0aec*/ 	.word	.L_x_2428@srel
        /*0af0*/ 	.word	.L_x_3217@srel
        /*0af4*/ 	.word	.L_x_3218@srel


	//   ....[114]....
        /*0af8*/ 	.word	.L_x_3219@srel
        /*0afc*/ 	.short	0x0
        /*0afe*/ 	.short	0x0
        /*0b00*/ 	.word	0x3
        /*0b04*/ 	.word	.L_x_2447@srel
        /*0b08*/ 	.word	.L_x_3221@srel
        /*0b0c*/ 	.word	.L_x_3222@srel


	//   ....[115]....
        /*0b10*/ 	.word	.L_x_3223@srel
        /*0b14*/ 	.short	0x0
        /*0b16*/ 	.short	0x0
        /*0b18*/ 	.word	0x3
        /*0b1c*/ 	.word	.L_x_2471@srel
        /*0b20*/ 	.word	.L_x_3225@srel
        /*0b24*/ 	.word	.L_x_3226@srel


	//   ....[116]....
        /*0b28*/ 	.word	.L_x_3227@srel
        /*0b2c*/ 	.short	0x0
        /*0b2e*/ 	.short	0x0
        /*0b30*/ 	.word	0x3
        /*0b34*/ 	.word	.L_x_2490@srel
        /*0b38*/ 	.word	.L_x_3229@srel
        /*0b3c*/ 	.word	.L_x_3230@srel


	//   ....[117]....
        /*0b40*/ 	.word	.L_x_3231@srel
        /*0b44*/ 	.short	0x0
        /*0b46*/ 	.short	0x0
        /*0b48*/ 	.word	0x3
        /*0b4c*/ 	.word	.L_x_2514@srel
        /*0b50*/ 	.word	.L_x_3233@srel
        /*0b54*/ 	.word	.L_x_3234@srel


	//   ....[118]....
        /*0b58*/ 	.word	.L_x_3235@srel
        /*0b5c*/ 	.short	0x0
        /*0b5e*/ 	.short	0x0
        /*0b60*/ 	.word	0x3
        /*0b64*/ 	.word	.L_x_2533@srel
        /*0b68*/ 	.word	.L_x_3237@srel
        /*0b6c*/ 	.word	.L_x_3238@srel


	//   ....[119]....
        /*0b70*/ 	.word	.L_x_3239@srel
        /*0b74*/ 	.short	0x0
        /*0b76*/ 	.short	0x0
        /*0b78*/ 	.word	0x3
        /*0b7c*/ 	.word	.L_x_2557@srel
        /*0b80*/ 	.word	.L_x_3241@srel
        /*0b84*/ 	.word	.L_x_3242@srel


	//   ....[120]....
        /*0b88*/ 	.word	.L_x_3243@srel
        /*0b8c*/ 	.short	0x0
        /*0b8e*/ 	.short	0x0
        /*0b90*/ 	.word	0x3
        /*0b94*/ 	.word	.L_x_2579@srel
        /*0b98*/ 	.word	.L_x_3245@srel
        /*0b9c*/ 	.word	.L_x_3246@srel


	//   ....[121]....
        /*0ba0*/ 	.word	.L_x_3247@srel
        /*0ba4*/ 	.short	0x0
        /*0ba6*/ 	.short	0x0
        /*0ba8*/ 	.word	0x3
        /*0bac*/ 	.word	.L_x_2603@srel
        /*0bb0*/ 	.word	.L_x_3249@srel
        /*0bb4*/ 	.word	.L_x_3250@srel


	//   ....[122]....
        /*0bb8*/ 	.word	.L_x_3251@srel
        /*0bbc*/ 	.short	0x0
        /*0bbe*/ 	.short	0x0
        /*0bc0*/ 	.word	0x3
        /*0bc4*/ 	.word	.L_x_2622@srel
        /*0bc8*/ 	.word	.L_x_3253@srel
        /*0bcc*/ 	.word	.L_x_3254@srel


	//   ....[123]....
        /*0bd0*/ 	.word	.L_x_3255@srel
        /*0bd4*/ 	.short	0x0
        /*0bd6*/ 	.short	0x0
        /*0bd8*/ 	.word	0x3
        /*0bdc*/ 	.word	.L_x_2646@srel
        /*0be0*/ 	.word	.L_x_3257@srel
        /*0be4*/ 	.word	.L_x_3258@srel


	//   ....[124]....
        /*0be8*/ 	.word	.L_x_3259@srel
        /*0bec*/ 	.short	0x0
        /*0bee*/ 	.short	0x0
        /*0bf0*/ 	.word	0x3
        /*0bf4*/ 	.word	.L_x_2665@srel
        /*0bf8*/ 	.word	.L_x_3261@srel
        /*0bfc*/ 	.word	.L_x_3262@srel


	//   ....[125]....
        /*0c00*/ 	.word	.L_x_3263@srel
        /*0c04*/ 	.short	0x0
        /*0c06*/ 	.short	0x0
        /*0c08*/ 	.word	0x3
        /*0c0c*/ 	.word	.L_x_2689@srel
        /*0c10*/ 	.word	.L_x_3265@srel
        /*0c14*/ 	.word	.L_x_3266@srel


	//   ....[126]....
        /*0c18*/ 	.word	.L_x_3267@srel
        /*0c1c*/ 	.short	0x0
        /*0c1e*/ 	.short	0x0
        /*0c20*/ 	.word	0x3
        /*0c24*/ 	.word	.L_x_2708@srel
        /*0c28*/ 	.word	.L_x_3269@srel
        /*0c2c*/ 	.word	.L_x_3270@srel


	//   ....[127]....
        /*0c30*/ 	.word	.L_x_3271@srel
        /*0c34*/ 	.short	0x0
        /*0c36*/ 	.short	0x0
        /*0c38*/ 	.word	0x3
        /*0c3c*/ 	.word	.L_x_2732@srel
        /*0c40*/ 	.word	.L_x_3273@srel
        /*0c44*/ 	.word	.L_x_3274@srel


	//----- nvinfo : EIATTR_CRS_STACK_SIZE
	.align		4
.L_19:
        /*0c48*/ 	.byte	0x04, 0x1e
        /*0c4a*/ 	.short	(.L_21 - .L_20)
.L_20:
        /*0c4c*/ 	.word	0x00000000


	//----- nvinfo : EIATTR_CBANK_PARAM_SIZE
	.align		4
.L_21:
        /*0c50*/ 	.byte	0x03, 0x19
        /*0c52*/ 	.short	0x0010


	//----- nvinfo : EIATTR_PARAM_CBANK
	.align		4
        /*0c54*/ 	.byte	0x04, 0x0a
        /*0c56*/ 	.short	(.L_23 - .L_22)
	.align		4
.L_22:
        /*0c58*/ 	.word	index@(.nv.constant0._Z10cudadecodePdS_)
        /*0c5c*/ 	.short	0x0380
        /*0c5e*/ 	.short	0x0010


	//----- nvinfo : EIATTR_SW_WAR
	.align		4
.L_23:
        /*0c60*/ 	.byte	0x04, 0x36
        /*0c62*/ 	.short	(.L_25 - .L_24)
.L_24:
        /*0c64*/ 	.word	0x00000008
.L_25:


//--------------------- .nv.callgraph             --------------------------
	.section	.nv.callgraph,"",@"SHT_CUDA_CALLGRAPH"
	.align	4
	.sectionentsize	8
	.align		4
        /*0000*/ 	.word	0x00000000
	.align		4
        /*0004*/ 	.word	0xffffffff
	.align		4
        /*0008*/ 	.word	0x00000000
	.align		4
        /*000c*/ 	.word	0xfffffffe
	.align		4
        /*0010*/ 	.word	0x00000000
	.align		4
        /*0014*/ 	.word	0xfffffffd
	.align		4
        /*0018*/ 	.word	0x00000000
	.align		4
        /*001c*/ 	.word	0xfffffffc


//--------------------- .nv.constant2._Z10cudadecodePdS_ --------------------------
	.section	.nv.constant2._Z10cudadecodePdS_,"a",@progbits
	.sectionflags	@""
	.align	4
.nv.constant2._Z10cudadecodePdS_:
        /*0000*/ 	.byte	0xf0, 0x31, 0x00, 0x00, 0xc0, 0x2a, 0x00, 0x00, 0x40, 0x2a, 0x00, 0x00, 0xb0, 0x30, 0x00, 0x00
        /* <DEDUP_REMOVED lines=95> */


//--------------------- .text._Z10cudadecodePdS_  --------------------------
	.section	.text._Z10cudadecodePdS_,"ax",@progbits
	.align	128
        .global         _Z10cudadecodePdS_
        .type           _Z10cudadecodePdS_,@function
        .size           _Z10cudadecodePdS_,(.L_x_3276 - _Z10cudadecodePdS_)
        .other          _Z10cudadecodePdS_,@"STO_CUDA_ENTRY STV_DEFAULT"
_Z10cudadecodePdS_:
.text._Z10cudadecodePdS_:
[----:B------:R-:W0:Y:S01]  /*0000*/  LDC R1, c[0x0][0x37c] ;  /* 0x0000df00ff017b82 */ /* 0x000e220000000800 */
[----:B------:R-:W1:Y:S07]  /*0010*/  S2R R3, SR_TID.X ;  /* 0x0000000000037919 */ /* 0x000e6e0000002100 */
[----:B------:R-:W1:Y:S01]  /*0020*/  S2UR UR4, SR_CTAID.X ;  /* 0x00000000000479c3 */ /* 0x000e620000002500 */
[----:B0-----:R-:W-:-:S07]  /*0030*/  VIADD R1, R1, 0xfffff990 ;  /* 0xfffff99001017836 */ /* 0x001fce0000000000 */
[----:B------:R-:W1:Y:S02]  /*0040*/  LDC R32, c[0x0][0x360] ;  /* 0x0000d800ff207b82 */ /* 0x000e640000000800 */
[----:B-1----:R-:W-:-:S05]  /*0050*/  IMAD R32, R32, UR4, R3 ;  /* 0x0000000420207c24 */ /* 0x002fca000f8e0203 */
[----:B------:R-:W-:-:S13]  /*0060*/  ISETP.GT.AND P0, PT, R32, 0x3d08f, PT ;  /* 0x0003d08f2000780c */ /* 0x000fda0003f04270 */
[----:B------:R-:W-:Y:S05]  /*0070*/  @P0 EXIT ;  /* 0x000000000000094d */ /* 0x000fea0003800000 */
[----:B------:R-:W0:Y:S01]  /*0080*/  LDC.64 R20, c[0x0][0x380] ;  /* 0x0000e000ff147b82 */ /* 0x000e220000000a00 */
[----:B------:R-:W1:Y:S01]  /*0090*/  LDCU.64 UR6, c[0x0][0x358] ;  /* 0x00006b00ff0677ac */ /* 0x000e620008000a00 */
[----:B0-----:R-:W-:-:S05]  /*00a0*/  IMAD.WIDE R20, R32, 0x8, R20 ;  /* 0x0000000820147825 */ /* 0x001fca00078e0214 */
[----:B-1----:R-:W2:Y:S01]  /*00b0*/  LDG.E.64 R108, desc[UR6][R20.64] ;  /* 0x00000006146c7981 */ /* 0x002ea2000c1e1b00 */
[----:B------:R-:W0:Y:S01]  /*00c0*/  MUFU.RCP64H R3, 10 ;  /* 0x4024000000037908 */ /* 0x000e220000001800 */
[----:B------:R-:W-:Y:S01]  /*00d0*/  IMAD.MOV.U32 R6, RZ, RZ, 0x0 ;  /* 0x00000000ff067424 */ /* 0x000fe200078e00ff */
[----:B------:R-:W-:Y:S01]  /*00e0*/  UMOV UR4, URZ ;  /* 0x000000ff00047c82 */ /* 0x000fe20008000000 */
[----:B------:R-:W-:Y:S01]  /*00f0*/  IMAD.MOV.U32 R7, RZ, RZ, 0x40240000 ;  /* 0x40240000ff077424 */ /* 0x000fe200078e00ff */
[----:B------:R-:W-:Y:S01]  /*0100*/  BSSY.RECONVERGENT B1, `(.L_x_0) ;  /* 0x0000013000017945 */ /* 0x000fe20003800200 */
[----:B------:R-:W-:-:S06]  /*0110*/  IMAD.MOV.U32 R2, RZ, RZ, 0x1 ;  /* 0x00000001ff027424 */ /* 0x000fcc00078e00ff */
[----:B0-----:R-:W-:-:S08]  /*0120*/  DFMA R4, R2, -R6, 1 ;  /* 0x3ff000000204742b */ /* 0x001fd00000000806 */
[----:B------:R-:W-:-:S08]  /*0130*/  DFMA R4, R4, R4, R4 ;  /* 0x000000040404722b */ /* 0x000fd00000000004 */
[----:B------:R-:W-:-:S08]  /*0140*/  DFMA R4, R2, R4, R2 ;  /* 0x000000040204722b */ /* 0x000fd00000000002 */
[----:B------:R-:W-:-:S08]  /*0150*/  DFMA R2, R4, -R6, 1 ;  /* 0x3ff000000402742b */ /* 0x000fd00000000806 */
[----:B------:R-:W-:-:S08]  /*0160*/  DFMA R2, R4, R2, R4 ;  /* 0x000000020402722b */ /* 0x000fd00000000004 */
[----:B--2---:R-:W-:Y:S01]  /*0170*/  DMUL R4, R108, R2 ;  /* 0x000000026c047228 */ /* 0x004fe20000000000 */
[----:B------:R-:W-:-:S07]  /*0180*/  FSETP.GEU.AND P1, PT, |R109|, 6.5827683646048100446e-37, PT ;  /* 0x036000006d00780b */ /* 0x000fce0003f2e200 */
[----:B------:R-:W-:-:S08]  /*0190*/  DFMA R6, R4, -10, R108 ;  /* 0xc02400000406782b */ /* 0x000fd0000000006c */
[----:B------:R-:W-:-:S10]  /*01a0*/  DFMA R2, R2, R6, R4 ;  /* 0x000000060202722b */ /* 0x000fd40000000004 */
[----:B------:R-:W-:-:S05]  /*01b0*/  FFMA R0, RZ, 2.5625, R3 ;  /* 0x40240000ff007823 */ /* 0x000fca0000000003 */
[----:B------:R-:W-:-:S13]  /*01c0*/  FSETP.GT.AND P0, PT, |R0|, 1.469367938527859385e-39, PT ;  /* 0x001000000000780b */ /* 0x000fda0003f04200 */
[----:B------:R-:W-:Y:S05]  /*01d0*/  @P0 BRA P1, `(.L_x_1) ;  /* 0x0000000000140947 */ /* 0x000fea0000800000 */
[----:B------:R-:W-:Y:S01]  /*01e0*/  IMAD.MOV.U32 R15, RZ, RZ, 0x40240000 ;  /* 0x40240000ff0f7424 */ /* 0x000fe200078e00ff */
[----:B------:R-:W-:-:S07]  /*01f0*/  MOV R98, 0x210 ;  /* 0x0000021000627802 */ /* 0x000fce0000000f00 */
[----:B------:R-:W-:Y:S05]  /*0200*/  CALL.REL.NOINC `($__internal_1_$__cuda_sm20_div_rn_f64_full) ;  /* 0x0000076000587944 */ /* 0x000fea0003c00000 */
[----:B------:R-:W-:Y:S01]  /*0210*/  MOV R2, R114 ;  /* 0x0000007200027202 */ /* 0x000fe20000000f00 */
[----:B------:R-:W-:-:S07]  /*0220*/  IMAD.MOV.U32 R3, RZ, RZ, R115 ;  /* 0x000000ffff037224 */ /* 0x000fce00078e0073 */
.L_x_1:
[----:B------:R-:W-:Y:S05]  /*0230*/  BSYNC.RECONVERGENT B1 ;  /* 0x0000000000017941 */ /* 0x000fea0003800200 */
.L_x_0:
[----:B------:R-:W0:Y:S01]  /*0240*/  MUFU.RCP64H R5, 10 ;  /* 0x4024000000057908 */ /* 0x000e220000001800 */
[----:B------:R-:W-:Y:S01]  /*0250*/  IMAD.MOV.U32 R6, RZ, RZ, 0x0 ;  /* 0x00000000ff067424 */ /* 0x000fe200078e00ff */
[----:B------:R-:W-:Y:S01]  /*0260*/  FSETP.GEU.AND P1, PT, |R3|, 6.5827683646048100446e-37, PT ;  /* 0x036000000300780b */ /* 0x000fe20003f2e200 */
        /* <DEDUP_REMOVED lines=8> */
[----:B------:R-:W-:-:S08]  /*02f0*/  DMUL R4, R8, R2 ;  /* 0x0000000208047228 */ /* 0x000fd00000000000 */
[----:B------:R-:W-:-:S08]  /*0300*/  DFMA R6, R4, -10, R2 ;  /* 0xc02400000406782b */ /* 0x000fd00000000002 */
[----:B------:R-:W-:-:S10]  /*0310*/  DFMA R4, R8, R6, R4 ;  /* 0x000000060804722b */ /* 0x000fd40000000004 */
[----:B------:R-:W-:-:S05]  /*0320*/  FFMA R0, RZ, 2.5625, R5 ;  /* 0x40240000ff007823 */ /* 0x000fca0000000005 */
[----:B------:R-:W-:-:S13]  /*0330*/  FSETP.GT.AND P0, PT, |R0|, 1.469367938527859385e-39, PT ;  /* 0x001000000000780b */ /* 0x000fda0003f04200 */
[----:B------:R-:W-:Y:S05]  /*0340*/  @P0 BRA P1, `(.L_x_3) ;  /* 0x00000000001c0947 */ /* 0x000fea0000800000 */
[----:B------:R-:W-:Y:S01]  /*0350*/  IMAD.MOV.U32 R108, RZ, RZ, R2 ;  /* 0x000000ffff6c7224 */ /* 0x000fe200078e0002 */
[----:B------:R-:W-:Y:S01]  /*0360*/  MOV R109, R3 ;  /* 0x00000003006d7202 */ /* 0x000fe20000000f00 */
[----:B------:R-:W-:Y:S01]  /*0370*/  IMAD.MOV.U32 R15, RZ, RZ, 0x40240000 ;  /* 0x40240000ff0f7424 */ /* 0x000fe200078e00ff */
[----:B------:R-:W-:-:S07]  /*0380*/  MOV R98, 0x3a0 ;  /* 0x000003a000627802 */ /* 0x000fce0000000f00 */
[----:B------:R-:W-:Y:S05]  /*0390*/  CALL.REL.NOINC `($__internal_1_$__cuda_sm20_div_rn_f64_full) ;  /* 0x0000075c00f47944 */ /* 0x000fea0003c00000 */
[----:B------:R-:W-:Y:S02]  /*03a0*/  IMAD.MOV.U32 R4, RZ, RZ, R114 ;  /* 0x000000ffff047224 */ /* 0x000fe400078e0072 */
[----:B------:R-:W-:-:S07]  /*03b0*/  IMAD.MOV.U32 R5, RZ, RZ, R115 ;  /* 0x000000ffff057224 */ /* 0x000fce00078e0073 */
.L_x_3:
[----:B------:R-:W-:Y:S05]  /*03c0*/  BSYNC.RECONVERGENT B1 ;  /* 0x0000000000017941 */ /* 0x000fea0003800200 */
.L_x_2:
[----:B------:R-:W0:Y:S01]  /*03d0*/  MUFU.RCP64H R7, 10 ;  /* 0x4024000000077908 */ /* 0x000e220000001800 */
[----:B------:R-:W-:Y:S01]  /*03e0*/  IMAD.MOV.U32 R8, RZ, RZ, 0x0 ;  /* 0x00000000ff087424 */ /* 0x000fe200078e00ff */
[----:B------:R-:W-:Y:S01]  /*03f0*/  MOV R6, 0x1 ;  /* 0x0000000100067802 */ /* 0x000fe20000000f00 */
[----:B------:R-:W-:Y:S01]  /*0400*/  IMAD.MOV.U32 R9, RZ, RZ, 0x40240000 ;  /* 0x40240000ff097424 */ /* 0x000fe200078e00ff */
[----:B------:R-:W-:Y:S01]  /*0410*/  FSETP.GEU.AND P1, PT, |R5|, 6.5827683646048100446e-37, PT ;  /* 0x036000000500780b */ /* 0x000fe20003f2e200 */
[----:B------:R-:W-:Y:S04]  /*0420*/  BSSY.RECONVERGENT B1, `(.L_x_4) ;  /* 0x0000016000017945 */ /* 0x000fe80003800200 */
[----:B0-----:R-:W-:-:S08]  /*0430*/  DFMA R10, R6, -R8, 1 ;  /* 0x3ff00000060a742b */ /* 0x001fd00000000808 */
[----:B------:R-:W-:-:S08]  /*0440*/  DFMA R10, R10, R10, R10 ;  /* 0x0000000a0a0a722b */ /* 0x000fd0000000000a */
[----:B------:R-:W-:-:S08]  /*0450*/  DFMA R10, R6, R10, R6 ;  /* 0x0000000a060a722b */ /* 0x000fd00000000006 */
[----:B------:R-:W-:-:S08]  /*0460*/  DFMA R8, R10, -R8, 1 ;  /* 0x3ff000000a08742b */ /* 0x000fd00000000808 */
[----:B------:R-:W-:Y:S02]  /*0470*/  DFMA R12, R10, R8, R10 ;  /* 0x000000080a0c722b */ /* 0x000fe4000000000a */
[----:B------:R-:W0:Y:S06]  /*0480*/  FRND.F64.FLOOR R8, R4 ;  /* 0x0000000400087313 */ /* 0x000e2c0000305800 */
[----:B------:R-:W-:-:S08]  /*0490*/  DMUL R6, R12, R4 ;  /* 0x000000040c067228 */ /* 0x000fd00000000000 */
[----:B------:R-:W-:Y:S02]  /*04a0*/  DFMA R10, R6, -10, R4 ;  /* 0xc0240000060a782b */ /* 0x000fe40000000004 */
[----:B0-----:R-:W-:-:S06]  /*04b0*/  DFMA R8, R8, -10, R2 ;  /* 0xc02400000808782b */ /* 0x001fcc0000000002 */
[----:B------:R-:W-:Y:S01]  /*04c0*/  DFMA R6, R12, R10, R6 ;  /* 0x0000000a0c06722b */ /* 0x000fe20000000006 */
[----:B------:R0:W1:Y:S09]  /*04d0*/  F2I.F64.TRUNC R0, R8 ;  /* 0x0000000800007311 */ /* 0x000072000030d100 */
[----:B------:R-:W-:-:S05]  /*04e0*/  FFMA R2, RZ, 2.5625, R7 ;  /* 0x40240000ff027823 */ /* 0x000fca0000000007 */
[----:B------:R-:W-:-:S13]  /*04f0*/  FSETP.GT.AND P0, PT, |R2|, 1.469367938527859385e-39, PT ;  /* 0x001000000200780b */ /* 0x000fda0003f04200 */
[----:B01----:R-:W-:Y:S05]  /*0500*/  @P0 BRA P1, `(.L_x_5) ;  /* 0x00000000001c0947 */ /* 0x003fea0000800000 */
[----:B------:R-:W-:Y:S01]  /*0510*/  IMAD.MOV.U32 R108, RZ, RZ, R4 ;  /* 0x000000ffff6c7224 */ /* 0x000fe200078e0004 */
[----:B------:R-:W-:Y:S01]  /*0520*/  MOV R98, 0x560 ;  /* 0x0000056000627802 */ /* 0x000fe20000000f00 */
[----:B------:R-:W-:Y:S02]  /*0530*/  IMAD.MOV.U32 R109, RZ, RZ, R5 ;  /* 0x000000ffff6d7224 */ /* 0x000fe400078e0005 */
[----:B------:R-:W-:-:S07]  /*0540*/  IMAD.MOV.U32 R15, RZ, RZ, 0x40240000 ;  /* 0x40240000ff0f7424 */ /* 0x000fce00078e00ff */
[----:B------:R-:W-:Y:S05]  /*0550*/  CALL.REL.NOINC `($__internal_1_$__cuda_sm20_div_rn_f64_full) ;  /* 0x0000075c00847944 */ /* 0x000fea0003c00000 */
[----:B------:R-:W-:Y:S02]  /*0560*/  IMAD.MOV.U32 R6, RZ, RZ, R114 ;  /* 0x000000ffff067224 */ /* 0x000fe400078e0072 */
[----:B------:R-:W-:-:S07]  /*0570*/  IMAD.MOV.U32 R7, RZ, RZ, R115 ;  /* 0x000000ffff077224 */ /* 0x000fce00078e0073 */
.L_x_5:
[----:B------:R-:W-:Y:S05]  /*0580*/  BSYNC.RECONVERGENT B1 ;  /* 0x0000000000017941 */ /* 0x000fea0003800200 */
.L_x_4:
[----:B------:R-:W0:Y:S01]  /*0590*/  MUFU.RCP64H R3, 10 ;  /* 0x4024000000037908 */ /* 0x000e220000001800 */
[----:B------:R-:W-:Y:S01]  /*05a0*/  MOV R8, 0x0 ;  /* 0x0000000000087802 */ /* 0x000fe20000000f00 */
[----:B------:R-:W-:Y:S01]  /*05b0*/  IMAD.MOV.U32 R9, RZ, RZ, 0x40240000 ;  /* 0x40240000ff097424 */ /* 0x000fe200078e00ff */
[----:B------:R-:W-:Y:S01]  /*05c0*/  FSETP.GEU.AND P1, PT, |R7|, 6.5827683646048100446e-37, PT ;  /* 0x036000000700780b */ /* 0x000fe20003f2e200 */
[----:B------:R-:W-:Y:S01]  /*05d0*/  IMAD.MOV.U32 R2, RZ, RZ, 0x1 ;  /* 0x00000001ff027424 */ /* 0x000fe200078e00ff */
[----:B------:R-:W-:Y:S05]  /*05e0*/  BSSY.RECONVERGENT B1, `(.L_x_6) ;  /* 0x0000016000017945 */ /* 0x000fea0003800200 */
        /* <DEDUP_REMOVED lines=9> */
[----:B------:R-:W-:-:S04]  /*0680*/  DFMA R2, R12, R10, R2 ;  /* 0x0000000a0c02722b */ /* 0x000fc80000000002 */
[----:B------:R0:W1:Y:S06]  /*0690*/  F2I.F64.TRUNC R8, R8 ;  /* 0x0000000800087311 */ /* 0x00006c000030d100 */
        /* <DEDUP_REMOVED lines=8> */
[----:B------:R-:W-:Y:S01]  /*0720*/  MOV R2, R114 ;  /* 0x0000007200027202 */ /* 0x000fe20000000f00 */
[----:B------:R-:W-:-:S07]  /*0730*/  IMAD.MOV.U32 R3, RZ, RZ, R115 ;  /* 0x000000ffff037224 */ /* 0x000fce00078e0073 */
.L_x_7:
[----:B------:R-:W-:Y:S05]  /*0740*/  BSYNC.RECONVERGENT B1 ;  /* 0x0000000000017941 */ /* 0x000fea0003800200 */
.L_x_6:
        /* <DEDUP_REMOVED lines=21> */
[----:B------:R-:W-:Y:S01]  /*08a0*/  MOV R109, R3 ;  /* 0x00000003006d7202 */ /* 0x000fe20000000f00 */
[----:B------:R-:W-:Y:S01]  /*08b0*/  IMAD.MOV.U32 R15, RZ, RZ, 0x40240000 ;  /* 0x40240000ff0f7424 */ /* 0x000fe200078e00ff */
[----:B------:R-:W-:-:S07]  /*08c0*/  MOV R98, 0x8e0 ;  /* 0x000008e000627802 */ /* 0x000fce0000000f00 */
[----:B------:R-:W-:Y:S05]  /*08d0*/  CALL.REL.NOINC `($__internal_1_$__cuda_sm20_div_rn_f64_full) ;  /* 0x0000075800a47944 */ /* 0x000fea0003c00000 */
[----:B------:R-:W-:Y:S02]  /*08e0*/  IMAD.MOV.U32 R4, RZ, RZ, R114 ;  /* 0x000000ffff047224 */ /* 0x000fe400078e0072 */
[----:B------:R-:W-:-:S07]  /*08f0*/  IMAD.MOV.U32 R5, RZ, RZ, R115 ;  /* 0x000000ffff057224 */ /* 0x000fce00078e0073 */
.L_x_9:
[----:B------:R-:W-:Y:S05]  /*0900*/  BSYNC.RECONVERGENT B1 ;  /* 0x0000000000017941 */ /* 0x000fea0003800200 */
.L_x_8:
        /* <DEDUP_REMOVED lines=27> */
.L_x_11:
[----:B------:R-:W-:Y:S05]  /*0ac0*/  BSYNC.RECONVERGENT B1 ;  /* 0x0000000000017941 */ /* 0x000fea0003800200 */
.L_x_10:
        /* <DEDUP_REMOVED lines=27> */
.L_x_13:
[----:B------:R-:W-:Y:S05]  /*0c80*/  BSYNC.RECONVERGENT B1 ;  /* 0x0000000000017941 */ /* 0x000fea0003800200 */
.L_x_12:
        /* <DEDUP_REMOVED lines=27> */
.L_x_15:
[----:B------:R-:W-:Y:S05]  /*0e40*/  BSYNC.RECONVERGENT B1 ;  /* 0x0000000000017941 */ /* 0x000fea0003800200 */
.L_x_14:
        /* <DEDUP_REMOVED lines=15> */
[----:B------:R-:W-:Y:S02]  /*0f40*/  DFMA R6, R18, R16, R6 ;  /* 0x000000101206722b */ /* 0x000fe40000000006 */
[----:B------:R0:W1:Y:S08]  /*0f50*/  F2I.F64.TRUNC R16, R14 ;  /* 0x0000000e00107311 */ /* 0x000070000030d100 */
        /* <DEDUP_REMOVED lines=10> */
.L_x_17:
[----:B------:R-:W-:Y:S05]  /*1000*/  BSYNC.RECONVERGENT B1 ;  /* 0x0000000000017941 */ /* 0x000fea0003800200 */
.L_x_16:
        /* <DEDUP_REMOVED lines=27> */
.L_x_19:
[----:B------:R-:W-:Y:S05]  /*11c0*/  BSYNC.RECONVERGENT B1 ;  /* 0x0000000000017941 */ /* 0x000fea0003800200 */
.L_x_18:
        /* <DEDUP_REMOVED lines=27> */
.L_x_21:
[----:B------:R-:W-:Y:S05]  /*1380*/  BSYNC.RECONVERGENT B1 ;  /* 0x0000000000017941 */ /* 0x000fea0003800200 */
.L_x_20:
        /* <DEDUP_REMOVED lines=27> */
.L_x_23:
[----:B------:R-:W-:Y:S05]  /*1540*/  BSYNC.RECONVERGENT B1 ;  /* 0x0000000000017941 */ /* 0x000fea0003800200 */
.L_x_22:
        /* <DEDUP_REMOVED lines=27> */
.L_x_25:
[----:B------:R-:W-:Y:S05]  /*1700*/  BSYNC.RECONVERGENT B1 ;  /* 0x0000000000017941 */ /* 0x000fea0003800200 */
.L_x_24:
        /* <DEDUP_REMOVED lines=27> */
.L_x_27:
[----:B------:R-:W-:Y:S05]  /*18c0*/  BSYNC.RECONVERGENT B1 ;  /* 0x0000000000017941 */ /* 0x000fea0003800200 */
.L_x_26:
        /* <DEDUP_REMOVED lines=27> */
.L_x_29:
[----:B------:R-:W-:Y:S05]  /*1a80*/  BSYNC.RECONVERGENT B1 ;  /* 0x0000000000017941 */ /* 0x000fea0003800200 */
.L_x_28:
        /* <DEDUP_REMOVED lines=27> */
.L_x_31:
[----:B------:R-:W-:Y:S05]  /*1c40*/  BSYNC.RECONVERGENT B1 ;  /* 0x0000000000017941 */ /* 0x000fea0003800200 */
.L_x_30:
[----:B------:R-:W-:Y:S01]  /*1c50*/  LEA R14, R22, 0xffffffff, 0x1 ;  /* 0xffffffff160e7811 */ /* 0x000fe200078e08ff */
[----:B------:R-:W0:Y:S01]  /*1c60*/  FRND.F64.FLOOR R4, R2 ;  /* 0x0000000200047313 */ /* 0x000e220000305800 */
[----:B------:R-:W-:Y:S01]  /*1c70*/  LEA R12, R12, 0xffffffff, 0x1 ;  /* 0xffffffff0c0c7811 */ /* 0x000fe200078e08ff */
[----:B------:R1:W-:Y:S01]  /*1c80*/  STG.E.64 desc[UR6][R20.64], R2 ;  /* 0x0000000214007986 */ /* 0x0003e2000c101b06 */
[----:B------:R-:W-:Y:S01]  /*1c90*/  LEA R10, R10, 0xffffffff, 0x1 ;  /* 0xffffffff0a0a7811 */ /* 0x000fe200078e08ff */
[----:B------:R-:W-:Y:S01]  /*1ca0*/  VIADD R101, R1, 0x168 ;  /* 0x0000016801657836 */ /* 0x000fe20000000000 */
[----:B------:R-:W-:Y:S01]  /*1cb0*/  LEA R8, R8, 0xffffffff, 0x1 ;  /* 0xffffffff08087811 */ /* 0x000fe200078e08ff */
[----:B------:R-:W-:Y:S01]  /*1cc0*/  STL.64 [R1+0x628], RZ ;  /* 0x000628ff01007387 */ /* 0x000fe20000100a00 */
[----:B------:R-:W-:Y:S01]  /*1cd0*/  LEA R24, R26, 0xffffffff, 0x1 ;  /* 0xffffffff1a187811 */ /* 0x000fe200078e08ff */
[----:B------:R-:W2:Y:S01]  /*1ce0*/  I2F.F64 R14, R14 ;  /* 0x0000000e000e7312 */ /* 0x000ea20000201c00 */
[----:B------:R-:W-:Y:S01]  /*1cf0*/  LEA R22, R27, 0xffffffff, 0x1 ;  /* 0xffffffff1b167811 */ /* 0x000fe200078e08ff */
[----:B------:R-:W-:Y:S01]  /*1d00*/  STL.64 [R1+0x5e8], RZ ;  /* 0x0005e8ff01007387 */ /* 0x000fe20000100a00 */
[----:B------:R-:W-:Y:S01]  /*1d10*/  LEA R26, R17, 0xffffffff, 0x1 ;  /* 0xffffffff111a7811 */ /* 0x000fe200078e08ff */
[----:B------:R-:W-:Y:S01]  /*1d20*/  VIADD R99, R1, 0x1f8 ;  /* 0x000001f801637836 */ /* 0x000fe20000000000 */
[----:B------:R-:W-:Y:S01]  /*1d30*/  LEA R34, R9, 0xffffffff, 0x1 ;  /* 0xffffffff09227811 */ /* 0x000fe200078e08ff */
[----:B------:R-:W-:Y:S01]  /*1d40*/  STL.64 [R1+0x638], RZ ;  /* 0x000638ff01007387 */ /* 0x000fe20000100a00 */
[----:B0-----:R-:W-:Y:S01]  /*1d50*/  DFMA R4, R4, -10, R6 ;  /* 0xc02400000404782b */ /* 0x001fe20000000006 */
[----:B------:R0:W-:Y:S01]  /*1d60*/  I2F.F64 R28, R12 ;  /* 0x0000000c001c7312 */ /* 0x0001e20000201c00 */
[----:B------:R-:W-:Y:S01]  /*1d70*/  LEA R0, R0, 0xffffffff, 0x1 ;  /* 0xffffffff00007811 */ /* 0x000fe200078e08ff */
[----:B------:R-:W-:Y:S01]  /*1d80*/  STL.64 [R1+0x5f8], RZ ;  /* 0x0005f8ff01007387 */ /* 0x000fe20000100a00 */
[----:B------:R-:W-:Y:S01]  /*1d90*/  LEA R6, R41, 0xffffffff, 0x1 ;  /* 0xffffffff29067811 */ /* 0x000fe200078e08ff */
[C---:B-1----:R-:W-:Y:S01]  /*1da0*/  VIADD R3, R1.reuse, 0x500 ;  /* 0x0000050001037836 */ /* 0x042fe20000000000 */
[C---:B------:R-:W-:Y:S01]  /*1db0*/  IADD3 R103, PT, PT, R1.reuse, 0xd8, RZ ;  /* 0x000000d801677810 */ /* 0x040fe20007ffe0ff */
[----:B------:R-:W-:Y:S01]  /*1dc0*/  STL.64 [R1+0x648], RZ ;  /* 0x000648ff01007387 */ /* 0x000fe20000100a00 */
[C---:B------:R-:W-:Y:S01]  /*1dd0*/  VIADD R2, R1.reuse, 0x48 ;  /* 0x0000004801027836 */ /* 0x040fe20000000000 */
[----:B------:R1:W-:Y:S01]  /*1de0*/  I2F.F64 R30, R10 ;  /* 0x0000000a001e7312 */ /* 0x0003e20000201c00 */
[----:B0-----:R-:W-:Y:S01]  /*1df0*/  LEA R12, R16, 0xffffffff, 0x1 ;  /* 0xffffffff100c7811 */ /* 0x001fe200078e08ff */
[----:B------:R-:W-:Y:S01]  /*1e00*/  STL.64 [R1+0x608], RZ ;  /* 0x000608ff01007387 */ /* 0x000fe20000100a00 */
[C---:B------:R-:W-:Y:S01]  /*1e10*/  VIADD R97, R1.reuse, 0x120 ;  /* 0x0000012001617836 */ /* 0x040fe20000000000 */
[----:B------:R-:W-:Y:S01]  /*1e20*/  UMOV UR5, 0x1 ;  /* 0x0000000100057882 */ /* 0x000fe20000000000 */
[----:B------:R-:W-:Y:S01]  /*1e30*/  VIADD R96, R1, 0x1b0 ;  /* 0x000001b001607836 */ /* 0x000fe20000000000 */
[----:B------:R-:W-:Y:S02]  /*1e40*/  STL.64 [R1+0x658], RZ ;  /* 0x000658ff01007387 */ /* 0x000fe40000100a00 */
[----:B------:R0:W-:Y:S01]  /*1e50*/  I2F.F64 R36, R8 ;  /* 0x0000000800247312 */ /* 0x0001e20000201c00 */
[----:B-1----:R-:W-:Y:S01]  /*1e60*/  LEA R10, R18, 0xffffffff, 0x1 ;  /* 0xffffffff120a7811 */ /* 0x002fe200078e08ff */
[----:B------:R-:W-:Y:S04]  /*1e70*/  STL.64 [R1+0x618], RZ ;  /* 0x000618ff01007387 */ /* 0x000fe80000100a00 */
[----:B------:R-:W-:Y:S02]  /*1e80*/  STL.64 [R1+0x8], RZ ;  /* 0x000008ff01007387 */ /* 0x000fe40000100a00 */
[----:B--2---:R1:W-:Y:S01]  /*1e90*/  F2I.F64.TRUNC R17, R14 ;  /* 0x0000000e00117311 */ /* 0x0043e2000030d100 */
[----:B0-----:R-:W-:Y:S01]  /*1ea0*/  LEA R8, R33, 0xffffffff, 0x1 ;  /* 0xffffffff21087811 */ /* 0x001fe200078e08ff */
[----:B------:R-:W-:Y:S04]  /*1eb0*/  STL.128 [R1+0x10], RZ ;  /* 0x000010ff01007387 */ /* 0x000fe80000100c00 */
[----:B------:R-:W-:Y:S02]  /*1ec0*/  STL.128 [R1+0x20], RZ ;  /* 0x000020ff01007387 */ /* 0x000fe40000100c00 */
[----:B------:R-:W-:Y:S01]  /*1ed0*/  I2F.F64 R22, R22 ;  /* 0x0000001600167312 */ /* 0x000fe20000201c00 */
[----:B-1----:R-:W-:Y:S01]  /*1ee0*/  LEA R14, R11, 0xffffffff, 0x1 ;  /* 0xffffffff0b0e7811 */ /* 0x002fe200078e08ff */
[----:B------:R-:W-:Y:S04]  /*1ef0*/  STL.128 [R1+0x30], RZ ;  /* 0x000030ff01007387 */ /* 0x000fe80000100c00 */
[----:B------:R-:W-:Y:S02]  /*1f00*/  STL.64 [R1+0x40], RZ ;  /* 0x000040ff01007387 */ /* 0x000fe40000100a00 */
[----:B------:R-:W-:Y:S08]  /*1f10*/  I2F.F64 R26, R26 ;  /* 0x0000001a001a7312 */ /* 0x000ff00000201c00 */
[----:B------:R-:W0:Y:S08]  /*1f20*/  F2I.F64.TRUNC R4, R4 ;  /* 0x0000000400047311 */ /* 0x000e30000030d100 */
[----:B------:R-:W1:Y:S01]  /*1f30*/  I2F.F64 R24, R24 ;  /* 0x0000001800187312 */ /* 0x000e620000201c00 */
[----:B0-----:R-:W-:-:S07]  /*1f40*/  LEA R4, R4, 0xffffffff, 0x1 ;  /* 0xffffffff04047811 */ /* 0x001fce00078e08ff */
[----:B------:R-:W0:Y:S08]  /*1f50*/  I2F.F64 R34, R34 ;  /* 0x0000002200227312 */ /* 0x000e300000201c00 */
[----:B------:R-:W2:Y:S08]  /*1f60*/  I2F.F64 R38, R0 ;  /* 0x0000000000267312 */ /* 0x000eb00000201c00 */
[----:B------:R-:W3:Y:S08]  /*1f70*/  I2F.F64 R12, R12 ;  /* 0x0000000c000c7312 */ /* 0x000ef00000201c00 */
[----:B------:R-:W4:Y:S08]  /*1f80*/  I2F.F64 R14, R14 ;  /* 0x0000000e000e7312 */ /* 0x000f300000201c00 */
[----:B------:R-:W5:Y:S08]  /*1f90*/  I2F.F64 R8, R8 ;  /* 0x0000000800087312 */ /* 0x000f700000201c00 */
[----:B------:R-:W5:Y:S08]  /*1fa0*/  I2F.F64 R10, R10 ;  /* 0x0000000a000a7312 */ /* 0x000f700000201c00 */
[----:B------:R-:W5:Y:S08]  /*1fb0*/  F2I.F64.TRUNC R19, R22 ;  /* 0x0000001600137311 */ /* 0x000f70000030d100 */
[----:B------:R-:W5:Y:S08]  /*1fc0*/  F2I.F64.TRUNC R46, R26 ;  /* 0x0000001a002e7311 */ /* 0x000f70000030d100 */
[----:B-1----:R-:W-:Y:S08]  /*1fd0*/  F2I.F64.TRUNC R44, R24 ;  /* 0x00000018002c7311 */ /* 0x002ff0000030d100 */
[----:B------:R-:W-:Y:S08]  /*1fe0*/  F2I.F64.TRUNC R47, R28 ;  /* 0x0000001c002f7311 */ /* 0x000ff0000030d100 */
[----:B------:R-:W-:Y:S08]  /*1ff0*/  F2I.F64.TRUNC R49, R30 ;  /* 0x0000001e00317311 */ /* 0x000ff0000030d100 */
[----:B------:R-:W-:Y:S08]  /*2000*/  F2I.F64.TRUNC R40, R36 ;  /* 0x0000002400287311 */ /* 0x000ff0000030d100 */
[----:B0-----:R-:W-:Y:S08]  /*2010*/  F2I.F64.TRUNC R30, R34 ;  /* 0x00000022001e7311 */ /* 0x001ff0000030d100 */
[----:B--2---:R-:W-:Y:S08]  /*2020*/  F2I.F64.TRUNC R42, R38 ;  /* 0x00000026002a7311 */ /* 0x004ff0000030d100 */
[----:B---3--:R-:W-:Y:S08]  /*2030*/  F2I.F64.TRUNC R36, R12 ;  /* 0x0000000c00247311 */ /* 0x008ff0000030d100 */
[----:B----4-:R-:W-:Y:S08]  /*2040*/  F2I.F64.TRUNC R48, R14 ;  /* 0x0000000e00307311 */ /* 0x010ff0000030d100 */
[----:B-----5:R-:W-:Y:S08]  /*2050*/  F2I.F64.TRUNC R33, R8 ;  /* 0x0000000800217311 */ /* 0x020ff0000030d100 */
[----:B------:R-:W-:Y:S08]  /*2060*/  F2I.F64.TRUNC R45, R10 ;  /* 0x0000000a002d7311 */ /* 0x000ff0000030d100 */
[----:B------:R-:W-:Y:S08]  /*2070*/  I2F.F64 R6, R6 ;  /* 0x0000000600067312 */ /* 0x000ff00000201c00 */
[----:B------:R-:W-:Y:S08]  /*2080*/  I2F.F64 R4, R4 ;  /* 0x0000000400047312 */ /* 0x000ff00000201c00 */
[----:B------:R-:W-:Y:S08]  /*2090*/  I2F.F64 R16, R17 ;  /* 0x0000001100107312 */ /* 0x000ff00000201c00 */
[----:B------:R-:W0:Y:S08]  /*20a0*/  I2F.F64 R18, R19 ;  /* 0x0000001300127312 */ /* 0x000e300000201c00 */
[----:B------:R-:W-:Y:S01]  /*20b0*/  I2F.F64 R24, R46 ;  /* 0x0000002e00187312 */ /* 0x000fe20000201c00 */
[----:B0-----:R-:W-:-:S07]  /*20c0*/  DMUL R8, R18, 40 ;  /* 0x4044000012087828 */ /* 0x001fce0000000000 */
[----:B------:R-:W0:Y:S01]  /*20d0*/  I2F.F64 R22, R44 ;  /* 0x0000002c00167312 */ /* 0x000e220000201c00 */
[----:B------:R1:W-:Y:S07]  /*20e0*/  STL.64 [R1+0x630], R8 ;  /* 0x0006300801007387 */ /* 0x0003ee0000100a00 */
[----:B------:R-:W2:Y:S01]  /*20f0*/  I2F.F64 R26, R47 ;  /* 0x0000002f001a7312 */ /* 0x000ea20000201c00 */
[----:B0-----:R-:W-:-:S07]  /*2100*/  DMUL R10, R22, 40 ;  /* 0x40440000160a7828 */ /* 0x001fce0000000000 */
[----:B------:R-:W-:Y:S01]  /*2110*/  I2F.F64 R28, R49 ;  /* 0x00000031001c7312 */ /* 0x000fe20000201c00 */
[----:B------:R0:W-:Y:S01]  /*2120*/  STL.64 [R1+0x5f0], R10 ;  /* 0x0005f00a01007387 */ /* 0x0001e20000100a00 */
[----:B--2---:R-:W-:-:S06]  /*2130*/  DMUL R18, R26, 40 ;  /* 0x404400001a127828 */ /* 0x004fcc0000000000 */
[----:B------:R-:W2:Y:S01]  /*2140*/  I2F.F64 R40, R40 ;  /* 0x0000002800287312 */ /* 0x000ea20000201c00 */
[----:B------:R-:W-:Y:S07]  /*2150*/  STL.64 [R1+0x600], R18 ;  /* 0x0006001201007387 */ /* 0x000fee0000100a00 */
[----:B------:R-:W3:Y:S01]  /*2160*/  I2F.F64 R30, R30 ;  /* 0x0000001e001e7312 */ /* 0x000ee20000201c00 */
[----:B--2---:R-:W-:-:S07]  /*2170*/  DMUL R26, R40, 40 ;  /* 0x40440000281a7828 */ /* 0x004fce0000000000 */
[----:B------:R-:W-:Y:S01]  /*2180*/  I2F.F64 R42, R42 ;  /* 0x0000002a002a7312 */ /* 0x000fe20000201c00 */
[----:B------:R-:W-:Y:S01]  /*2190*/  STL.64 [R1+0x610], R26 ;  /* 0x0006101a01007387 */ /* 0x000fe20000100a00 */
[----:B---3--:R-:W-:-:S06]  /*21a0*/  DMUL R30, R30, 40 ;  /* 0x404400001e1e7828 */ /* 0x008fcc0000000000 */
[----:B------:R-:W2:Y:S01]  /*21b0*/  I2F.F64 R36, R36 ;  /* 0x0000002400247312 */ /* 0x000ea20000201c00 */
[----:B------:R-:W-:Y:S07]  /*21c0*/  STL.64 [R1+0x5c8], R30 ;  /* 0x0005c81e01007387 */ /* 0x000fee0000100a00 */
[----:B------:R-:W3:Y:S01]  /*21d0*/  I2F.F64 R38, R48 ;  /* 0x0000003000267312 */ /* 0x000ee20000201c00 */
[----:B--2---:R-:W-:-:S07]  /*21e0*/  DMUL R22, R36, 40 ;  /* 0x4044000024167828 */ /* 0x004fce0000000000 */
[----:B------:R2:W4:Y:S01]  /*21f0*/  I2F.F64 R14, R33 ;  /* 0x00000021000e7312 */ /* 0x0005220000201c00 */
[----:B------:R-:W-:Y:S01]  /*2200*/  STL.64 [R1+0x5b8], R22 ;  /* 0x0005b81601007387 */ /* 0x000fe20000100a00 */
[----:B---3--:R-:W-:-:S06]  /*2210*/  DMUL R20, R38, 40 ;  /* 0x4044000026147828 */ /* 0x008fcc0000000000 */
[----:B------:R-:W3:Y:S01]  /*2220*/  I2F.F64 R12, R45 ;  /* 0x0000002d000c7312 */ /* 0x000ee20000201c00 */
[----:B--2---:R-:W-:Y:S01]  /*2230*/  VIADD R33, R1, 0x240 ;  /* 0x0000024001217836 */ /* 0x004fe20000000000 */
[----:B------:R-:W-:Y:S01]  /*2240*/  STL.128 [R1+0x560], R20 ;  /* 0x0005601401007387 */ /* 0x000fe20000100c00 */
[----:B----4-:R-:W-:-:S05]  /*2250*/  DMUL R14, R14, 40 ;  /* 0x404400000e0e7828 */ /* 0x010fca0000000000 */
[----:B------:R2:W4:Y:S01]  /*2260*/  F2I.F64.TRUNC R0, R6 ;  /* 0x0000000600007311 */ /* 0x000522000030d100 */
[----:B------:R-:W-:Y:S04]  /*2270*/  STL.64 [R1+0x5c0], R20 ;  /* 0x0005c01401007387 */ /* 0x000fe80000100a00 */
[----:B------:R-:W-:Y:S01]  /*2280*/  STL.64 [R1+0x5a8], R14 ;  /* 0x0005a80e01007387 */ /* 0x000fe20000100a00 */
[----:B---3--:R-:W-:Y:S02]  /*2290*/  DMUL R12, R12, 40 ;  /* 0x404400000c0c7828 */ /* 0x008fe40000000000 */
[----:B------:R-:W3:Y:S01]  /*22a0*/  F2I.F64.TRUNC R5, R4 ;  /* 0x0000000400057311 */ /* 0x000ee2000030d100 */
[----:B--2---:R-:W-:Y:S02]  /*22b0*/  DMUL R6, R16, 40 ;  /* 0x4044000010067828 */ /* 0x004fe40000000000 */
[----:B------:R-:W-:-:S02]  /*22c0*/  DMUL R16, R24, 40 ;  /* 0x4044000018107828 */ /* 0x000fc40000000000 */
[----:B------:R-:W-:Y:S01]  /*22d0*/  DMUL R24, R28, 40 ;  /* 0x404400001c187828 */ /* 0x000fe20000000000 */
[----:B------:R-:W-:Y:S01]  /*22e0*/  STL.128 [R1+0x570], R12 ;  /* 0x0005700c01007387 */ /* 0x000fe20000100c00 */
[----:B------:R-:W-:Y:S01]  /*22f0*/  DMUL R28, R42, 40 ;  /* 0x404400002a1c7828 */ /* 0x000fe20000000000 */
[----:B----4-:R2:W1:Y:S02]  /*2300*/  I2F.F64 R34, R0 ;  /* 0x0000000000227312 */ /* 0x0104640000201c00 */
[----:B------:R-:W-:Y:S04]  /*2310*/  STL.64 [R1+0x640], R16 ;  /* 0x0006401001007387 */ /* 0x000fe80000100a00 */
[----:B------:R-:W-:Y:S02]  /*2320*/  STL.64 [R1+0x650], R24 ;  /* 0x0006501801007387 */ /* 0x000fe40000100a00 */
[----:B---3--:R-:W0:Y:S01]  /*2330*/  I2F.F64 R4, R5 ;  /* 0x0000000500047312 */ /* 0x008e220000201c00 */
[----:B--2---:R-:W-:Y:S01]  /*2340*/  VIADD R0, R1, 0x90 ;  /* 0x0000009001007836 */ /* 0x004fe20000000000 */
[----:B------:R-:W-:Y:S04]  /*2350*/  STL.128 [R1+0x550], R28 ;  /* 0x0005501c01007387 */ /* 0x000fe80000100c00 */
[----:B------:R-:W-:Y:S01]  /*2360*/  STL.64 [R1+0x5d0], R28 ;  /* 0x0005d01c01007387 */ /* 0x000fe20000100a00 */
[----:B-1----:R-:W-:-:S03]  /*2370*/  DMUL R8, R34, 40 ;  /* 0x4044000022087828 */ /* 0x002fc60000000000 */
[----:B------:R-:W-:Y:S04]  /*2380*/  STL.64 [R1+0x5b0], R12 ;  /* 0x0005b00c01007387 */ /* 0x000fe80000100a00 */
[----:B------:R1:W-:Y:S01]  /*2390*/  STL.64 [R1+0x5e0], R6 ;  /* 0x0005e00601007387 */ /* 0x0003e20000100a00 */
[----:B0-----:R-:W-:Y:S01]  /*23a0*/  DMUL R10, R4, 40 ;  /* 0x40440000040a7828 */ /* 0x001fe20000000000 */
[C---:B------:R-:W-:Y:S02]  /*23b0*/  VIADD R5, R1.reuse, 0x460 ;  /* 0x0000046001057836 */ /* 0x040fe40000000000 */
[----:B------:R-:W-:Y:S01]  /*23c0*/  STL.64 [R1+0x5a0], R8 ;  /* 0x0005a00801007387 */ /* 0x000fe20000100a00 */
[----:B------:R-:W-:-:S03]  /*23d0*/  VIADD R4, R1, 0x4b0 ;  /* 0x000004b001047836 */ /* 0x000fc60000000000 */
[----:B------:R0:W-:Y:S04]  /*23e0*/  STL.128 [R1+0x580], R8 ;  /* 0x0005800801007387 */ /* 0x0001e80000100c00 */
[----:B------:R-:W-:Y:S01]  /*23f0*/  STL.64 [R1+0x598], R10 ;  /* 0x0005980a01007387 */ /* 0x000fe20000100a00 */
[C---:B-1----:R-:W-:Y:S01]  /*2400*/  VIADD R7, R1.reuse, 0x3c0 ;  /* 0x000003c001077836 */ /* 0x042fe20000000000 */
[C---:B------:R-:W-:Y:S02]  /*2410*/  IADD3 R6, PT, PT, R1.reuse, 0x410, RZ ;  /* 0x0000041001067810 */ /* 0x040fe40007ffe0ff */
[----:B------:R1:W-:Y:S01]  /*2420*/  STL.64 [R1+0x660], R10 ;  /* 0x0006600a01007387 */ /* 0x0003e20000100a00 */
[C---:B0-----:R-:W-:Y:S02]  /*2430*/  VIADD R9, R1.reuse, 0x320 ;  /* 0x0000032001097836 */ /* 0x041fe40000000000 */
[----:B------:R-:W-:-:S02]  /*2440*/  VIADD R8, R1, 0x370 ;  /* 0x0000037001087836 */ /* 0x000fc40000000000 */
[C---:B-1----:R-:W-:Y:S01]  /*2450*/  VIADD R10, R1.reuse, 0x2d0 ;  /* 0x000002d0010a7836 */ /* 0x042fe20000000000 */
[----:B------:R-:W-:-:S07]  /*2460*/  IADD3 R11, PT, PT, R1, 0x288, RZ ;  /* 0x00000288010b7810 */ /* 0x000fce0007ffe0ff */
.L_x_1392:
[----:B0-----:R-:W-:-:S07]  /*2470*/  IMAD.MOV.U32 R29, RZ, RZ, 0x1 ;  /* 0x00000001ff1d7424 */ /* 0x001fce00078e00ff */
.L_x_302:
[----:B0-----:R-:W-:-:S05]  /*2480*/  IMAD R12, R29, 0x8, R1 ;  /* 0x000000081d0c7824 */ /* 0x001fca00078e0201 */
[----:B------:R-:W2:Y:S04]  /*2490*/  LDL.64 R16, [R12] ;  /* 0x000000000c107983 */ /* 0x000ea80000100a00 */
[----:B------:R0:W5:Y:S04]  /*24a0*/  LDL.64 R20, [R12+0x590] ;  /* 0x000590000c147983 */ /* 0x0001680000100a00 */
[----:B------:R0:W5:Y:S01]  /*24b0*/  LDL.64 R22, [R12+0x5d8] ;  /* 0x0005d8000c167983 */ /* 0x0001620000100a00 */
[----:B------:R-:W-:Y:S01]  /*24c0*/  BSSY.RECONVERGENT B1, `(.L_x_32) ;  /* 0x00000d3000017945 */ /* 0x000fe20003800200 */
[----:B--2---:R-:W1:Y:S02]  /*24d0*/  F2I.F64.TRUNC R18, R16 ;  /* 0x0000001000127311 */ /* 0x004e64000030d100 */
[----:B-1----:R-:W-:-:S13]  /*24e0*/  ISETP.GE.AND P1, PT, R18, RZ, PT ;  /* 0x000000ff1200720c */ /* 0x002fda0003f26270 */
[----:B0-----:R-:W-:Y:S05]  /*24f0*/  @!P1 BRA `(.L_x_33) ;  /* 0x00000004007c9947 */ /* 0x001fea0003800000 */
[----:B------:R-:W-:Y:S01]  /*2500*/  ISETP.NE.AND P0, PT, R18, RZ, PT ;  /* 0x000000ff1200720c */ /* 0x000fe20003f05270 */
[----:B------:R-:W-:Y:S02]  /*2510*/  IMAD.MOV.U32 R24, RZ, RZ, 0x0 ;  /* 0x00000000ff187424 */ /* 0x000fe400078e00ff */
[----:B------:R-:W-:-:S10]  /*2520*/  IMAD.MOV.U32 R25, RZ, RZ, 0x3ff00000 ;  /* 0x3ff00000ff197424 */ /* 0x000fd400078e00ff */
[----:B------:R-:W-:Y:S05]  /*2530*/  @!P0 BRA `(.L_x_34) ;  /* 0x0000000c002c8947 */ /* 0x000fea0003800000 */
[C---:B------:R-:W-:Y:S01]  /*2540*/  ISETP.GE.U32.AND P0, PT, R18.reuse, 0x4, PT ;  /* 0x000000041200780c */ /* 0x040fe20003f06070 */
[----:B------:R-:W-:Y:S01]  /*2550*/  BSSY.RECONVERGENT B0, `(.L_x_35) ;  /* 0x0000049000007945 */ /* 0x000fe20003800200 */
[----:B------:R-:W-:Y:S01]  /*2560*/  HFMA2 R13, -RZ, RZ, 2.009765625, -1.759765625 ;  /* 0x4005bf0aff0d7431 */ /* 0x000fe200000001ff */
[----:B------:R-:W-:Y:S01]  /*2570*/  LOP3.LUT R26, R18, 0x3, RZ, 0xc0, !PT ;  /* 0x00000003121a7812 */ /* 0x000fe200078ec0ff */
[----:B------:R-:W-:-:S09]  /*2580*/  IMAD.MOV.U32 R12, RZ, RZ, 0x1be2b496 ;  /* 0x1be2b496ff0c7424 */ /* 0x000fd200078e00ff */
[----:B------:R-:W-:Y:S05]  /*2590*/  @!P0 BRA `(.L_x_36) ;  /* 0x0000000400108947 */ /* 0x000fea0003800000 */
[----:B------:R-:W-:Y:S01]  /*25a0*/  LOP3.LUT R15, R18, 0x7ffffffc, RZ, 0xc0, !PT ;  /* 0x7ffffffc120f7812 */ /* 0x000fe200078ec0ff */
[----:B------:R-:W-:Y:S01]  /*25b0*/  BSSY.RECONVERGENT B2, `(.L_x_37) ;  /* 0x000003f000027945 */ /* 0x000fe20003800200 */
[----:B------:R-:W-:Y:S02]  /*25c0*/  IMAD.MOV.U32 R14, RZ, RZ, RZ ;  /* 0x000000ffff0e7224 */ /* 0x000fe400078e00ff */
[----:B------:R-:W-:Y:S01]  /*25d0*/  ISETP.GT.AND P0, PT, R15, RZ, PT ;  /* 0x000000ff0f00720c */ /* 0x000fe20003f04270 */
[----:B------:R-:W-:Y:S02]  /*25e0*/  IMAD.MOV.U32 R24, RZ, RZ, 0x0 ;  /* 0x00000000ff187424 */ /* 0x000fe400078e00ff */
[----:B------:R-:W-:-:S10]  /*25f0*/  IMAD.MOV.U32 R25, RZ, RZ, 0x3ff00000 ;  /* 0x3ff00000ff197424 */ /* 0x000fd400078e00ff */
[----:B------:R-:W-:Y:S05]  /*2600*/  @!P0 BRA `(.L_x_38) ;  /* 0x0000000000c08947 */ /* 0x000fea0003800000 */
[----:B------:R-:W-:Y:S01]  /*2610*/  IMAD.IADD R12, R15, 0x1, -R14 ;  /* 0x000000010f0c7824 */ /* 0x000fe200078e0a0e */
[----:B------:R-:W-:Y:S01]  /*2620*/  BSSY.RECONVERGENT B3, `(.L_x_39) ;  /* 0x000001b000037945 */ /* 0x000fe20003800200 */
[----:B------:R-:W-:-:S03]  /*2630*/  PLOP3.LUT P0, PT, PT, PT, PT, 0x80, 0x8 ;  /* 0x000000000008781c */ /* 0x000fc60003f0f070 */
[----:B------:R-:W-:-:S13]  /*2640*/  ISETP.GT.AND P2, PT, R12, 0xc, PT ;  /* 0x0000000c0c00780c */ /* 0x000fda0003f44270 */
[----:B------:R-:W-:Y:S05]  /*2650*/  @!P2 BRA `(.L_x_40) ;  /* 0x00000000005ca947 */ /* 0x000fea0003800000 */
[----:B------:R-:W-:Y:S01]  /*2660*/  PLOP3.LUT P0, PT, PT, PT, PT, 0x8, 0x80 ;  /* 0x000000000080781c */ /* 0x000fe20003f0e170 */
[----:B------:R-:W-:-:S12]  /*2670*/  VIADD R13, R15, 0xfffffff4 ;  /* 0xfffffff40f0d7836 */ /* 0x000fd80000000000 */
.L_x_41:
[----:B------:R-:W-:Y:S01]  /*2680*/  UMOV UR8, 0x1be2b496 ;  /* 0x1be2b49600087882 */ /* 0x000fe20000000000 */
[----:B------:R-:W-:Y:S01]  /*2690*/  UMOV UR9, 0x4005bf0a ;  /* 0x4005bf0a00097882 */ /* 0x000fe20000000000 */
[----:B------:R-:W-:Y:S01]  /*26a0*/  IADD3 R14, PT, PT, R14, 0x10, RZ ;  /* 0x000000100e0e7810 */ /* 0x000fe20007ffe0ff */
[----:B------:R-:W-:-:S03]  /*26b0*/  DMUL R24, R24, UR8 ;  /* 0x0000000818187c28 */ /* 0x000fc60008000000 */
[----:B------:R-:W-:-:S05]  /*26c0*/  ISETP.GE.AND P2, PT, R14, R13, PT ;  /* 0x0000000d0e00720c */ /* 0x000fca0003f46270 */
[----:B------:R-:W-:-:S08]  /*26d0*/  DMUL R24, R24, UR8 ;  /* 0x0000000818187c28 */ /* 0x000fd00008000000 */
        /* <DEDUP_REMOVED lines=13> */
[----:B------:R-:W-:Y:S01]  /*27b0*/  DMUL R24, R24, UR8 ;  /* 0x0000000818187c28 */ /* 0x000fe20008000000 */
[----:B------:R-:W-:Y:S10]  /*27c0*/  @!P2 BRA `(.L_x_41) ;  /* 0xfffffffc00aca947 */ /* 0x000ff4000383ffff */
.L_x_40:
[----:B------:R-:W-:Y:S05]  /*27d0*/  BSYNC.RECONVERGENT B3 ;  /* 0x0000000000037941 */ /* 0x000fea0003800200 */
.L_x_39:
[----:B------:R-:W-:Y:S01]  /*27e0*/  IMAD.IADD R12, R15, 0x1, -R14 ;  /* 0x000000010f0c7824 */ /* 0x000fe200078e0a0e */
[----:B------:R-:W-:Y:S04]  /*27f0*/  BSSY.RECONVERGENT B3, `(.L_x_42) ;  /* 0x000000f000037945 */ /* 0x000fe80003800200 */
[----:B------:R-:W-:-:S13]  /*2800*/  ISETP.GT.AND P2, PT, R12, 0x4, PT ;  /* 0x000000040c00780c */ /* 0x000fda0003f44270 */
[----:B------:R-:W-:Y:S05]  /*2810*/  @!P2 BRA `(.L_x_43) ;  /* 0x000000000030a947 */ /* 0x000fea0003800000 */
[----:B------:R-:W-:Y:S01]  /*2820*/  UMOV UR8, 0x1be2b496 ;  /* 0x1be2b49600087882 */ /* 0x000fe20000000000 */
[----:B------:R-:W-:Y:S01]  /*2830*/  UMOV UR9, 0x4005bf0a ;  /* 0x4005bf0a00097882 */ /* 0x000fe20000000000 */
[----:B------:R-:W-:Y:S01]  /*2840*/  PLOP3.LUT P0, PT, PT, PT, PT, 0x8, 0x80 ;  /* 0x000000000080781c */ /* 0x000fe20003f0e170 */
[----:B------:R-:W-:Y:S01]  /*2850*/  DMUL R24, R24, UR8 ;  /* 0x0000000818187c28 */ /* 0x000fe20008000000 */
[----:B------:R-:W-:-:S07]  /*2860*/  VIADD R14, R14, 0x8 ;  /* 0x000000080e0e7836 */ /* 0x000fce0000000000 */
[----:B------:R-:W-:-:S08]  /*2870*/  DMUL R24, R24, UR8 ;  /* 0x0000000818187c28 */ /* 0x000fd00008000000 */
[----:B------:R-:W-:-:S08]  /*2880*/  DMUL R24, R24, UR8 ;  /* 0x0000000818187c28 */ /* 0x000fd00008000000 */
[----:B------:R-:W-:-:S08]  /*2890*/  DMUL R24, R24, UR8 ;  /* 0x0000000818187c28 */ /* 0x000fd00008000000 */
[----:B------:R-:W-:-:S08]  /*28a0*/  DMUL R24, R24, UR8 ;  /* 0x0000000818187c28 */ /* 0x000fd00008000000 */
[----:B------:R-:W-:-:S08]  /*28b0*/  DMUL R24, R24, UR8 ;  /* 0x0000000818187c28 */ /* 0x000fd00008000000 */
[----:B------:R-:W-:-:S08]  /*28c0*/  DMUL R24, R24, UR8 ;  /* 0x0000000818187c28 */ /* 0x000fd00008000000 */
[----:B------:R-:W-:-:S11]  /*28d0*/  DMUL R24, R24, UR8 ;  /* 0x0000000818187c28 */ /* 0x000fd60008000000 */
.L_x_43:
[----:B------:R-:W-:Y:S05]  /*28e0*/  BSYNC.RECONVERGENT B3 ;  /* 0x0000000000037941 */ /* 0x000fea0003800200 */
.L_x_42:
[----:B------:R-:W-:-:S13]  /*28f0*/  ISETP.NE.OR P0, PT, R14, R15, P0 ;  /* 0x0000000f0e00720c */ /* 0x000fda0000705670 */
[----:B------:R-:W-:Y:S05]  /*2900*/  @!P0 BRA `(.L_x_44) ;  /* 0x0000000000248947 */ /* 0x000fea0003800000 */
.L_x_38:
[----:B------:R-:W-:Y:S02]  /*2910*/  IMAD.MOV.U32 R12, RZ, RZ, 0x1be2b496 ;  /* 0x1be2b496ff0c7424 */ /* 0x000fe400078e00ff */
[----:B------:R-:W-:-:S07]  /*2920*/  IMAD.MOV.U32 R13, RZ, RZ, 0x4005bf0a ;  /* 0x4005bf0aff0d7424 */ /* 0x000fce00078e00ff */
.L_x_45:
[----:B------:R-:W-:Y:S01]  /*2930*/  DMUL R24, R24, R12 ;  /* 0x0000000c18187228 */ /* 0x000fe20000000000 */
[----:B------:R-:W-:-:S05]  /*2940*/  VIADD R14, R14, 0x4 ;  /* 0x000000040e0e7836 */ /* 0x000fca0000000000 */
[----:B------:R-:W-:Y:S02]  /*2950*/  ISETP.NE.AND P0, PT, R14, R15, PT ;  /* 0x0000000f0e00720c */ /* 0x000fe40003f05270 */
[----:B------:R-:W-:-:S08]  /*2960*/  DMUL R24, R24, R12 ;  /* 0x0000000c18187228 */ /* 0x000fd00000000000 */
[----:B------:R-:W-:-:S08]  /*2970*/  DMUL R24, R24, R12 ;  /* 0x0000000c18187228 */ /* 0x000fd00000000000 */
[----:B------:R-:W-:Y:S01]  /*2980*/  DMUL R24, R24, R12 ;  /* 0x0000000c18187228 */ /* 0x000fe20000000000 */
[----:B------:R-:W-:Y:S10]  /*2990*/  @P0 BRA `(.L_x_45) ;  /* 0xfffffffc00e40947 */ /* 0x000ff4000383ffff */
.L_x_44:
[----:B------:R-:W-:Y:S05]  /*29a0*/  BSYNC.RECONVERGENT B2 ;  /* 0x0000000000027941 */ /* 0x000fea0003800200 */
.L_x_37:
[----:B------:R-:W-:Y:S01]  /*29b0*/  UMOV UR8, 0x1be2b496 ;  /* 0x1be2b49600087882 */ /* 0x000fe20000000000 */
[----:B------:R-:W-:Y:S02]  /*29c0*/  UMOV UR9, 0x4005bf0a ;  /* 0x4005bf0a00097882 */ /* 0x000fe40000000000 */
[----:B------:R-:W-:-:S11]  /*29d0*/  DMUL R12, R24, UR8 ;  /* 0x00000008180c7c28 */ /* 0x000fd60008000000 */
.L_x_36:
[----:B------:R-:W-:Y:S05]  /*29e0*/  BSYNC.RECONVERGENT B0 ;  /* 0x0000000000007941 */ /* 0x000fea0003800200 */
.L_x_35:
[----:B------:R-:W-:-:S04]  /*29f0*/  VIMNMX.U32 R14, PT, PT, R26, 0x2, PT ;  /* 0x000000021a0e7848 */ /* 0x000fc80003fe0000 */
[----:B------:R-:W-:-:S04]  /*2a00*/  SHF.L.U32 R19, R14, 0x2, RZ ;  /* 0x000000020e137819 */ /* 0x000fc800000006ff */
[----:B------:R-:W0:Y:S02]  /*2a10*/  LDC R14, c[0x2][R19] ;  /* 0x00800000130e7b82 */ /* 0x000e240000000800 */
[----:B0-----:R-:W-:-:S04]  /*2a20*/  SHF.R.S32.HI R15, RZ, 0x1f, R14 ;  /* 0x0000001fff0f7819 */ /* 0x001fc8000001140e */
.L_x_2763:
[----:B------:R-:W-:Y:S05]  /*2a30*/  BRX R14 -0x2a40                                                      (*"BRANCH_TARGETS .L_x_34,.L_x_2765,.L_x_2766"*) ;  /* 0xffffffd40e707949 */ /* 0x000fea000383ffff */
.L_x_2766:
[----:B------:R-:W-:Y:S01]  /*2a40*/  UMOV UR8, 0x1be2b496 ;  /* 0x1be2b49600087882 */ /* 0x000fe20000000000 */
[----:B------:R-:W-:Y:S01]  /*2a50*/  UMOV UR9, 0x4005bf0a ;  /* 0x4005bf0a00097882 */ /* 0x000fe20000000000 */
[----:B------:R-:W-:Y:S01]  /*2a60*/  ISETP.NE.AND P0, PT, R26, 0x2, PT ;  /* 0x000000021a00780c */ /* 0x000fe20003f05270 */
[----:B------:R-:W-:-:S08]  /*2a70*/  DMUL R12, R12, UR8 ;  /* 0x000000080c0c7c28 */ /* 0x000fd00008000000 */
[----:B------:R-:W-:-:S10]  /*2a80*/  DMUL R14, R12, UR8 ;  /* 0x000000080c0e7c28 */ /* 0x000fd40008000000 */
[----:B------:R-:W-:Y:S02]  /*2a90*/  FSEL R24, R12, R14, !P0 ;  /* 0x0000000e0c187208 */ /* 0x000fe40004000000 */
[----:B------:R-:W-:Y:S01]  /*2aa0*/  FSEL R25, R13, R15, !P0 ;  /* 0x0000000f0d197208 */ /* 0x000fe20004000000 */
[----:B------:R-:W-:Y:S06]  /*2ab0*/  BRA `(.L_x_34) ;  /* 0x0000000400cc7947 */ /* 0x000fec0003800000 */
.L_x_2765:
[----:B------:R-:W-:Y:S02]  /*2ac0*/  IMAD.MOV.U32 R24, RZ, RZ, R12 ;  /* 0x000000ffff187224 */ /* 0x000fe400078e000c */
[----:B------:R-:W-:Y:S01]  /*2ad0*/  IMAD.MOV.U32 R25, RZ, RZ, R13 ;  /* 0x000000ffff197224 */ /* 0x000fe200078e000d */
[----:B------:R-:W-:Y:S06]  /*2ae0*/  BRA `(.L_x_34) ;  /* 0x0000000400c07947 */ /* 0x000fec0003800000 */
.L_x_33:
[----:B------:R-:W-:Y:S01]  /*2af0*/  ISETP.GT.U32.AND P0, PT, R18, -0x4, PT ;  /* 0xfffffffc1200780c */ /* 0x000fe20003f04070 */
[----:B------:R-:W-:Y:S01]  /*2b00*/  IMAD.MOV R14, RZ, RZ, -R18 ;  /* 0x000000ffff0e7224 */ /* 0x000fe200078e0a12 */
[----:B------:R-:W-:Y:S01]  /*2b10*/  BSSY.RECONVERGENT B0, `(.L_x_46) ;  /* 0x0000049000007945 */ /* 0x000fe20003800200 */
[----:B------:R-:W-:Y:S02]  /*2b20*/  IMAD.MOV.U32 R12, RZ, RZ, 0x1be2b496 ;  /* 0x1be2b496ff0c7424 */ /* 0x000fe400078e00ff */
[----:B------:R-:W-:Y:S01]  /*2b30*/  IMAD.MOV.U32 R13, RZ, RZ, 0x4005bf0a ;  /* 0x4005bf0aff0d7424 */ /* 0x000fe200078e00ff */
[----:B------:R-:W-:-:S07]  /*2b40*/  LOP3.LUT R24, R14, 0x3, RZ, 0xc0, !PT ;  /* 0x000000030e187812 */ /* 0x000fce00078ec0ff */
[----:B------:R-:W-:Y:S05]  /*2b50*/  @P0 BRA `(.L_x_47) ;  /* 0x0000000400100947 */ /* 0x000fea0003800000 */
[----:B------:R-:W-:Y:S01]  /*2b60*/  LOP3.LUT R15, R14, 0x7ffffffc, RZ, 0xc0, !PT ;  /* 0x7ffffffc0e0f7812 */ /* 0x000fe200078ec0ff */
[----:B------:R-:W-:Y:S01]  /*2b70*/  BSSY.RECONVERGENT B2, `(.L_x_48) ;  /* 0x000003f000027945 */ /* 0x000fe20003800200 */
[----:B------:R-:W-:Y:S01]  /*2b80*/  MOV R14, RZ ;  /* 0x000000ff000e7202 */ /* 0x000fe20000000f00 */
[----:B------:R-:W-:Y:S01]  /*2b90*/  IMAD.MOV.U32 R64, RZ, RZ, 0x0 ;  /* 0x00000000ff407424 */ /* 0x000fe200078e00ff */
[----:B------:R-:W-:Y:S01]  /*2ba0*/  ISETP.GT.AND P0, PT, R15, RZ, PT ;  /* 0x000000ff0f00720c */ /* 0x000fe20003f04270 */
[----:B------:R-:W-:-:S12]  /*2bb0*/  IMAD.MOV.U32 R65, RZ, RZ, 0x3ff00000 ;  /* 0x3ff00000ff417424 */ /* 0x000fd800078e00ff */
        /* <DEDUP_REMOVED lines=8> */
.L_x_52:
[----:B------:R-:W-:Y:S01]  /*2c40*/  UMOV UR8, 0x1be2b496 ;  /* 0x1be2b49600087882 */ /* 0x000fe20000000000 */
[----:B------:R-:W-:Y:S01]  /*2c50*/  UMOV UR9, 0x4005bf0a ;  /* 0x4005bf0a00097882 */ /* 0x000fe20000000000 */
[----:B------:R-:W-:Y:S01]  /*2c60*/  VIADD R14, R14, 0x10 ;  /* 0x000000100e0e7836 */ /* 0x000fe20000000000 */
[----:B------:R-:W-:-:S04]  /*2c70*/  DMUL R64, R64, UR8 ;  /* 0x0000000840407c28 */ /* 0x000fc80008000000 */
[----:B------:R-:W-:-:S04]  /*2c80*/  ISETP.GE.AND P2, PT, R14, R13, PT ;  /* 0x0000000d0e00720c */ /* 0x000fc80003f46270 */
        /* <DEDUP_REMOVED lines=16> */
.L_x_51:
[----:B------:R-:W-:Y:S05]  /*2d90*/  BSYNC.RECONVERGENT B3 ;  /* 0x0000000000037941 */ /* 0x000fea0003800200 */
.L_x_50:
[----:B------:R-:W-:Y:S01]  /*2da0*/  IADD3 R12, PT, PT, R15, -R14, RZ ;  /* 0x8000000e0f0c7210 */ /* 0x000fe20007ffe0ff */
[----:B------:R-:W-:Y:S03]  /*2db0*/  BSSY.RECONVERGENT B3, `(.L_x_53) ;  /* 0x000000f000037945 */ /* 0x000fe60003800200 */
        /* <DEDUP_REMOVED lines=14> */
.L_x_54:
[----:B------:R-:W-:Y:S05]  /*2ea0*/  BSYNC.RECONVERGENT B3 ;  /* 0x0000000000037941 */ /* 0x000fea0003800200 */
.L_x_53:
[----:B------:R-:W-:-:S13]  /*2eb0*/  ISETP.NE.OR P0, PT, R14, R15, P0 ;  /* 0x0000000f0e00720c */ /* 0x000fda0000705670 */
[----:B------:R-:W-:Y:S05]  /*2ec0*/  @!P0 BRA `(.L_x_55) ;  /* 0x0000000000248947 */ /* 0x000fea0003800000 */
.L_x_49:
[----:B------:R-:W-:Y:S02]  /*2ed0*/  IMAD.MOV.U32 R12, RZ, RZ, 0x1be2b496 ;  /* 0x1be2b496ff0c7424 */ /* 0x000fe400078e00ff */
[----:B------:R-:W-:-:S07]  /*2ee0*/  IMAD.MOV.U32 R13, RZ, RZ, 0x4005bf0a ;  /* 0x4005bf0aff0d7424 */ /* 0x000fce00078e00ff */
.L_x_56:
[----:B------:R-:W-:Y:S01]  /*2ef0*/  DMUL R64, R64, R12 ;  /* 0x0000000c40407228 */ /* 0x000fe20000000000 */
[----:B------:R-:W-:-:S05]  /*2f00*/  VIADD R14, R14, 0x4 ;  /* 0x000000040e0e7836 */ /* 0x000fca0000000000 */
[----:B------:R-:W-:Y:S02]  /*2f10*/  ISETP.NE.AND P0, PT, R14, R15, PT ;  /* 0x0000000f0e00720c */ /* 0x000fe40003f05270 */
[----:B------:R-:W-:-:S08]  /*2f20*/  DMUL R64, R64, R12 ;  /* 0x0000000c40407228 */ /* 0x000fd00000000000 */
[----:B------:R-:W-:-:S08]  /*2f30*/  DMUL R64, R64, R12 ;  /* 0x0000000c40407228 */ /* 0x000fd00000000000 */
[----:B------:R-:W-:Y:S01]  /*2f40*/  DMUL R64, R64, R12 ;  /* 0x0000000c40407228 */ /* 0x000fe20000000000 */
[----:B------:R-:W-:Y:S10]  /*2f50*/  @P0 BRA `(.L_x_56) ;  /* 0xfffffffc00e40947 */ /* 0x000ff4000383ffff */
.L_x_55:
[----:B------:R-:W-:Y:S05]  /*2f60*/  BSYNC.RECONVERGENT B2 ;  /* 0x0000000000027941 */ /* 0x000fea0003800200 */
.L_x_48:
[----:B------:R-:W-:Y:S01]  /*2f70*/  UMOV UR8, 0x1be2b496 ;  /* 0x1be2b49600087882 */ /* 0x000fe20000000000 */
[----:B------:R-:W-:Y:S02]  /*2f80*/  UMOV UR9, 0x4005bf0a ;  /* 0x4005bf0a00097882 */ /* 0x000fe40000000000 */
[----:B------:R-:W-:-:S11]  /*2f90*/  DMUL R12, R64, UR8 ;  /* 0x00000008400c7c28 */ /* 0x000fd60008000000 */
.L_x_47:
[----:B------:R-:W-:Y:S05]  /*2fa0*/  BSYNC.RECONVERGENT B0 ;  /* 0x0000000000007941 */ /* 0x000fea0003800200 */
.L_x_46:
[----:B------:R-:W-:Y:S01]  /*2fb0*/  VIMNMX.U32 R14, PT, PT, R24, 0x2, PT ;  /* 0x00000002180e7848 */ /* 0x000fe20003fe0000 */
[----:B------:R-:W-:Y:S04]  /*2fc0*/  BSSY.RECONVERGENT B0, `(.L_x_57) ;  /* 0x000000f000007945 */ /* 0x000fe80003800200 */
[----:B------:R-:W-:-:S04]  /*2fd0*/  IMAD.SHL.U32 R19, R14, 0x4, RZ ;  /* 0x000000040e137824 */ /* 0x000fc800078e00ff */
[----:B------:R-:W0:Y:S02]  /*2fe0*/  LDC R14, c[0x2][R19+0xc] ;  /* 0x00800300130e7b82 */ /* 0x000e240000000800 */
[----:B0-----:R-:W-:-:S04]  /*2ff0*/  SHF.R.S32.HI R15, RZ, 0x1f, R14 ;  /* 0x0000001fff0f7819 */ /* 0x001fc8000001140e */
.L_x_2767:
[----:B------:R-:W-:Y:S05]  /*3000*/  BRX R14 -0x3010                                                      (*"BRANCH_TARGETS .L_x_58,.L_x_2769,.L_x_2770"*) ;  /* 0xffffffcc0efc7949 */ /* 0x000fea000383ffff */
.L_x_2770:
        /* <DEDUP_REMOVED lines=8> */
.L_x_2769:
[----:B------:R-:W-:Y:S01]  /*3090*/  MOV R64, R12 ;  /* 0x0000000c00407202 */ /* 0x000fe20000000f00 */
[----:B------:R-:W-:-:S07]  /*30a0*/  IMAD.MOV.U32 R65, RZ, RZ, R13 ;  /* 0x000000ffff417224 */ /* 0x000fce00078e000d */
.L_x_58:
[----:B------:R-:W-:Y:S05]  /*30b0*/  BSYNC.RECONVERGENT B0 ;  /* 0x0000000000007941 */ /* 0x000fea0003800200 */
.L_x_57:
[----:B------:R-:W0:Y:S01]  /*30c0*/  MUFU.RCP64H R13, R65 ;  /* 0x00000041000d7308 */ /* 0x000e220000001800 */
[----:B------:R-:W-:Y:S01]  /*30d0*/  VIADD R12, R65, 0x300402 ;  /* 0x00300402410c7836 */ /* 0x000fe20000000000 */
[----:B------:R-:W-:Y:S04]  /*30e0*/  BSSY.RECONVERGENT B2, `(.L_x_59) ;  /* 0x000000e000027945 */ /* 0x000fe80003800200 */
[----:B------:R-:W-:Y:S01]  /*30f0*/  FSETP.GEU.AND P0, PT, |R12|, 5.8789094863358348022e-39, PT ;  /* 0x004004020c00780b */ /* 0x000fe20003f0e200 */
[----:B0-----:R-:W-:-:S08]  /*3100*/  DFMA R14, -R64, R12, 1 ;  /* 0x3ff00000400e742b */ /* 0x001fd0000000010c */
[----:B------:R-:W-:-:S08]  /*3110*/  DFMA R14, R14, R14, R14 ;  /* 0x0000000e0e0e722b */ /* 0x000fd0000000000e */
[----:B------:R-:W-:-:S08]  /*3120*/  DFMA R14, R12, R14, R12 ;  /* 0x0000000e0c0e722b */ /* 0x000fd0000000000c */
[----:B------:R-:W-:-:S08]  /*3130*/  DFMA R24, -R64, R14, 1 ;  /* 0x3ff000004018742b */ /* 0x000fd0000000010e */
[----:B------:R-:W-:Y:S01]  /*3140*/  DFMA R108, R14, R24, R14 ;  /* 0x000000180e6c722b */ /* 0x000fe2000000000e */
[----:B------:R-:W-:Y:S10]  /*3150*/  @P0 BRA `(.L_x_60) ;  /* 0x0000000000180947 */ /* 0x000ff40003800000 */
[----:B------:R-:W-:Y:S01]  /*3160*/  LOP3.LUT R13, R65, 0x7fffffff, RZ, 0xc0, !PT ;  /* 0x7fffffff410d7812 */ /* 0x000fe200078ec0ff */
[----:B------:R-:W-:Y:S01]  /*3170*/  IMAD.MOV.U32 R14, RZ, RZ, R64 ;  /* 0x000000ffff0e7224 */ /* 0x000fe200078e0040 */
[----:B------:R-:W-:Y:S01]  /*3180*/  MOV R98, 0x31c0 ;  /* 0x000031c000627802 */ /* 0x000fe20000000f00 */
[----:B------:R-:W-:Y:S02]  /*3190*/  IMAD.MOV.U32 R15, RZ, RZ, R65 ;  /* 0x000000ffff0f7224 */ /* 0x000fe400078e0041 */
[----:B------:R-:W-:-:S07]  /*31a0*/  VIADD R13, R13, 0xfff00000 ;  /* 0xfff000000d0d7836 */ /* 0x000fce0000000000 */
[----:B-----5:R-:W-:Y:S05]  /*31b0*/  CALL.REL.NOINC `($__internal_0_$__cuda_sm20_dblrcp_rn_slowpath_v3) ;  /* 0x0000072c00c87944 */ /* 0x020fea0003c00000 */
.L_x_60:
[----:B------:R-:W-:Y:S05]  /*31c0*/  BSYNC.RECONVERGENT B2 ;  /* 0x0000000000027941 */ /* 0x000fea0003800200 */
.L_x_59:
[----:B------:R-:W-:Y:S01]  /*31d0*/  MOV R24, R108 ;  /* 0x0000006c00187202 */ /* 0x000fe20000000f00 */
[----:B------:R-:W-:-:S07]  /*31e0*/  IMAD.MOV.U32 R25, RZ, RZ, R109 ;  /* 0x000000ffff197224 */ /* 0x000fce00078e006d */
.L_x_34:
[----:B------:R-:W-:Y:S05]  /*31f0*/  BSYNC.RECONVERGENT B1 ;  /* 0x0000000000017941 */ /* 0x000fea0003800200 */
.L_x_32:
[----:B------:R-:W0:Y:S01]  /*3200*/  MUFU.RCP64H R13, 6 ;  /* 0x40180000000d7908 */ /* 0x000e220000001800 */
[----:B------:R-:W-:Y:S01]  /*3210*/  IMAD.MOV.U32 R106, RZ, RZ, 0x0 ;  /* 0x00000000ff6a7424 */ /* 0x000fe200078e00ff */
[----:B------:R-:W-:Y:S01]  /*3220*/  BSSY.RECONVERGENT B1, `(.L_x_61) ;  /* 0x000001c000017945 */ /* 0x000fe20003800200 */
[----:B------:R-:W-:Y:S02]  /*3230*/  IMAD.MOV.U32 R107, RZ, RZ, 0x3ff00000 ;  /* 0x3ff00000ff6b7424 */ /* 0x000fe400078e00ff */
[----:B------:R-:W-:-:S03]  /*3240*/  IMAD.MOV.U32 R12, RZ, RZ, 0x1 ;  /* 0x00000001ff0c7424 */ /* 0x000fc600078e00ff */
[----:B------:R-:W1:Y:S03]  /*3250*/  I2F.F64 R26, R18 ;  /* 0x00000012001a7312 */ /* 0x000e660000201c00 */
[----:B0-----:R-:W-:Y:S02]  /*3260*/  DFMA R14, R12, -6, R106 ;  /* 0xc01800000c0e782b */ /* 0x001fe4000000006a */
[----:B-1----:R-:W-:-:S06]  /*3270*/  DADD R26, R16, -R26 ;  /* 0x00000000101a7229 */ /* 0x002fcc000000081a */
[----:B------:R-:W-:Y:S02]  /*3280*/  DFMA R14, R14, R14, R14 ;  /* 0x0000000e0e0e722b */ /* 0x000fe4000000000e */
[----:B------:R-:W-:-:S06]  /*3290*/  DADD R116, R26, 1 ;  /* 0x3ff000001a747429 */ /* 0x000fcc0000000000 */
[----:B------:R-:W-:Y:S02]  /*32a0*/  DFMA R12, R12, R14, R12 ;  /* 0x0000000e0c0c722b */ /* 0x000fe4000000000c */
[----:B------:R-:W-:-:S06]  /*32b0*/  DMUL R14, R26, R26 ;  /* 0x0000001a1a0e7228 */ /* 0x000fcc0000000000 */
[----:B------:R-:W-:Y:S02]  /*32c0*/  DFMA R106, R12, -6, R106 ;  /* 0xc01800000c6a782b */ /* 0x000fe4000000006a */
[----:B------:R-:W-:Y:S02]  /*32d0*/  DMUL R104, R26, R14 ;  /* 0x0000000e1a687228 */ /* 0x000fe40000000000 */
[----:B------:R-:W-:-:S04]  /*32e0*/  DFMA R116, R14, 0.5, R116 ;  /* 0x3fe000000e74782b */ /* 0x000fc80000000074 */
[----:B------:R-:W-:-:S04]  /*32f0*/  DFMA R12, R12, R106, R12 ;  /* 0x0000006a0c0c722b */ /* 0x000fc8000000000c */
[----:B------:R-:W-:-:S04]  /*3300*/  FSETP.GEU.AND P2, PT, |R105|, 6.5827683646048100446e-37, PT ;  /* 0x036000006900780b */ /* 0x000fc80003f4e200 */
[----:B------:R-:W-:-:S08]  /*3310*/  DMUL R106, R104, R12 ;  /* 0x0000000c686a7228 */ /* 0x000fd00000000000 */
[----:B------:R-:W-:-:S08]  /*3320*/  DFMA R108, R106, -6, R104 ;  /* 0xc01800006a6c782b */ /* 0x000fd00000000068 */
[----:B------:R-:W-:-:S10]  /*3330*/  DFMA R12, R12, R108, R106 ;  /* 0x0000006c0c0c722b */ /* 0x000fd4000000006a */
[----:B------:R-:W-:-:S05]  /*3340*/  FFMA R19, RZ, 2.375, R13 ;  /* 0x40180000ff137823 */ /* 0x000fca000000000d */
[----:B------:R-:W-:-:S13]  /*3350*/  FSETP.GT.AND P0, PT, |R19|, 1.469367938527859385e-39, PT ;  /* 0x001000001300780b */ /* 0x000fda0003f04200 */
[----:B------:R-:W-:Y:S05]  /*3360*/  @P0 BRA P2, `(.L_x_62) ;  /* 0x00000000001c0947 */ /* 0x000fea0001000000 */
[----:B------:R-:W-:Y:S01]  /*3370*/  IMAD.MOV.U32 R108, RZ, RZ, R104 ;  /* 0x000000ffff6c7224 */ /* 0x000fe200078e0068 */
[----:B------:R-:W-:Y:S01]  /*3380*/  MOV R109, R105 ;  /* 0x00000069006d7202 */ /* 0x000fe20000000f00 */
[----:B------:R-:W-:Y:S01]  /*3390*/  IMAD.MOV.U32 R15, RZ, RZ, 0x40180000 ;  /* 0x40180000ff0f7424 */ /* 0x000fe200078e00ff */
[----:B------:R-:W-:-:S07]  /*33a0*/  MOV R98, 0x33c0 ;  /* 0x000033c000627802 */ /* 0x000fce0000000f00 */
[----:B-----5:R-:W-:Y:S05]  /*33b0*/  CALL.REL.NOINC `($__internal_1_$__cuda_sm20_div_rn_f64_full) ;  /* 0x0000072c00ec7944 */ /* 0x020fea0003c00000 */
[----:B------:R-:W-:Y:S02]  /*33c0*/  IMAD.MOV.U32 R12, RZ, RZ, R114 ;  /* 0x000000ffff0c7224 */ /* 0x000fe400078e0072 */
[----:B------:R-:W-:-:S07]  /*33d0*/  IMAD.MOV.U32 R13, RZ, RZ, R115 ;  /* 0x000000ffff0d7224 */ /* 0x000fce00078e0073 */
.L_x_62:
[----:B------:R-:W-:Y:S05]  /*33e0*/  BSYNC.RECONVERGENT B1 ;  /* 0x0000000000017941 */ /* 0x000fea0003800200 */
.L_x_61:
[----:B------:R-:W0:Y:S01]  /*33f0*/  MUFU.RCP64H R15, 24 ;  /* 0x40380000000f7908 */ /* 0x000e220000001800 */
[----:B------:R-:W-:Y:S01]  /*3400*/  IMAD.MOV.U32 R108, RZ, RZ, 0x0 ;  /* 0x00000000ff6c7424 */ /* 0x000fe200078e00ff */
[----:B------:R-:W-:Y:S01]  /*3410*/  MOV R14, 0x1 ;  /* 0x00000001000e7802 */ /* 0x000fe20000000f00 */
[----:B------:R-:W-:Y:S01]  /*3420*/  IMAD.MOV.U32 R109, RZ, RZ, 0x3ff00000 ;  /* 0x3ff00000ff6d7424 */ /* 0x000fe200078e00ff */
[----:B------:R-:W-:Y:S01]  /*3430*/  DMUL R104, R26, R104 ;  /* 0x000000681a687228 */ /* 0x000fe20000000000 */
[----:B------:R-:W-:Y:S01]  /*3440*/  BSSY.RECONVERGENT B1, `(.L_x_63) ;  /* 0x0000015000017945 */ /* 0x000fe20003800200 */
[----:B------:R-:W-:-:S08]  /*3450*/  DADD R116, R116, R12 ;  /* 0x0000000074747229 */ /* 0x000fd0000000000c */
[----:B------:R-:W-:Y:S01]  /*3460*/  FSETP.GEU.AND P2, PT, |R105|, 6.5827683646048100446e-37, PT ;  /* 0x036000006900780b */ /* 0x000fe20003f4e200 */
[----:B0-----:R-:W-:-:S08]  /*3470*/  DFMA R106, R14, -24, R108 ;  /* 0xc03800000e6a782b */ /* 0x001fd0000000006c */
[----:B------:R-:W-:-:S08]  /*3480*/  DFMA R106, R106, R106, R106 ;  /* 0x0000006a6a6a722b */ /* 0x000fd0000000006a */
[----:B------:R-:W-:-:S08]  /*3490*/  DFMA R106, R14, R106, R14 ;  /* 0x0000006a0e6a722b */ /* 0x000fd0000000000e */
[----:B------:R-:W-:-:S08]  /*34a0*/  DFMA R14, R106, -24, R108 ;  /* 0xc03800006a0e782b */ /* 0x000fd0000000006c */
[----:B------:R-:W-:-:S08]  /*34b0*/  DFMA R14, R106, R14, R106 ;  /* 0x0000000e6a0e722b */ /* 0x000fd0000000006a */
[----:B------:R-:W-:-:S08]  /*34c0*/  DMUL R106, R104, R14 ;  /* 0x0000000e686a7228 */ /* 0x000fd00000000000 */
[----:B------:R-:W-:-:S08]  /*34d0*/  DFMA R108, R106, -24, R104 ;  /* 0xc03800006a6c782b */ /* 0x000fd00000000068 */
[----:B------:R-:W-:-:S10]  /*34e0*/  DFMA R14, R14, R108, R106 ;  /* 0x0000006c0e0e722b */ /* 0x000fd4000000006a */
[----:B------:R-:W-:-:S05]  /*34f0*/  FFMA R19, RZ, 2.875, R15 ;  /* 0x40380000ff137823 */ /* 0x000fca000000000f */
[----:B------:R-:W-:-:S13]  /*3500*/  FSETP.GT.AND P0, PT, |R19|, 1.469367938527859385e-39, PT ;  /* 0x001000001300780b */ /* 0x000fda0003f04200 */
[----:B------:R-:W-:Y:S05]  /*3510*/  @P0 BRA P2, `(.L_x_64) ;  /* 0x00000000001c0947 */ /* 0x000fea0001000000 */
[----:B------:R-:W-:Y:S01]  /*3520*/  IMAD.MOV.U32 R108, RZ, RZ, R104 ;  /* 0x000000ffff6c7224 */ /* 0x000fe200078e0068 */
[----:B------:R-:W-:Y:S01]  /*3530*/  MOV R98, 0x3570 ;  /* 0x0000357000627802 */ /* 0x000fe20000000f00 */
[----:B------:R-:W-:Y:S02]  /*3540*/  IMAD.MOV.U32 R109, RZ, RZ, R105 ;  /* 0x000000ffff6d7224 */ /* 0x000fe400078e0069 */
[----:B------:R-:W-:-:S07]  /*3550*/  IMAD.MOV.U32 R15, RZ, RZ, 0x40380000 ;  /* 0x40380000ff0f7424 */ /* 0x000fce00078e00ff */
[----:B-----5:R-:W-:Y:S05]  /*3560*/  CALL.REL.NOINC `($__internal_1_$__cuda_sm20_div_rn_f64_full) ;  /* 0x0000072c00807944 */ /* 0x020fea0003c00000 */
[----:B------:R-:W-:Y:S02]  /*3570*/  IMAD.MOV.U32 R14, RZ, RZ, R114 ;  /* 0x000000ffff0e7224 */ /* 0x000fe400078e0072 */
[----:B------:R-:W-:-:S07]  /*3580*/  IMAD.MOV.U32 R15, RZ, RZ, R115 ;  /* 0x000000ffff0f7224 */ /* 0x000fce00078e0073 */
.L_x_64:
[----:B------:R-:W-:Y:S05]  /*3590*/  BSYNC.RECONVERGENT B1 ;  /* 0x0000000000017941 */ /* 0x000fea0003800200 */
.L_x_63:
[----:B------:R-:W0:Y:S01]  /*35a0*/  MUFU.RCP64H R13, 120 ;  /* 0x405e0000000d7908 */ /* 0x000e220000001800 */
[----:B------:R-:W-:Y:S01]  /*35b0*/  MOV R108, 0x0 ;  /* 0x00000000006c7802 */ /* 0x000fe20000000f00 */
[----:B------:R-:W-:Y:S01]  /*35c0*/  IMAD.MOV.U32 R109, RZ, RZ, 0x3ff00000 ;  /* 0x3ff00000ff6d7424 */ /* 0x000fe200078e00ff */
[----:B------:R-:W-:Y:S01]  /*35d0*/  DMUL R104, R26, R104 ;  /* 0x000000681a687228 */ /* 0x000fe20000000000 */
[----:B------:R-:W-:Y:S01]  /*35e0*/  IMAD.MOV.U32 R12, RZ, RZ, 0x1 ;  /* 0x00000001ff0c7424 */ /* 0x000fe200078e00ff */
[----:B------:R-:W-:Y:S01]  /*35f0*/  BSSY.RECONVERGENT B1, `(.L_x_65) ;  /* 0x0000015000017945 */ /* 0x000fe20003800200 */
[----:B------:R-:W-:-:S07]  /*3600*/  DADD R116, R116, R14 ;  /* 0x0000000074747229 */ /* 0x000fce000000000e */
        /* <DEDUP_REMOVED lines=9> */
[----:B------:R-:W-:-:S05]  /*36a0*/  FFMA R19, RZ, 3.46875, R13 ;  /* 0x405e0000ff137823 */ /* 0x000fca000000000d */
[----:B------:R-:W-:-:S13]  /*36b0*/  FSETP.GT.AND P0, PT, |R19|, 1.469367938527859385e-39, PT ;  /* 0x001000001300780b */ /* 0x000fda0003f04200 */
[----:B------:R-:W-:Y:S05]  /*36c0*/  @P0 BRA P2, `(.L_x_66) ;  /* 0x00000000001c0947 */ /* 0x000fea0001000000 */
[----:B------:R-:W-:Y:S01]  /*36d0*/  IMAD.MOV.U32 R108, RZ, RZ, R104 ;  /* 0x000000ffff6c7224 */ /* 0x000fe200078e0068 */
[----:B------:R-:W-:Y:S01]  /*36e0*/  MOV R98, 0x3720 ;  /* 0x0000372000627802 */ /* 0x000fe20000000f00 */
[----:B------:R-:W-:Y:S02]  /*36f0*/  IMAD.MOV.U32 R109, RZ, RZ, R105 ;  /* 0x000000ffff6d7224 */ /* 0x000fe400078e0069 */
[----:B------:R-:W-:-:S07]  /*3700*/  IMAD.MOV.U32 R15, RZ, RZ, 0x405e0000 ;  /* 0x405e0000ff0f7424 */ /* 0x000fce00078e00ff */
[----:B-----5:R-:W-:Y:S05]  /*3710*/  CALL.REL.NOINC `($__internal_1_$__cuda_sm20_div_rn_f64_full) ;  /* 0x0000072c00147944 */ /* 0x020fea0003c00000 */
[----:B------:R-:W-:Y:S01]  /*3720*/  MOV R12, R114 ;  /* 0x00000072000c7202 */ /* 0x000fe20000000f00 */
[----:B------:R-:W-:-:S07]  /*3730*/  IMAD.MOV.U32 R13, RZ, RZ, R115 ;  /* 0x000000ffff0d7224 */ /* 0x000fce00078e0073 */
.L_x_66:
[----:B------:R-:W-:Y:S05]  /*3740*/  BSYNC.RECONVERGENT B1 ;  /* 0x0000000000017941 */ /* 0x000fea0003800200 */
.L_x_65:
[----:B------:R-:W0:Y:S01]  /*3750*/  MUFU.RCP64H R15, 720 ;  /* 0x40868000000f7908 */ /* 0x000e220000001800 */
[----:B------:R-:W-:Y:S01]  /*3760*/  IMAD.MOV.U32 R108, RZ, RZ, 0x0 ;  /* 0x00000000ff6c7424 */ /* 0x000fe200078e00ff */
[----:B------:R-:W-:Y:S01]  /*3770*/  DMUL R104, R26, R104 ;  /* 0x000000681a687228 */ /* 0x000fe20000000000 */
[----:B------:R-:W-:Y:S01]  /*3780*/  IMAD.MOV.U32 R109, RZ, RZ, 0x3ff00000 ;  /* 0x3ff00000ff6d7424 */ /* 0x000fe200078e00ff */
[----:B------:R-:W-:Y:S01]  /*3790*/  BSSY.RECONVERGENT B1, `(.L_x_67) ;  /* 0x0000016000017945 */ /* 0x000fe20003800200 */
[----:B------:R-:W-:Y:S01]  /*37a0*/  IMAD.MOV.U32 R14, RZ, RZ, 0x1 ;  /* 0x00000001ff0e7424 */ /* 0x000fe200078e00ff */
[----:B------:R-:W-:-:S06]  /*37b0*/  DADD R116, R116, R12 ;  /* 0x0000000074747229 */ /* 0x000fcc000000000c */
        /* <DEDUP_REMOVED lines=9> */
[----:B------:R-:W-:-:S05]  /*3850*/  FFMA R19, RZ, 4.203125, R15 ;  /* 0x40868000ff137823 */ /* 0x000fca000000000f */
        /* <DEDUP_REMOVED lines=9> */
.L_x_68:
[----:B------:R-:W-:Y:S05]  /*38f0*/  BSYNC.RECONVERGENT B1 ;  /* 0x0000000000017941 */ /* 0x000fea0003800200 */
.L_x_67:
        /* <DEDUP_REMOVED lines=16> */
[----:B------:R-:W-:-:S05]  /*3a00*/  FFMA R19, RZ, 5.615234375, R13 ;  /* 0x40b3b000ff137823 */ /* 0x000fca000000000d */
        /* <DEDUP_REMOVED lines=9> */
.L_x_70:
[----:B------:R-:W-:Y:S05]  /*3aa0*/  BSYNC.RECONVERGENT B1 ;  /* 0x0000000000017941 */ /* 0x000fea0003800200 */
.L_x_69:
        /* <DEDUP_REMOVED lines=16> */
[----:B------:R-:W-:-:S05]  /*3bb0*/  FFMA R19, RZ, 7.115234375, R15 ;  /* 0x40e3b000ff137823 */ /* 0x000fca000000000f */
        /* <DEDUP_REMOVED lines=9> */
.L_x_72:
[----:B------:R-:W-:Y:S05]  /*3c50*/  BSYNC.RECONVERGENT B1 ;  /* 0x0000000000017941 */ /* 0x000fea0003800200 */
.L_x_71:
[----:B------:R-:W0:Y:S01]  /*3c60*/  MUFU.RCP64H R13, 362880 ;  /* 0x41162600000d7908 */ /* 0x000e220000001800 */
[----:B------:R-:W-:Y:S01]  /*3c70*/  IMAD.MOV.U32 R108, RZ, RZ, 0x0 ;  /* 0x00000000ff6c7424 */ /* 0x000fe200078e00ff */
[----:B------:R-:W-:Y:S01]  /*3c80*/  BSSY.RECONVERGENT B1, `(.L_x_73) ;  /* 0x0000016000017945 */ /* 0x000fe20003800200 */
[----:B------:R-:W-:Y:S02]  /*3c90*/  IMAD.MOV.U32 R109, RZ, RZ, 0x3ff00000 ;  /* 0x3ff00000ff6d7424 */ /* 0x000fe400078e00ff */
[----:B------:R-:W-:-:S06]  /*3ca0*/  IMAD.MOV.U32 R12, RZ, RZ, 0x1 ;  /* 0x00000001ff0c7424 */ /* 0x000fcc00078e00ff */
[----:B0-----:R-:W-:-:S08]  /*3cb0*/  DFMA R106, R12, -362880, R108 ;  /* 0xc11626000c6a782b */ /* 0x001fd0000000006c */
[----:B------:R-:W-:-:S08]  /*3cc0*/  DFMA R106, R106, R106, R106 ;  /* 0x0000006a6a6a722b */ /* 0x000fd0000000006a */
[----:B------:R-:W-:-:S08]  /*3cd0*/  DFMA R106, R12, R106, R12 ;  /* 0x0000006a0c6a722b */ /* 0x000fd0000000000c */
[----:B------:R-:W-:Y:S02]  /*3ce0*/  DFMA R12, R106, -362880, R108 ;  /* 0xc11626006a0c782b */ /* 0x000fe4000000006c */
[----:B------:R-:W-:-:S06]  /*3cf0*/  DMUL R108, R26, R104 ;  /* 0x000000681a6c7228 */ /* 0x000fcc0000000000 */
[----:B------:R-:W-:-:S04]  /*3d00*/  DFMA R12, R106, R12, R106 ;  /* 0x0000000c6a0c722b */ /* 0x000fc8000000006a */
[----:B------:R-:W-:-:S04]  /*3d10*/  FSETP.GEU.AND P2, PT, |R109|, 6.5827683646048100446e-37, PT ;  /* 0x036000006d00780b */ /* 0x000fc80003f4e200 */
[----:B------:R-:W-:-:S08]  /*3d20*/  DMUL R26, R108, R12 ;  /* 0x0000000c6c1a7228 */ /* 0x000fd00000000000 */
[----:B------:R-:W-:-:S08]  /*3d30*/  DFMA R104, R26, -362880, R108 ;  /* 0xc11626001a68782b */ /* 0x000fd0000000006c */
[----:B------:R-:W-:Y:S02]  /*3d40*/  DFMA R12, R12, R104, R26 ;  /* 0x000000680c0c722b */ /* 0x000fe4000000001a */
[----:B------:R-:W-:-:S08]  /*3d50*/  DADD R26, R116, R14 ;  /* 0x00000000741a7229 */ /* 0x000fd0000000000e */
[----:B------:R-:W-:-:S05]  /*3d60*/  FFMA R19, RZ, 9.38427734375, R13 ;  /* 0x41162600ff137823 */ /* 0x000fca000000000d */
[----:B------:R-:W-:-:S13]  /*3d70*/  FSETP.GT.AND P0, PT, |R19|, 1.469367938527859385e-39, PT ;  /* 0x001000001300780b */ /* 0x000fda0003f04200 */
[----:B------:R-:W-:Y:S05]  /*3d80*/  @P0 BRA P2, `(.L_x_74) ;  /* 0x0000000000140947 */ /* 0x000fea0001000000 */
[----:B------:R-:W-:Y:S01]  /*3d90*/  IMAD.MOV.U32 R15, RZ, RZ, 0x41162600 ;  /* 0x41162600ff0f7424 */ /* 0x000fe200078e00ff */
[----:B------:R-:W-:-:S07]  /*3da0*/  MOV R98, 0x3dc0 ;  /* 0x00003dc000627802 */ /* 0x000fce0000000f00 */
[----:B-----5:R-:W-:Y:S05]  /*3db0*/  CALL.REL.NOINC `($__internal_1_$__cuda_sm20_div_rn_f64_full) ;  /* 0x00000724006c7944 */ /* 0x020fea0003c00000 */
[----:B------:R-:W-:Y:S01]  /*3dc0*/  MOV R12, R114 ;  /* 0x00000072000c7202 */ /* 0x000fe20000000f00 */
[----:B------:R-:W-:-:S07]  /*3dd0*/  IMAD.MOV.U32 R13, RZ, RZ, R115 ;  /* 0x000000ffff0d7224 */ /* 0x000fce00078e0073 */
.L_x_74:
[----:B------:R-:W-:Y:S05]  /*3de0*/  BSYNC.RECONVERGENT B1 ;  /* 0x0000000000017941 */ /* 0x000fea0003800200 */
.L_x_73:
[----:B------:R-:W-:Y:S01]  /*3df0*/  DADD R26, R26, R12 ;  /* 0x000000001a1a7229 */ /* 0x000fe2000000000c */
[----:B------:R-:W-:Y:S01]  /*3e00*/  BSSY.RECONVERGENT B0, `(.L_x_75) ;  /* 0x0000055000007945 */ /* 0x000fe20003800200 */
[----:B------:R-:W-:-:S06]  /*3e10*/  IMAD.MOV.U32 R28, RZ, RZ, -0x3ff ;  /* 0xfffffc01ff1c7424 */ /* 0x000fcc00078e00ff */
[----:B------:R-:W-:-:S10]  /*3e20*/  DFMA R24, R26, R24, 1 ;  /* 0x3ff000001a18742b */ /* 0x000fd40000000018 */
[----:B------:R-:W-:Y:S01]  /*3e30*/  ISETP.GT.AND P0, PT, R25, 0xfffff, PT ;  /* 0x000fffff1900780c */ /* 0x000fe20003f04270 */
[----:B------:R-:W-:Y:S02]  /*3e40*/  IMAD.MOV.U32 R12, RZ, RZ, R24 ;  /* 0x000000ffff0c7224 */ /* 0x000fe400078e0018 */
[--C-:B------:R-:W-:Y:S02]  /*3e50*/  IMAD.MOV.U32 R13, RZ, RZ, R25.reuse ;  /* 0x000000ffff0d7224 */ /* 0x100fe400078e0019 */
[----:B------:R-:W-:-:S08]  /*3e60*/  IMAD.MOV.U32 R19, RZ, RZ, R25 ;  /* 0x000000ffff137224 */ /* 0x000fd000078e0019 */
[----:B------:R-:W-:Y:S01]  /*3e70*/  @!P0 DMUL R12, R12, 1.80143985094819840000e+16 ;  /* 0x435000000c0c8828 */ /* 0x000fe20000000000 */
[----:B------:R-:W-:-:S09]  /*3e80*/  @!P0 IMAD.MOV.U32 R28, RZ, RZ, -0x435 ;  /* 0xfffffbcbff1c8424 */ /* 0x000fd200078e00ff */
[----:B------:R-:W-:Y:S02]  /*3e90*/  @!P0 IMAD.MOV.U32 R19, RZ, RZ, R13 ;  /* 0x000000ffff138224 */ /* 0x000fe400078e000d */
[----:B------:R-:W-:-:S03]  /*3ea0*/  @!P0 IMAD.MOV.U32 R24, RZ, RZ, R12 ;  /* 0x000000ffff188224 */ /* 0x000fc600078e000c */
[----:B------:R-:W-:-:S04]  /*3eb0*/  IADD3 R14, PT, PT, R19, -0x1, RZ ;  /* 0xffffffff130e7810 */ /* 0x000fc80007ffe0ff */
[----:B------:R-:W-:-:S13]  /*3ec0*/  ISETP.GT.U32.AND P2, PT, R14, 0x7feffffe, PT ;  /* 0x7feffffe0e00780c */ /* 0x000fda0003f44070 */
[----:B------:R-:W-:Y:S05]  /*3ed0*/  @P2 BRA `(.L_x_76) ;  /* 0x0000000400042947 */ /* 0x000fea0003800000 */
[----:B------:R-:W-:Y:S01]  /*3ee0*/  LOP3.LUT R12, R19, 0xfffff, RZ, 0xc0, !PT ;  /* 0x000fffff130c7812 */ /* 0x000fe200078ec0ff */
[----:B------:R-:W-:Y:S01]  /*3ef0*/  IMAD.MOV.U32 R108, RZ, RZ, -0x748574fc ;  /* 0x8b7a8b04ff6c7424 */ /* 0x000fe200078e00ff */
[----:B------:R-:W-:Y:S01]  /*3f00*/  UMOV UR8, 0x3ae80f1e ;  /* 0x3ae80f1e00087882 */ /* 0x000fe20000000000 */
[----:B------:R-:W-:Y:S01]  /*3f10*/  IMAD.MOV.U32 R109, RZ, RZ, 0x3ed0ee25 ;  /* 0x3ed0ee25ff6d7424 */ /* 0x000fe200078e00ff */
[----:B------:R-:W-:Y:S01]  /*3f20*/  LOP3.LUT R13, R12, 0x3ff00000, RZ, 0xfc, !PT ;  /* 0x3ff000000c0d7812 */ /* 0x000fe200078efcff */
[----:B------:R-:W-:Y:S01]  /*3f30*/  IMAD.MOV.U32 R12, RZ, RZ, R24 ;  /* 0x000000ffff0c7224 */ /* 0x000fe200078e0018 */
[----:B------:R-:W-:Y:S01]  /*3f40*/  UMOV UR9, 0x3eb1380b ;  /* 0x3eb1380b00097882 */ /* 0x000fe20000000000 */
[----:B------:R-:W-:Y:S01]  /*3f50*/  IMAD.MOV.U32 R24, RZ, RZ, RZ ;  /* 0x000000ffff187224 */ /* 0x000fe200078e00ff */
[----:B------:R-:W-:Y:S01]  /*3f60*/  ISETP.GE.U32.AND P0, PT, R13, 0x3ff6a09f, PT ;  /* 0x3ff6a09f0d00780c */ /* 0x000fe20003f06070 */
[----:B------:R-:W-:Y:S01]  /*3f70*/  IMAD.MOV.U32 R111, RZ, RZ, 0x43300000 ;  /* 0x43300000ff6f7424 */ /* 0x000fe200078e00ff */
[----:B------:R-:W-:Y:S01]  /*3f80*/  LEA.HI R19, R19, R28, RZ, 0xc ;  /* 0x0000001c13137211 */ /* 0x000fe200078f60ff */
[----:B------:R-:W-:Y:S01]  /*3f90*/  UMOV UR10, 0x80000000 ;  /* 0x80000000000a7882 */ /* 0x000fe20000000000 */
[----:B------:R-:W-:-:S09]  /*3fa0*/  UMOV UR11, 0x43300000 ;  /* 0x43300000000b7882 */ /* 0x000fd20000000000 */
[----:B------:R-:W-:Y:S02]  /*3fb0*/  @P0 VIADD R15, R13, 0xfff00000 ;  /* 0xfff000000d0f0836 */ /* 0x000fe40000000000 */
[----:B------:R-:W-:-:S03]  /*3fc0*/  @P0 VIADD R19, R19, 0x1 ;  /* 0x0000000113130836 */ /* 0x000fc60000000000 */
[----:B------:R-:W-:Y:S02]  /*3fd0*/  @P0 MOV R13, R15 ;  /* 0x0000000f000d0202 */ /* 0x000fe40000000f00 */
[----:B------:R-:W-:-:S04]  /*3fe0*/  LOP3.LUT R110, R19, 0x80000000, RZ, 0x3c, !PT ;  /* 0x80000000136e7812 */ /* 0x000fc800078e3cff */
[C---:B------:R-:W-:Y:S02]  /*3ff0*/  DADD R14, R12.reuse, 1 ;  /* 0x3ff000000c0e7429 */ /* 0x040fe40000000000 */
[----:B------:R-:W-:Y:S02]  /*4000*/  DADD R12, R12, -1 ;  /* 0xbff000000c0c7429 */ /* 0x000fe40000000000 */
[----:B------:R-:W-:Y:S01]  /*4010*/  DADD R110, R110, -UR10 ;  /* 0x8000000a6e6e7e29 */ /* 0x000fe20008000000 */
[----:B------:R-:W-:Y:S01]  /*4020*/  UMOV UR10, 0xfefa39ef ;  /* 0xfefa39ef000a7882 */ /* 0x000fe20000000000 */
[----:B------:R-:W0:Y:S01]  /*4030*/  MUFU.RCP64H R25, R15 ;  /* 0x0000000f00197308 */ /* 0x000e220000001800 */
[----:B------:R-:W-:Y:S01]  /*4040*/  UMOV UR11, 0x3fe62e42 ;  /* 0x3fe62e42000b7882 */ /* 0x000fe20000000000 */
[----:B0-----:R-:W-:-:S08]  /*4050*/  DFMA R104, -R14, R24, 1 ;  /* 0x3ff000000e68742b */ /* 0x001fd00000000118 */
[----:B------:R-:W-:-:S08]  /*4060*/  DFMA R104, R104, R104, R104 ;  /* 0x000000686868722b */ /* 0x000fd00000000068 */
[----:B------:R-:W-:-:S08]  /*4070*/  DFMA R104, R24, R104, R24 ;  /* 0x000000681868722b */ /* 0x000fd00000000018 */
[----:B------:R-:W-:-:S08]  /*4080*/  DMUL R24, R12, R104 ;  /* 0x000000680c187228 */ /* 0x000fd00000000000 */
[----:B------:R-:W-:-:S08]  /*4090*/  DFMA R24, R12, R104, R24 ;  /* 0x000000680c18722b */ /* 0x000fd00000000018 */
[----:B------:R-:W-:-:S08]  /*40a0*/  DMUL R106, R24, R24 ;  /* 0x00000018186a7228 */ /* 0x000fd00000000000 */
[----:B------:R-:W-:Y:S01]  /*40b0*/  DFMA R14, R106, UR8, R108 ;  /* 0x000000086a0e7c2b */ /* 0x000fe2000800006c */
[----:B------:R-:W-:Y:S01]  /*40c0*/  UMOV UR8, 0x9f02676f ;  /* 0x9f02676f00087882 */ /* 0x000fe20000000000 */
[----:B------:R-:W-:Y:S01]  /*40d0*/  UMOV UR9, 0x3ef3b266 ;  /* 0x3ef3b26600097882 */ /* 0x000fe20000000000 */
[----:B------:R-:W-:-:S05]  /*40e0*/  DADD R108, R12, -R24 ;  /* 0x000000000c6c7229 */ /* 0x000fca0000000818 */
[----:B------:R-:W-:Y:S01]  /*40f0*/  DFMA R14, R106, R14, UR8 ;  /* 0x000000086a0e7e2b */ /* 0x000fe2000800000e */
[----:B------:R-:W-:Y:S01]  /*4100*/  UMOV UR8, 0xa9ab0956 ;  /* 0xa9ab095600087882 */ /* 0x000fe20000000000 */
[----:B------:R-:W-:Y:S01]  /*4110*/  UMOV UR9, 0x3f1745cb ;  /* 0x3f1745cb00097882 */ /* 0x000fe20000000000 */
[----:B------:R-:W-:-:S05]  /*4120*/  DADD R108, R108, R108 ;  /* 0x000000006c6c7229 */ /* 0x000fca000000006c */
[----:B------:R-:W-:Y:S01]  /*4130*/  DFMA R14, R106, R14, UR8 ;  /* 0x000000086a0e7e2b */ /* 0x000fe2000800000e */
[----:B------:R-:W-:Y:S01]  /*4140*/  UMOV UR8, 0x2d1b5154 ;  /* 0x2d1b515400087882 */ /* 0x000fe20000000000 */
[----:B------:R-:W-:Y:S01]  /*4150*/  UMOV UR9, 0x3f3c71c7 ;  /* 0x3f3c71c700097882 */ /* 0x000fe20000000000 */
[----:B------:R-:W-:Y:S02]  /*4160*/  DFMA R108, R12, -R24, R108 ;  /* 0x800000180c6c722b */ /* 0x000fe4000000006c */
[----:B------:R-:W-:-:S03]  /*4170*/  DFMA R12, R110, UR10, R24 ;  /* 0x0000000a6e0c7c2b */ /* 0x000fc60008000018 */
[----:B------:R-:W-:Y:S01]  /*4180*/  DFMA R14, R106, R14, UR8 ;  /* 0x000000086a0e7e2b */ /* 0x000fe2000800000e */
[----:B------:R-:W-:Y:S01]  /*4190*/  UMOV UR8, 0x923be72d ;  /* 0x923be72d00087882 */ /* 0x000fe20000000000 */
[----:B------:R-:W-:Y:S01]  /*41a0*/  UMOV UR9, 0x3f624924 ;  /* 0x3f62492400097882 */ /* 0x000fe20000000000 */
[----:B------:R-:W-:-:S05]  /*41b0*/  DMUL R108, R104, R108 ;  /* 0x0000006c686c7228 */ /* 0x000fca0000000000 */
[----:B------:R-:W-:Y:S01]  /*41c0*/  DFMA R14, R106, R14, UR8 ;  /* 0x000000086a0e7e2b */ /* 0x000fe2000800000e */
[----:B------:R-:W-:Y:S01]  /*41d0*/  UMOV UR8, 0x9999a3c4 ;  /* 0x9999a3c400087882 */ /* 0x000fe20000000000 */
[----:B------:R-:W-:-:S06]  /*41e0*/  UMOV UR9, 0x3f899999 ;  /* 0x3f89999900097882 */ /* 0x000fcc0000000000 */
[----:B------:R-:W-:Y:S01]  /*41f0*/  DFMA R14, R106, R14, UR8 ;  /* 0x000000086a0e7e2b */ /* 0x000fe2000800000e */
[----:B------:R-:W-:Y:S01]  /*4200*/  UMOV UR8, 0x55555554 ;  /* 0x5555555400087882 */ /* 0x000fe20000000000 */
[----:B------:R-:W-:-:S06]  /*4210*/  UMOV UR9, 0x3fb55555 ;  /* 0x3fb5555500097882 */ /* 0x000fcc0000000000 */
[----:B------:R-:W-:Y:S01]  /*4220*/  DFMA R14, R106, R14, UR8 ;  /* 0x000000086a0e7e2b */ /* 0x000fe2000800000e */
[----:B------:R-:W-:Y:S01]  /*4230*/  UMOV UR8, 0xfefa39ef ;  /* 0xfefa39ef00087882 */ /* 0x000fe20000000000 */
[----:B------:R-:W-:Y:S02]  /*4240*/  UMOV UR9, 0x3fe62e42 ;  /* 0x3fe62e4200097882 */ /* 0x000fe40000000000 */
[----:B------:R-:W-:Y:S01]  /*4250*/  DFMA R112, R110, -UR8, R12 ;  /* 0x800000086e707c2b */ /* 0x000fe2000800000c */
[----:B------:R-:W-:Y:S01]  /*4260*/  UMOV UR8, 0x3b39803f ;  /* 0x3b39803f00087882 */ /* 0x000fe20000000000 */
[----:B------:R-:W-:Y:S02]  /*4270*/  UMOV UR9, 0x3c7abc9e ;  /* 0x3c7abc9e00097882 */ /* 0x000fe40000000000 */
[----:B------:R-:W-:-:S04]  /*4280*/  DMUL R14, R106, R14 ;  /* 0x0000000e6a0e7228 */ /* 0x000fc80000000000 */
[----:B------:R-:W-:-:S04]  /*4290*/  DADD R112, -R24, R112 ;  /* 0x0000000018707229 */ /* 0x000fc80000000170 */
[----:B------:R-:W-:-:S08]  /*42a0*/  DFMA R14, R24, R14, R108 ;  /* 0x0000000e180e722b */ /* 0x000fd0000000006c */
[----:B------:R-:W-:-:S08]  /*42b0*/  DADD R14, R14, -R112 ;  /* 0x000000000e0e7229 */ /* 0x000fd00000000870 */
[----:B------:R-:W-:-:S08]  /*42c0*/  DFMA R14, R110, UR8, R14 ;  /* 0x000000086e0e7c2b */ /* 0x000fd0000800000e */
[----:B------:R-:W-:Y:S01]  /*42d0*/  DADD R12, R12, R14 ;  /* 0x000000000c0c7229 */ /* 0x000fe2000000000e */
[----:B------:R-:W-:Y:S10]  /*42e0*/  BRA `(.L_x_77) ;  /* 0x0000000000187947 */ /* 0x000ff40003800000 */
.L_x_76:
[----:B------:R-:W-:Y:S01]  /*42f0*/  MOV R14, 0x0 ;  /* 0x00000000000e7802 */ /* 0x000fe20000000f00 */
[----:B------:R-:W-:Y:S01]  /*4300*/  IMAD.MOV.U32 R15, RZ, RZ, 0x7ff00000 ;  /* 0x7ff00000ff0f7424 */ /* 0x000fe200078e00ff */
[----:B------:R-:W-:-:S05]  /*4310*/  LOP3.LUT P0, RZ, R13, 0x7fffffff, RZ, 0xc0, !PT ;  /* 0x7fffffff0dff7812 */ /* 0x000fca000780c0ff */
[----:B------:R-:W-:-:S10]  /*4320*/  DFMA R14, R12, R14, +INF ;  /* 0x7ff000000c0e742b */ /* 0x000fd4000000000e */
[----:B------:R-:W-:Y:S02]  /*4330*/  FSEL R12, R14, RZ, P0 ;  /* 0x000000ff0e0c7208 */ /* 0x000fe40000000000 */
[----:B------:R-:W-:-:S07]  /*4340*/  FSEL R13, R15, -QNAN , P0 ;  /* 0xfff000000f0d7808 */ /* 0x000fce0000000000 */
.L_x_77:
[----:B------:R-:W-:Y:S05]  /*4350*/  BSYNC.RECONVERGENT B0 ;  /* 0x0000000000007941 */ /* 0x000fea0003800200 */
.L_x_75:
[----:B-----5:R-:W-:Y:S01]  /*4360*/  DFMA R12, -RZ, R20, -R12 ;  /* 0x00000014ff0c722b */ /* 0x020fe2000000090c */
[----:B------:R-:W-:Y:S01]  /*4370*/  IMAD R15, R29, 0x8, R10 ;  /* 0x000000081d0f7824 */ /* 0x000fe200078e020a */
[----:B------:R-:W-:Y:S06]  /*4380*/  BSSY.RECONVERGENT B1, `(.L_x_78) ;  /* 0x00000d3000017945 */ /* 0x000fec0003800200 */
[----:B------:R-:W-:-:S07]  /*4390*/  DFMA R12, -RZ, R22, R12 ;  /* 0x00000016ff0c722b */ /* 0x000fce000000010c */
[----:B------:R0:W-:Y:S01]  /*43a0*/  STL.64 [R15], R12 ;  /* 0x0000000c0f007387 */ /* 0x0001e20000100a00 */
[----:B------:R-:W-:Y:S05]  /*43b0*/  @!P1 BRA `(.L_x_79) ;  /* 0x00000004007c9947 */ /* 0x000fea0003800000 */
[----:B------:R-:W-:Y:S01]  /*43c0*/  ISETP.NE.AND P0, PT, R18, RZ, PT ;  /* 0x000000ff1200720c */ /* 0x000fe20003f05270 */
[----:B0-----:R-:W-:Y:S02]  /*43d0*/  IMAD.MOV.U32 R12, RZ, RZ, 0x0 ;  /* 0x00000000ff0c7424 */ /* 0x001fe400078e00ff */
[----:B------:R-:W-:-:S10]  /*43e0*/  IMAD.MOV.U32 R13, RZ, RZ, 0x3ff00000 ;  /* 0x3ff00000ff0d7424 */ /* 0x000fd400078e00ff */
[----:B------:R-:W-:Y:S05]  /*43f0*/  @!P0 BRA `(.L_x_80) ;  /* 0x0000000c002c8947 */ /* 0x000fea0003800000 */
[C---:B------:R-:W-:Y:S01]  /*4400*/  ISETP.GE.U32.AND P0, PT, R18.reuse, 0x4, PT ;  /* 0x000000041200780c */ /* 0x040fe20003f06070 */
[----:B------:R-:W-:Y:S01]  /*4410*/  BSSY.RECONVERGENT B0, `(.L_x_81) ;  /* 0x0000049000007945 */ /* 0x000fe20003800200 */
[----:B------:R-:W-:Y:S01]  /*4420*/  LOP3.LUT R28, R18, 0x3, RZ, 0xc0, !PT ;  /* 0x00000003121c7812 */ /* 0x000fe200078ec0ff */
[----:B------:R-:W-:Y:S01]  /*4430*/  IMAD.MOV.U32 R14, RZ, RZ, 0x1be2b496 ;  /* 0x1be2b496ff0e7424 */ /* 0x000fe200078e00ff */
[----:B------:R-:W-:-:S09]  /*4440*/  MOV R15, 0x4005bf0a ;  /* 0x4005bf0a000f7802 */ /* 0x000fd20000000f00 */
        /* <DEDUP_REMOVED lines=15> */
.L_x_87:
        /* <DEDUP_REMOVED lines=21> */
.L_x_86:
[----:B------:R-:W-:Y:S05]  /*4690*/  BSYNC.RECONVERGENT B3 ;  /* 0x0000000000037941 */ /* 0x000fea0003800200 */
.L_x_85:
        /* <DEDUP_REMOVED lines=16> */
.L_x_89:
[----:B------:R-:W-:Y:S05]  /*47a0*/  BSYNC.RECONVERGENT B3 ;  /* 0x0000000000037941 */ /* 0x000fea0003800200 */
.L_x_88:
[----:B------:R-:W-:-:S13]  /*47b0*/  ISETP.NE.OR P0, PT, R19, R24, P0 ;  /* 0x000000181300720c */ /* 0x000fda0000705670 */
[----:B------:R-:W-:Y:S05]  /*47c0*/  @!P0 BRA `(.L_x_90) ;  /* 0x0000000000248947 */ /* 0x000fea0003800000 */
.L_x_84:
[----:B------:R-:W-:Y:S02]  /*47d0*/  IMAD.MOV.U32 R14, RZ, RZ, 0x1be2b496 ;  /* 0x1be2b496ff0e7424 */ /* 0x000fe400078e00ff */
[----:B------:R-:W-:-:S07]  /*47e0*/  IMAD.MOV.U32 R15, RZ, RZ, 0x4005bf0a ;  /* 0x4005bf0aff0f7424 */ /* 0x000fce00078e00ff */
.L_x_91:
[----:B------:R-:W-:Y:S01]  /*47f0*/  DMUL R12, R12, R14 ;  /* 0x0000000e0c0c7228 */ /* 0x000fe20000000000 */
[----:B------:R-:W-:-:S05]  /*4800*/  VIADD R19, R19, 0x4 ;  /* 0x0000000413137836 */ /* 0x000fca0000000000 */
[----:B------:R-:W-:Y:S02]  /*4810*/  ISETP.NE.AND P0, PT, R19, R24, PT ;  /* 0x000000181300720c */ /* 0x000fe40003f05270 */
[----:B------:R-:W-:-:S08]  /*4820*/  DMUL R12, R12, R14 ;  /* 0x0000000e0c0c7228 */ /* 0x000fd00000000000 */
[----:B------:R-:W-:-:S08]  /*4830*/  DMUL R12, R12, R14 ;  /* 0x0000000e0c0c7228 */ /* 0x000fd00000000000 */
[----:B------:R-:W-:Y:S01]  /*4840*/  DMUL R12, R12, R14 ;  /* 0x0000000e0c0c7228 */ /* 0x000fe20000000000 */
[----:B------:R-:W-:Y:S10]  /*4850*/  @P0 BRA `(.L_x_91) ;  /* 0xfffffffc00e40947 */ /* 0x000ff4000383ffff */
.L_x_90:
[----:B------:R-:W-:Y:S05]  /*4860*/  BSYNC.RECONVERGENT B2 ;  /* 0x0000000000027941 */ /* 0x000fea0003800200 */
.L_x_83:
[----:B------:R-:W-:Y:S01]  /*4870*/  UMOV UR8, 0x1be2b496 ;  /* 0x1be2b49600087882 */ /* 0x000fe20000000000 */
[----:B------:R-:W-:Y:S02]  /*4880*/  UMOV UR9, 0x4005bf0a ;  /* 0x4005bf0a00097882 */ /* 0x000fe40000000000 */
[----:B------:R-:W-:-:S11]  /*4890*/  DMUL R14, R12, UR8 ;  /* 0x000000080c0e7c28 */ /* 0x000fd60008000000 */
.L_x_82:
[----:B------:R-:W-:Y:S05]  /*48a0*/  BSYNC.RECONVERGENT B0 ;  /* 0x0000000000007941 */ /* 0x000fea0003800200 */
.L_x_81:
[----:B------:R-:W-:-:S04]  /*48b0*/  VIMNMX.U32 R19, PT, PT, R28, 0x2, PT ;  /* 0x000000021c137848 */ /* 0x000fc80003fe0000 */
[----:B------:R-:W-:-:S04]  /*48c0*/  SHF.L.U32 R19, R19, 0x2, RZ ;  /* 0x0000000213137819 */ /* 0x000fc800000006ff */
[----:B------:R-:W0:Y:S02]  /*48d0*/  LDC R24, c[0x2][R19+0x18] ;  /* 0x0080060013187b82 */ /* 0x000e240000000800 */
[----:B0-----:R-:W-:-:S04]  /*48e0*/  SHF.R.S32.HI R25, RZ, 0x1f, R24 ;  /* 0x0000001fff197819 */ /* 0x001fc80000011418 */
.L_x_2771:
[----:B------:R-:W-:Y:S05]  /*48f0*/  BRX R24 -0x4900                                                      (*"BRANCH_TARGETS .L_x_80,.L_x_2773,.L_x_2774"*) ;  /* 0xffffffb418c07949 */ /* 0x000fea000383ffff */
.L_x_2774:
        /* <DEDUP_REMOVED lines=8> */
.L_x_2773:
[----:B------:R-:W-:Y:S02]  /*4980*/  IMAD.MOV.U32 R12, RZ, RZ, R14 ;  /* 0x000000ffff0c7224 */ /* 0x000fe400078e000e */
[----:B------:R-:W-:Y:S01]  /*4990*/  IMAD.MOV.U32 R13, RZ, RZ, R15 ;  /* 0x000000ffff0d7224 */ /* 0x000fe200078e000f */
[----:B------:R-:W-:Y:S06]  /*49a0*/  BRA `(.L_x_80) ;  /* 0x0000000400c07947 */ /* 0x000fec0003800000 */
.L_x_79:
[----:B------:R-:W-:Y:S01]  /*49b0*/  ISETP.GT.U32.AND P0, PT, R18, -0x4, PT ;  /* 0xfffffffc1200780c */ /* 0x000fe20003f04070 */
[----:B0-----:R-:W-:Y:S01]  /*49c0*/  IMAD.MOV R15, RZ, RZ, -R18 ;  /* 0x000000ffff0f7224 */ /* 0x001fe200078e0a12 */
        /* <DEDUP_REMOVED lines=19> */
.L_x_98:
        /* <DEDUP_REMOVED lines=21> */
.L_x_97:
[----:B------:R-:W-:Y:S05]  /*4c50*/  BSYNC.RECONVERGENT B3 ;  /* 0x0000000000037941 */ /* 0x000fea0003800200 */
.L_x_96:
        /* <DEDUP_REMOVED lines=16> */
.L_x_100:
[----:B------:R-:W-:Y:S05]  /*4d60*/  BSYNC.RECONVERGENT B3 ;  /* 0x0000000000037941 */ /* 0x000fea0003800200 */
.L_x_99:
[----:B------:R-:W-:-:S13]  /*4d70*/  ISETP.NE.OR P0, PT, R14, R15, P0 ;  /* 0x0000000f0e00720c */ /* 0x000fda0000705670 */
[----:B------:R-:W-:Y:S05]  /*4d80*/  @!P0 BRA `(.L_x_101) ;  /* 0x0000000000248947 */ /* 0x000fea0003800000 */
.L_x_95:
[----:B------:R-:W-:Y:S02]  /*4d90*/  IMAD.MOV.U32 R12, RZ, RZ, 0x1be2b496 ;  /* 0x1be2b496ff0c7424 */ /* 0x000fe400078e00ff */
[----:B------:R-:W-:-:S07]  /*4da0*/  IMAD.MOV.U32 R13, RZ, RZ, 0x4005bf0a ;  /* 0x4005bf0aff0d7424 */ /* 0x000fce00078e00ff */
.L_x_102:
[----:B------:R-:W-:Y:S01]  /*4db0*/  DMUL R62, R62, R12 ;  /* 0x0000000c3e3e7228 */ /* 0x000fe20000000000 */
[----:B------:R-:W-:-:S05]  /*4dc0*/  VIADD R14, R14, 0x4 ;  /* 0x000000040e0e7836 */ /* 0x000fca0000000000 */
[----:B------:R-:W-:Y:S02]  /*4dd0*/  ISETP.NE.AND P0, PT, R14, R15, PT ;  /* 0x0000000f0e00720c */ /* 0x000fe40003f05270 */
[----:B------:R-:W-:-:S08]  /*4de0*/  DMUL R62, R62, R12 ;  /* 0x0000000c3e3e7228 */ /* 0x000fd00000000000 */
[----:B------:R-:W-:-:S08]  /*4df0*/  DMUL R62, R62, R12 ;  /* 0x0000000c3e3e7228 */ /* 0x000fd00000000000 */
[----:B------:R-:W-:Y:S01]  /*4e00*/  DMUL R62, R62, R12 ;  /* 0x0000000c3e3e7228 */ /* 0x000fe20000000000 */
[----:B------:R-:W-:Y:S10]  /*4e10*/  @P0 BRA `(.L_x_102) ;  /* 0xfffffffc00e40947 */ /* 0x000ff4000383ffff */
.L_x_101:
[----:B------:R-:W-:Y:S05]  /*4e20*/  BSYNC.RECONVERGENT B2 ;  /* 0x0000000000027941 */ /* 0x000fea0003800200 */
.L_x_94:
[----:B------:R-:W-:Y:S01]  /*4e30*/  UMOV UR8, 0x1be2b496 ;  /* 0x1be2b49600087882 */ /* 0x000fe20000000000 */
[----:B------:R-:W-:Y:S02]  /*4e40*/  UMOV UR9, 0x4005bf0a ;  /* 0x4005bf0a00097882 */ /* 0x000fe40000000000 */
[----:B------:R-:W-:-:S11]  /*4e50*/  DMUL R12, R62, UR8 ;  /* 0x000000083e0c7c28 */ /* 0x000fd60008000000 */
.L_x_93:
[----:B------:R-:W-:Y:S05]  /*4e60*/  BSYNC.RECONVERGENT B0 ;  /* 0x0000000000007941 */ /* 0x000fea0003800200 */
.L_x_92:
[----:B------:R-:W-:Y:S01]  /*4e70*/  VIMNMX.U32 R14, PT, PT, R24, 0x2, PT ;  /* 0x00000002180e7848 */ /* 0x000fe20003fe0000 */
[----:B------:R-:W-:Y:S04]  /*4e80*/  BSSY.RECONVERGENT B0, `(.L_x_103) ;  /* 0x000000f000007945 */ /* 0x000fe80003800200 */
[----:B------:R-:W-:-:S04]  /*4e90*/  IMAD.SHL.U32 R19, R14, 0x4, RZ ;  /* 0x000000040e137824 */ /* 0x000fc800078e00ff */
[----:B------:R-:W0:Y:S02]  /*4ea0*/  LDC R14, c[0x2][R19+0x24] ;  /* 0x00800900130e7b82 */ /* 0x000e240000000800 */
[----:B0-----:R-:W-:-:S04]  /*4eb0*/  SHF.R.S32.HI R15, RZ, 0x1f, R14 ;  /* 0x0000001fff0f7819 */ /* 0x001fc8000001140e */
.L_x_2775:
[----:B------:R-:W-:Y:S05]  /*4ec0*/  BRX R14 -0x4ed0                                                      (*"BRANCH_TARGETS .L_x_104,.L_x_2777,.L_x_2778"*) ;  /* 0xffffffb00e4c7949 */ /* 0x000fea000383ffff */
.L_x_2778:
        /* <DEDUP_REMOVED lines=8> */
.L_x_2777:
[----:B------:R-:W-:Y:S01]  /*4f50*/  MOV R62, R12 ;  /* 0x0000000c003e7202 */ /* 0x000fe20000000f00 */
[----:B------:R-:W-:-:S07]  /*4f60*/  IMAD.MOV.U32 R63, RZ, RZ, R13 ;  /* 0x000000ffff3f7224 */ /* 0x000fce00078e000d */
.L_x_104:
[----:B------:R-:W-:Y:S05]  /*4f70*/  BSYNC.RECONVERGENT B0 ;  /* 0x0000000000007941 */ /* 0x000fea0003800200 */
.L_x_103:
        /* <DEDUP_REMOVED lines=15> */
[----:B------:R-:W-:Y:S05]  /*5070*/  CALL.REL.NOINC `($__internal_0_$__cuda_sm20_dblrcp_rn_slowpath_v3) ;  /* 0x0000071000187944 */ /* 0x000fea0003c00000 */
.L_x_106:
[----:B------:R-:W-:Y:S05]  /*5080*/  BSYNC.RECONVERGENT B2 ;  /* 0x0000000000027941 */ /* 0x000fea0003800200 */
.L_x_105:
[----:B------:R-:W-:Y:S01]  /*5090*/  MOV R12, R108 ;  /* 0x0000006c000c7202 */ /* 0x000fe20000000f00 */
[----:B------:R-:W-:-:S07]  /*50a0*/  IMAD.MOV.U32 R13, RZ, RZ, R109 ;  /* 0x000000ffff0d7224 */ /* 0x000fce00078e006d */
.L_x_80:
[----:B------:R-:W-:Y:S05]  /*50b0*/  BSYNC.RECONVERGENT B1 ;  /* 0x0000000000017941 */ /* 0x000fea0003800200 */
.L_x_78:
[----:B------:R-:W-:Y:S01]  /*50c0*/  DFMA R12, R26, R12, 1 ;  /* 0x3ff000001a0c742b */ /* 0x000fe2000000000c */
[----:B------:R-:W-:Y:S01]  /*50d0*/  BSSY.RECONVERGENT B0, `(.L_x_107) ;  /* 0x0000053000007945 */ /* 0x000fe20003800200 */
[----:B------:R-:W-:-:S08]  /*50e0*/  IMAD.MOV.U32 R28, RZ, RZ, -0x3ff ;  /* 0xfffffc01ff1c7424 */ /* 0x000fd000078e00ff */
        /* <DEDUP_REMOVED lines=13> */
[----:B------:R-:W-:Y:S01]  /*51c0*/  MOV R24, RZ ;  /* 0x000000ff00187202 */ /* 0x000fe20000000f00 */
[----:B------:R-:W-:Y:S01]  /*51d0*/  IMAD.MOV.U32 R109, RZ, RZ, 0x3ed0ee25 ;  /* 0x3ed0ee25ff6d7424 */ /* 0x000fe200078e00ff */
[----:B------:R-:W-:Y:S01]  /*51e0*/  LOP3.LUT R13, R13, 0x3ff00000, RZ, 0xfc, !PT ;  /* 0x3ff000000d0d7812 */ /* 0x000fe200078efcff */
[----:B------:R-:W-:Y:S01]  /*51f0*/  UMOV UR8, 0x3ae80f1e ;  /* 0x3ae80f1e00087882 */ /* 0x000fe20000000000 */
[----:B------:R-:W-:Y:S01]  /*5200*/  UMOV UR9, 0x3eb1380b ;  /* 0x3eb1380b00097882 */ /* 0x000fe20000000000 */
[----:B------:R-:W-:Y:S01]  /*5210*/  LEA.HI R19, R19, R28, RZ, 0xc ;  /* 0x0000001c13137211 */ /* 0x000fe200078f60ff */
[----:B------:R-:W-:Y:S01]  /*5220*/  IMAD.MOV.U32 R111, RZ, RZ, 0x43300000 ;  /* 0x43300000ff6f7424 */ /* 0x000fe200078e00ff */
[----:B------:R-:W-:Y:S01]  /*5230*/  ISETP.GE.U32.AND P0, PT, R13, 0x3ff6a09f, PT ;  /* 0x3ff6a09f0d00780c */ /* 0x000fe20003f06070 */
[----:B------:R-:W-:Y:S01]  /*5240*/  UMOV UR10, 0x80000000 ;  /* 0x80000000000a7882 */ /* 0x000fe20000000000 */
[----:B------:R-:W-:-:S11]  /*5250*/  UMOV UR11, 0x43300000 ;  /* 0x43300000000b7882 */ /* 0x000fd60000000000 */
[----:B------:R-:W-:Y:S02]  /*5260*/  @P0 VIADD R15, R13, 0xfff00000 ;  /* 0xfff000000d0f0836 */ /* 0x000fe40000000000 */
[----:B------:R-:W-:Y:S02]  /*5270*/  @P0 VIADD R19, R19, 0x1 ;  /* 0x0000000113130836 */ /* 0x000fe40000000000 */
[----:B------:R-:W-:-:S03]  /*5280*/  @P0 IMAD.MOV.U32 R13, RZ, RZ, R15 ;  /* 0x000000ffff0d0224 */ /* 0x000fc600078e000f */
[----:B------:R-:W-:-:S03]  /*5290*/  LOP3.LUT R110, R19, 0x80000000, RZ, 0x3c, !PT ;  /* 0x80000000136e7812 */ /* 0x000fc600078e3cff */
        /* <DEDUP_REMOVED lines=48> */
.L_x_108:
[----:B------:R-:W-:Y:S01]  /*55a0*/  IMAD.MOV.U32 R12, RZ, RZ, 0x0 ;  /* 0x00000000ff0c7424 */ /* 0x000fe200078e00ff */
[----:B------:R-:W-:Y:S02]  /*55b0*/  MOV R13, 0x7ff00000 ;  /* 0x7ff00000000d7802 */ /* 0x000fe40000000f00 */
[----:B------:R-:W-:-:S04]  /*55c0*/  LOP3.LUT P0, RZ, R15, 0x7fffffff, RZ, 0xc0, !PT ;  /* 0x7fffffff0fff7812 */ /* 0x000fc8000780c0ff */
[----:B------:R-:W-:-:S10]  /*55d0*/  DFMA R12, R14, R12, +INF ;  /* 0x7ff000000e0c742b */ /* 0x000fd4000000000c */
[----:B------:R-:W-:Y:S02]  /*55e0*/  FSEL R12, R12, RZ, P0 ;  /* 0x000000ff0c0c7208 */ /* 0x000fe40000000000 */
[----:B------:R-:W-:-:S07]  /*55f0*/  FSEL R13, R13, -QNAN , P0 ;  /* 0xfff000000d0d7808 */ /* 0x000fce0000000000 */
.L_x_109:
[----:B------:R-:W-:Y:S05]  /*5600*/  BSYNC.RECONVERGENT B0 ;  /* 0x0000000000007941 */ /* 0x000fea0003800200 */
.L_x_107:
[----:B------:R-:W-:Y:S01]  /*5610*/  DADD R12, R16, -R12 ;  /* 0x00000000100c7229 */ /* 0x000fe2000000080c */
[----:B------:R-:W-:Y:S01]  /*5620*/  IMAD R15, R29, 0x8, R8 ;  /* 0x000000081d0f7824 */ /* 0x000fe200078e0208 */
[----:B------:R-:W-:Y:S06]  /*5630*/  BSSY.RECONVERGENT B1, `(.L_x_110) ;  /* 0x00000d4000017945 */ /* 0x000fec0003800200 */
[----:B------:R-:W-:-:S08]  /*5640*/  DFMA R12, RZ, R20, R12 ;  /* 0x00000014ff0c722b */ /* 0x000fd0000000000c */
[----:B------:R-:W-:-:S07]  /*5650*/  DFMA R12, RZ, R22, R12 ;  /* 0x00000016ff0c722b */ /* 0x000fce000000000c */
        /* <DEDUP_REMOVED lines=9> */
[----:B------:R-:W-:Y:S02]  /*56f0*/  IMAD.MOV.U32 R14, RZ, RZ, 0x1be2b496 ;  /* 0x1be2b496ff0e7424 */ /* 0x000fe400078e00ff */
[----:B------:R-:W-:-:S08]  /*5700*/  IMAD.MOV.U32 R15, RZ, RZ, 0x4005bf0a ;  /* 0x4005bf0aff0f7424 */ /* 0x000fd000078e00ff */
[----:B------:R-:W-:Y:S05]  /*5710*/  @!P0 BRA `(.L_x_114) ;  /* 0x0000000400108947 */ /* 0x000fea0003800000 */
        /* <DEDUP_REMOVED lines=14> */
.L_x_119:
        /* <DEDUP_REMOVED lines=21> */
.L_x_118:
[----:B------:R-:W-:Y:S05]  /*5950*/  BSYNC.RECONVERGENT B3 ;  /* 0x0000000000037941 */ /* 0x000fea0003800200 */
.L_x_117:
        /* <DEDUP_REMOVED lines=16> */
.L_x_121:
[----:B------:R-:W-:Y:S05]  /*5a60*/  BSYNC.RECONVERGENT B3 ;  /* 0x0000000000037941 */ /* 0x000fea0003800200 */
.L_x_120:
[----:B------:R-:W-:-:S13]  /*5a70*/  ISETP.NE.OR P0, PT, R19, R24, P0 ;  /* 0x000000181300720c */ /* 0x000fda0000705670 */
[----:B------:R-:W-:Y:S05]  /*5a80*/  @!P0 BRA `(.L_x_122) ;  /* 0x0000000000248947 */ /* 0x000fea0003800000 */
.L_x_116:
[----:B------:R-:W-:Y:S02]  /*5a90*/  IMAD.MOV.U32 R14, RZ, RZ, 0x1be2b496 ;  /* 0x1be2b496ff0e7424 */ /* 0x000fe400078e00ff */
[----:B------:R-:W-:-:S07]  /*5aa0*/  IMAD.MOV.U32 R15, RZ, RZ, 0x4005bf0a ;  /* 0x4005bf0aff0f7424 */ /* 0x000fce00078e00ff */
.L_x_123:
[----:B------:R-:W-:Y:S01]  /*5ab0*/  DMUL R12, R12, R14 ;  /* 0x0000000e0c0c7228 */ /* 0x000fe20000000000 */
[----:B------:R-:W-:-:S05]  /*5ac0*/  VIADD R19, R19, 0x4 ;  /* 0x0000000413137836 */ /* 0x000fca0000000000 */
[----:B------:R-:W-:Y:S02]  /*5ad0*/  ISETP.NE.AND P0, PT, R19, R24, PT ;  /* 0x000000181300720c */ /* 0x000fe40003f05270 */
[----:B------:R-:W-:-:S08]  /*5ae0*/  DMUL R12, R12, R14 ;  /* 0x0000000e0c0c7228 */ /* 0x000fd00000000000 */
[----:B------:R-:W-:-:S08]  /*5af0*/  DMUL R12, R12, R14 ;  /* 0x0000000e0c0c7228 */ /* 0x000fd00000000000 */
[----:B------:R-:W-:Y:S01]  /*5b00*/  DMUL R12, R12, R14 ;  /* 0x0000000e0c0c7228 */ /* 0x000fe20000000000 */
[----:B------:R-:W-:Y:S10]  /*5b10*/  @P0 BRA `(.L_x_123) ;  /* 0xfffffffc00e40947 */ /* 0x000ff4000383ffff */
.L_x_122:
[----:B------:R-:W-:Y:S05]  /*5b20*/  BSYNC.RECONVERGENT B2 ;  /* 0x0000000000027941 */ /* 0x000fea0003800200 */
.L_x_115:
[----:B------:R-:W-:Y:S01]  /*5b30*/  UMOV UR8, 0x1be2b496 ;  /* 0x1be2b49600087882 */ /* 0x000fe20000000000 */
[----:B------:R-:W-:Y:S02]  /*5b40*/  UMOV UR9, 0x4005bf0a ;  /* 0x4005bf0a00097882 */ /* 0x000fe40000000000 */
[----:B------:R-:W-:-:S11]  /*5b50*/  DMUL R14, R12, UR8 ;  /* 0x000000080c0e7c28 */ /* 0x000fd60008000000 */
.L_x_114:
[----:B------:R-:W-:Y:S05]  /*5b60*/  BSYNC.RECONVERGENT B0 ;  /* 0x0000000000007941 */ /* 0x000fea0003800200 */
.L_x_113:
[----:B------:R-:W-:-:S05]  /*5b70*/  VIMNMX.U32 R19, PT, PT, R28, 0x2, PT ;  /* 0x000000021c137848 */ /* 0x000fca0003fe0000 */
[----:B------:R-:W-:-:S04]  /*5b80*/  IMAD.SHL.U32 R19, R19, 0x4, RZ ;  /* 0x0000000413137824 */ /* 0x000fc800078e00ff */
[----:B------:R-:W0:Y:S02]  /*5b90*/  LDC R24, c[0x2][R19+0x30] ;  /* 0x00800c0013187b82 */ /* 0x000e240000000800 */
[----:B0-----:R-:W-:-:S04]  /*5ba0*/  SHF.R.S32.HI R25, RZ, 0x1f, R24 ;  /* 0x0000001fff197819 */ /* 0x001fc80000011418 */
.L_x_2779:
[----:B------:R-:W-:Y:S05]  /*5bb0*/  BRX R24 -0x5bc0                                                      (*"BRANCH_TARGETS .L_x_112,.L_x_2781,.L_x_2782"*) ;  /* 0xffffffa418107949 */ /* 0x000fea000383ffff */
.L_x_2782:
        /* <DEDUP_REMOVED lines=8> */
.L_x_2781:
[----:B------:R-:W-:Y:S01]  /*5c40*/  MOV R12, R14 ;  /* 0x0000000e000c7202 */ /* 0x000fe20000000f00 */
[----:B------:R-:W-:Y:S01]  /*5c50*/  IMAD.MOV.U32 R13, RZ, RZ, R15 ;  /* 0x000000ffff0d7224 */ /* 0x000fe200078e000f */
[----:B------:R-:W-:Y:S06]  /*5c60*/  BRA `(.L_x_112) ;  /* 0x0000000400c07947 */ /* 0x000fec0003800000 */
.L_x_111:
        /* <DEDUP_REMOVED lines=9> */
[----:B------:R-:W-:Y:S02]  /*5d00*/  HFMA2 R60, -RZ, RZ, 0, 0 ;  /* 0x00000000ff3c7431 */ /* 0x000fe400000001ff */
[----:B------:R-:W-:Y:S01]  /*5d10*/  IMAD.MOV.U32 R14, RZ, RZ, RZ ;  /* 0x000000ffff0e7224 */ /* 0x000fe200078e00ff */
        /* <DEDUP_REMOVED lines=10> */
.L_x_130:
        /* <DEDUP_REMOVED lines=21> */
.L_x_129:
[----:B------:R-:W-:Y:S05]  /*5f10*/  BSYNC.RECONVERGENT B3 ;  /* 0x0000000000037941 */ /* 0x000fea0003800200 */
.L_x_128:
        /* <DEDUP_REMOVED lines=8> */
[----:B------:R-:W-:-:S07]  /*5fa0*/  IADD3 R14, PT, PT, R14, 0x8, RZ ;  /* 0x000000080e0e7810 */ /* 0x000fce0007ffe0ff */
[----:B------:R-:W-:-:S08]  /*5fb0*/  DMUL R60, R60, UR8 ;  /* 0x000000083c3c7c28 */ /* 0x000fd00008000000 */
[----:B------:R-:W-:-:S08]  /*5fc0*/  DMUL R60, R60, UR8 ;  /* 0x000000083c3c7c28 */ /* 0x000fd00008000000 */
[----:B------:R-:W-:-:S08]  /*5fd0*/  DMUL R60, R60, UR8 ;  /* 0x000000083c3c7c28 */ /* 0x000fd00008000000 */
[----:B------:R-:W-:-:S08]  /*5fe0*/  DMUL R60, R60, UR8 ;  /* 0x000000083c3c7c28 */ /* 0x000fd00008000000 */
[----:B------:R-:W-:-:S08]  /*5ff0*/  DMUL R60, R60, UR8 ;  /* 0x000000083c3c7c28 */ /* 0x000fd00008000000 */
[----:B------:R-:W-:-:S08]  /*6000*/  DMUL R60, R60, UR8 ;  /* 0x000000083c3c7c28 */ /* 0x000fd00008000000 */
[----:B------:R-:W-:-:S11]  /*6010*/  DMUL R60, R60, UR8 ;  /* 0x000000083c3c7c28 */ /* 0x000fd60008000000 */
.L_x_132:
[----:B------:R-:W-:Y:S05]  /*6020*/  BSYNC.RECONVERGENT B3 ;  /* 0x0000000000037941 */ /* 0x000fea0003800200 */
.L_x_131:
[----:B------:R-:W-:-:S13]  /*6030*/  ISETP.NE.OR P0, PT, R14, R15, P0 ;  /* 0x0000000f0e00720c */ /* 0x000fda0000705670 */
[----:B------:R-:W-:Y:S05]  /*6040*/  @!P0 BRA `(.L_x_133) ;  /* 0x0000000000248947 */ /* 0x000fea0003800000 */
.L_x_127:
[----:B------:R-:W-:Y:S02]  /*6050*/  IMAD.MOV.U32 R12, RZ, RZ, 0x1be2b496 ;  /* 0x1be2b496ff0c7424 */ /* 0x000fe400078e00ff */
[----:B------:R-:W-:-:S07]  /*6060*/  IMAD.MOV.U32 R13, RZ, RZ, 0x4005bf0a ;  /* 0x4005bf0aff0d7424 */ /* 0x000fce00078e00ff */
.L_x_134:
[----:B------:R-:W-:Y:S01]  /*6070*/  DMUL R60, R60, R12 ;  /* 0x0000000c3c3c7228 */ /* 0x000fe20000000000 */
[----:B------:R-:W-:-:S05]  /*6080*/  VIADD R14, R14, 0x4 ;  /* 0x000000040e0e7836 */ /* 0x000fca0000000000 */
[----:B------:R-:W-:Y:S02]  /*6090*/  ISETP.NE.AND P0, PT, R14, R15, PT ;  /* 0x0000000f0e00720c */ /* 0x000fe40003f05270 */
[----:B------:R-:W-:-:S08]  /*60a0*/  DMUL R60, R60, R12 ;  /* 0x0000000c3c3c7228 */ /* 0x000fd00000000000 */
[----:B------:R-:W-:-:S08]  /*60b0*/  DMUL R60, R60, R12 ;  /* 0x0000000c3c3c7228 */ /* 0x000fd00000000000 */
[----:B------:R-:W-:Y:S01]  /*60c0*/  DMUL R60, R60, R12 ;  /* 0x0000000c3c3c7228 */ /* 0x000fe20000000000 */
[----:B------:R-:W-:Y:S10]  /*60d0*/  @P0 BRA `(.L_x_134) ;  /* 0xfffffffc00e40947 */ /* 0x000ff4000383ffff */
.L_x_133:
[----:B------:R-:W-:Y:S05]  /*60e0*/  BSYNC.RECONVERGENT B2 ;  /* 0x0000000000027941 */ /* 0x000fea0003800200 */
.L_x_126:
[----:B------:R-:W-:Y:S01]  /*60f0*/  UMOV UR8, 0x1be2b496 ;  /* 0x1be2b49600087882 */ /* 0x000fe20000000000 */
[----:B------:R-:W-:Y:S02]  /*6100*/  UMOV UR9, 0x4005bf0a ;  /* 0x4005bf0a00097882 */ /* 0x000fe40000000000 */
[----:B------:R-:W-:-:S11]  /*6110*/  DMUL R12, R60, UR8 ;  /* 0x000000083c0c7c28 */ /* 0x000fd60008000000 */
.L_x_125:
[----:B------:R-:W-:Y:S05]  /*6120*/  BSYNC.RECONVERGENT B0 ;  /* 0x0000000000007941 */ /* 0x000fea0003800200 */
.L_x_124:
[----:B------:R-:W-:Y:S01]  /*6130*/  VIMNMX.U32 R14, PT, PT, R24, 0x2, PT ;  /* 0x00000002180e7848 */ /* 0x000fe20003fe0000 */
[----:B------:R-:W-:Y:S04]  /*6140*/  BSSY.RECONVERGENT B0, `(.L_x_135) ;  /* 0x000000f000007945 */ /* 0x000fe80003800200 */
[----:B------:R-:W-:-:S04]  /*6150*/  IMAD.SHL.U32 R19, R14, 0x4, RZ ;  /* 0x000000040e137824 */ /* 0x000fc800078e00ff */
[----:B------:R-:W0:Y:S02]  /*6160*/  LDC R14, c[0x2][R19+0x3c] ;  /* 0x00800f00130e7b82 */ /* 0x000e240000000800 */
[----:B0-----:R-:W-:-:S04]  /*6170*/  SHF.R.S32.HI R15, RZ, 0x1f, R14 ;  /* 0x0000001fff0f7819 */ /* 0x001fc8000001140e */
.L_x_2783:
[----:B------:R-:W-:Y:S05]  /*6180*/  BRX R14 -0x6190                                                      (*"BRANCH_TARGETS .L_x_136,.L_x_2785,.L_x_2786"*) ;  /* 0xffffff9c0e9c7949 */ /* 0x000fea000383ffff */
.L_x_2786:
        /* <DEDUP_REMOVED lines=8> */
.L_x_2785:
[----:B------:R-:W-:Y:S01]  /*6210*/  IMAD.MOV.U32 R60, RZ, RZ, R12 ;  /* 0x000000ffff3c7224 */ /* 0x000fe200078e000c */
[----:B------:R-:W-:-:S07]  /*6220*/  MOV R61, R13 ;  /* 0x0000000d003d7202 */ /* 0x000fce0000000f00 */
.L_x_136:
[----:B------:R-:W-:Y:S05]  /*6230*/  BSYNC.RECONVERGENT B0 ;  /* 0x0000000000007941 */ /* 0x000fea0003800200 */
.L_x_135:
        /* <DEDUP_REMOVED lines=16> */
.L_x_138:
[----:B------:R-:W-:Y:S05]  /*6340*/  BSYNC.RECONVERGENT B2 ;  /* 0x0000000000027941 */ /* 0x000fea0003800200 */
.L_x_137:
[----:B------:R-:W-:Y:S01]  /*6350*/  IMAD.MOV.U32 R12, RZ, RZ, R108 ;  /* 0x000000ffff0c7224 */ /* 0x000fe200078e006c */
[----:B------:R-:W-:-:S07]  /*6360*/  MOV R13, R109 ;  /* 0x0000006d000d7202 */ /* 0x000fce0000000f00 */
.L_x_112:
[----:B------:R-:W-:Y:S05]  /*6370*/  BSYNC.RECONVERGENT B1 ;  /* 0x0000000000017941 */ /* 0x000fea0003800200 */
.L_x_110:
[----:B------:R-:W-:Y:S01]  /*6380*/  DFMA R12, R26, R12, 1 ;  /* 0x3ff000001a0c742b */ /* 0x000fe2000000000c */
[----:B------:R-:W-:Y:S01]  /*6390*/  BSSY.RECONVERGENT B0, `(.L_x_139) ;  /* 0x0000053000007945 */ /* 0x000fe20003800200 */
[----:B------:R-:W-:-:S08]  /*63a0*/  MOV R28, 0xfffffc01 ;  /* 0xfffffc01001c7802 */ /* 0x000fd00000000f00 */
[----:B------:R-:W-:Y:S01]  /*63b0*/  ISETP.GT.AND P0, PT, R13, 0xfffff, PT ;  /* 0x000fffff0d00780c */ /* 0x000fe20003f04270 */
[----:B------:R-:W-:Y:S02]  /*63c0*/  IMAD.MOV.U32 R14, RZ, RZ, R12 ;  /* 0x000000ffff0e7224 */ /* 0x000fe400078e000c */
[--C-:B------:R-:W-:Y:S02]  /*63d0*/  IMAD.MOV.U32 R15, RZ, RZ, R13.reuse ;  /* 0x000000ffff0f7224 */ /* 0x100fe400078e000d */
[----:B------:R-:W-:-:S08]  /*63e0*/  IMAD.MOV.U32 R19, RZ, RZ, R13 ;  /* 0x000000ffff137224 */ /* 0x000fd000078e000d */
[----:B------:R-:W-:Y:S01]  /*63f0*/  @!P0 DMUL R14, R14, 1.80143985094819840000e+16 ;  /* 0x435000000e0e8828 */ /* 0x000fe20000000000 */
[----:B------:R-:W-:-:S09]  /*6400*/  @!P0 IMAD.MOV.U32 R28, RZ, RZ, -0x435 ;  /* 0xfffffbcbff1c8424 */ /* 0x000fd200078e00ff */
[----:B------:R-:W-:Y:S02]  /*6410*/  @!P0 IMAD.MOV.U32 R19, RZ, RZ, R15 ;  /* 0x000000ffff138224 */ /* 0x000fe400078e000f */
[----:B------:R-:W-:Y:S02]  /*6420*/  @!P0 IMAD.MOV.U32 R12, RZ, RZ, R14 ;  /* 0x000000ffff0c8224 */ /* 0x000fe400078e000e */
[----:B------:R-:W-:-:S05]  /*6430*/  VIADD R13, R19, 0xffffffff ;  /* 0xffffffff130d7836 */ /* 0x000fca0000000000 */
[----:B------:R-:W-:-:S13]  /*6440*/  ISETP.GT.U32.AND P2, PT, R13, 0x7feffffe, PT ;  /* 0x7feffffe0d00780c */ /* 0x000fda0003f44070 */
[----:B------:R-:W-:Y:S05]  /*6450*/  @P2 BRA `(.L_x_140) ;  /* 0x0000000400002947 */ /* 0x000fea0003800000 */
[----:B------:R-:W-:Y:S01]  /*6460*/  LOP3.LUT R13, R19, 0xfffff, RZ, 0xc0, !PT ;  /* 0x000fffff130d7812 */ /* 0x000fe200078ec0ff */
[----:B------:R-:W-:Y:S01]  /*6470*/  IMAD.MOV.U32 R24, RZ, RZ, RZ ;  /* 0x000000ffff187224 */ /* 0x000fe200078e00ff */
[----:B------:R-:W-:Y:S01]  /*6480*/  MOV R108, 0x8b7a8b04 ;  /* 0x8b7a8b04006c7802 */ /* 0x000fe20000000f00 */
        /* <DEDUP_REMOVED lines=61> */
.L_x_140:
[----:B------:R-:W-:Y:S01]  /*6860*/  IMAD.MOV.U32 R12, RZ, RZ, 0x0 ;  /* 0x00000000ff0c7424 */ /* 0x000fe200078e00ff */
[----:B------:R-:W-:Y:S01]  /*6870*/  LOP3.LUT P0, RZ, R15, 0x7fffffff, RZ, 0xc0, !PT ;  /* 0x7fffffff0fff7812 */ /* 0x000fe2000780c0ff */
[----:B------:R-:W-:-:S06]  /*6880*/  IMAD.MOV.U32 R13, RZ, RZ, 0x7ff00000 ;  /* 0x7ff00000ff0d7424 */ /* 0x000fcc00078e00ff */
[----:B------:R-:W-:-:S10]  /*6890*/  DFMA R12, R14, R12, +INF ;  /* 0x7ff000000e0c742b */ /* 0x000fd4000000000c */
[----:B------:R-:W-:Y:S02]  /*68a0*/  FSEL R12, R12, RZ, P0 ;  /* 0x000000ff0c0c7208 */ /* 0x000fe40000000000 */
[----:B------:R-:W-:-:S07]  /*68b0*/  FSEL R13, R13, -QNAN , P0 ;  /* 0xfff000000d0d7808 */ /* 0x000fce0000000000 */
.L_x_141:
[----:B------:R-:W-:Y:S05]  /*68c0*/  BSYNC.RECONVERGENT B0 ;  /* 0x0000000000007941 */ /* 0x000fea0003800200 */
.L_x_139:
[----:B------:R-:W-:Y:S01]  /*68d0*/  DADD R12, R16, -R12 ;  /* 0x00000000100c7229 */ /* 0x000fe2000000080c */
[----:B------:R-:W-:Y:S01]  /*68e0*/  LEA R15, R29, R6, 0x3 ;  /* 0x000000061d0f7211 */ /* 0x000fe200078e18ff */
[----:B------:R-:W-:Y:S06]  /*68f0*/  BSSY.RECONVERGENT B1, `(.L_x_142) ;  /* 0x00000d4000017945 */ /* 0x000fec0003800200 */
[----:B------:R-:W-:-:S08]  /*6900*/  DFMA R12, RZ, R20, R12 ;  /* 0x00000014ff0c722b */ /* 0x000fd0000000000c */
        /* <DEDUP_REMOVED lines=15> */
[----:B------:R-:W-:Y:S01]  /*6a00*/  IMAD.MOV.U32 R19, RZ, RZ, RZ ;  /* 0x000000ffff137224 */ /* 0x000fe200078e00ff */
[----:B------:R-:W-:Y:S01]  /*6a10*/  MOV R12, 0x0 ;  /* 0x00000000000c7802 */ /* 0x000fe20000000f00 */
[----:B------:R-:W-:Y:S01]  /*6a20*/  IMAD.MOV.U32 R13, RZ, RZ, 0x3ff00000 ;  /* 0x3ff00000ff0d7424 */ /* 0x000fe200078e00ff */
[----:B------:R-:W-:-:S13]  /*6a30*/  ISETP.GT.AND P0, PT, R24, RZ, PT ;  /* 0x000000ff1800720c */ /* 0x000fda0003f04270 */
        /* <DEDUP_REMOVED lines=8> */
.L_x_151:
        /* <DEDUP_REMOVED lines=21> */
.L_x_150:
[----:B------:R-:W-:Y:S05]  /*6c10*/  BSYNC.RECONVERGENT B3 ;  /* 0x0000000000037941 */ /* 0x000fea0003800200 */
.L_x_149:
        /* <DEDUP_REMOVED lines=16> */
.L_x_153:
[----:B------:R-:W-:Y:S05]  /*6d20*/  BSYNC.RECONVERGENT B3 ;  /* 0x0000000000037941 */ /* 0x000fea0003800200 */
.L_x_152:
[----:B------:R-:W-:-:S13]  /*6d30*/  ISETP.NE.OR P0, PT, R19, R24, P0 ;  /* 0x000000181300720c */ /* 0x000fda0000705670 */
[----:B------:R-:W-:Y:S05]  /*6d40*/  @!P0 BRA `(.L_x_154) ;  /* 0x0000000000248947 */ /* 0x000fea0003800000 */
.L_x_148:
[----:B------:R-:W-:Y:S02]  /*6d50*/  IMAD.MOV.U32 R14, RZ, RZ, 0x1be2b496 ;  /* 0x1be2b496ff0e7424 */ /* 0x000fe400078e00ff */
[----:B------:R-:W-:-:S07]  /*6d60*/  IMAD.MOV.U32 R15, RZ, RZ, 0x4005bf0a ;  /* 0x4005bf0aff0f7424 */ /* 0x000fce00078e00ff */
.L_x_155:
[----:B------:R-:W-:Y:S01]  /*6d70*/  DMUL R12, R12, R14 ;  /* 0x0000000e0c0c7228 */ /* 0x000fe20000000000 */
[----:B------:R-:W-:-:S05]  /*6d80*/  VIADD R19, R19, 0x4 ;  /* 0x0000000413137836 */ /* 0x000fca0000000000 */
[----:B------:R-:W-:Y:S02]  /*6d90*/  ISETP.NE.AND P0, PT, R19, R24, PT ;  /* 0x000000181300720c */ /* 0x000fe40003f05270 */
[----:B------:R-:W-:-:S08]  /*6da0*/  DMUL R12, R12, R14 ;  /* 0x0000000e0c0c7228 */ /* 0x000fd00000000000 */
[----:B------:R-:W-:-:S08]  /*6db0*/  DMUL R12, R12, R14 ;  /* 0x0000000e0c0c7228 */ /* 0x000fd00000000000 */
[----:B------:R-:W-:Y:S01]  /*6dc0*/  DMUL R12, R12, R14 ;  /* 0x0000000e0c0c7228 */ /* 0x000fe20000000000 */
[----:B------:R-:W-:Y:S10]  /*6dd0*/  @P0 BRA `(.L_x_155) ;  /* 0xfffffffc00e40947 */ /* 0x000ff4000383ffff */
.L_x_154:
[----:B------:R-:W-:Y:S05]  /*6de0*/  BSYNC.RECONVERGENT B2 ;  /* 0x0000000000027941 */ /* 0x000fea0003800200 */
.L_x_147:
[----:B------:R-:W-:Y:S01]  /*6df0*/  UMOV UR8, 0x1be2b496 ;  /* 0x1be2b49600087882 */ /* 0x000fe20000000000 */
[----:B------:R-:W-:Y:S02]  /*6e00*/  UMOV UR9, 0x4005bf0a ;  /* 0x4005bf0a00097882 */ /* 0x000fe40000000000 */
[----:B------:R-:W-:-:S11]  /*6e10*/  DMUL R14, R12, UR8 ;  /* 0x000000080c0e7c28 */ /* 0x000fd60008000000 */
.L_x_146:
[----:B------:R-:W-:Y:S05]  /*6e20*/  BSYNC.RECONVERGENT B0 ;  /* 0x0000000000007941 */ /* 0x000fea0003800200 */
.L_x_145:
[----:B------:R-:W-:-:S05]  /*6e30*/  VIMNMX.U32 R19, PT, PT, R28, 0x2, PT ;  /* 0x000000021c137848 */ /* 0x000fca0003fe0000 */
[----:B------:R-:W-:-:S04]  /*6e40*/  IMAD.SHL.U32 R19, R19, 0x4, RZ ;  /* 0x0000000413137824 */ /* 0x000fc800078e00ff */
[----:B------:R-:W0:Y:S02]  /*6e50*/  LDC R24, c[0x2][R19+0x48] ;  /* 0x0080120013187b82 */ /* 0x000e240000000800 */
[----:B0-----:R-:W-:-:S04]  /*6e60*/  SHF.R.S32.HI R25, RZ, 0x1f, R24 ;  /* 0x0000001fff197819 */ /* 0x001fc80000011418 */
.L_x_2787:
[----:B------:R-:W-:Y:S05]  /*6e70*/  BRX R24 -0x6e80                                                      (*"BRANCH_TARGETS .L_x_144,.L_x_2789,.L_x_2790"*) ;  /* 0xffffff9018607949 */ /* 0x000fea000383ffff */
.L_x_2790:
        /* <DEDUP_REMOVED lines=8> */
.L_x_2789:
[----:B------:R-:W-:Y:S01]  /*6f00*/  IMAD.MOV.U32 R12, RZ, RZ, R14 ;  /* 0x000000ffff0c7224 */ /* 0x000fe200078e000e */
[----:B------:R-:W-:Y:S01]  /*6f10*/  MOV R13, R15 ;  /* 0x0000000f000d7202 */ /* 0x000fe20000000f00 */
[----:B------:R-:W-:Y:S06]  /*6f20*/  BRA `(.L_x_144) ;  /* 0x0000000400c07947 */ /* 0x000fec0003800000 */
.L_x_143:
        /* <DEDUP_REMOVED lines=9> */
[----:B------:R-:W-:Y:S02]  /*6fc0*/  HFMA2 R59, -RZ, RZ, 1.984375, 0 ;  /* 0x3ff00000ff3b7431 */ /* 0x000fe400000001ff */
        /* <DEDUP_REMOVED lines=11> */
.L_x_162:
        /* <DEDUP_REMOVED lines=21> */
.L_x_161:
[----:B------:R-:W-:Y:S05]  /*71d0*/  BSYNC.RECONVERGENT B3 ;  /* 0x0000000000037941 */ /* 0x000fea0003800200 */
.L_x_160:
        /* <DEDUP_REMOVED lines=16> */
.L_x_164:
[----:B------:R-:W-:Y:S05]  /*72e0*/  BSYNC.RECONVERGENT B3 ;  /* 0x0000000000037941 */ /* 0x000fea0003800200 */
.L_x_163:
[----:B------:R-:W-:-:S13]  /*72f0*/  ISETP.NE.OR P0, PT, R14, R15, P0 ;  /* 0x0000000f0e00720c */ /* 0x000fda0000705670 */
[----:B------:R-:W-:Y:S05]  /*7300*/  @!P0 BRA `(.L_x_165) ;  /* 0x0000000000248947 */ /* 0x000fea0003800000 */
.L_x_159:
[----:B------:R-:W-:Y:S01]  /*7310*/  MOV R12, 0x1be2b496 ;  /* 0x1be2b496000c7802 */ /* 0x000fe20000000f00 */
[----:B------:R-:W-:-:S07]  /*7320*/  IMAD.MOV.U32 R13, RZ, RZ, 0x4005bf0a ;  /* 0x4005bf0aff0d7424 */ /* 0x000fce00078e00ff */
.L_x_166:
[----:B------:R-:W-:Y:S01]  /*7330*/  DMUL R58, R58, R12 ;  /* 0x0000000c3a3a7228 */ /* 0x000fe20000000000 */
[----:B------:R-:W-:-:S05]  /*7340*/  VIADD R14, R14, 0x4 ;  /* 0x000000040e0e7836 */ /* 0x000fca0000000000 */
[----:B------:R-:W-:Y:S02]  /*7350*/  ISETP.NE.AND P0, PT, R14, R15, PT ;  /* 0x0000000f0e00720c */ /* 0x000fe40003f05270 */
[----:B------:R-:W-:-:S08]  /*7360*/  DMUL R58, R58, R12 ;  /* 0x0000000c3a3a7228 */ /* 0x000fd00000000000 */
[----:B------:R-:W-:-:S08]  /*7370*/  DMUL R58, R58, R12 ;  /* 0x0000000c3a3a7228 */ /* 0x000fd00000000000 */
[----:B------:R-:W-:Y:S01]  /*7380*/  DMUL R58, R58, R12 ;  /* 0x0000000c3a3a7228 */ /* 0x000fe20000000000 */
[----:B------:R-:W-:Y:S10]  /*7390*/  @P0 BRA `(.L_x_166) ;  /* 0xfffffffc00e40947 */ /* 0x000ff4000383ffff */
.L_x_165:
[----:B------:R-:W-:Y:S05]  /*73a0*/  BSYNC.RECONVERGENT B2 ;  /* 0x0000000000027941 */ /* 0x000fea0003800200 */
.L_x_158:
[----:B------:R-:W-:Y:S01]  /*73b0*/  UMOV UR8, 0x1be2b496 ;  /* 0x1be2b49600087882 */ /* 0x000fe20000000000 */
[----:B------:R-:W-:Y:S02]  /*73c0*/  UMOV UR9, 0x4005bf0a ;  /* 0x4005bf0a00097882 */ /* 0x000fe40000000000 */
[----:B------:R-:W-:-:S11]  /*73d0*/  DMUL R12, R58, UR8 ;  /* 0x000000083a0c7c28 */ /* 0x000fd60008000000 */
.L_x_157:
[----:B------:R-:W-:Y:S05]  /*73e0*/  BSYNC.RECONVERGENT B0 ;  /* 0x0000000000007941 */ /* 0x000fea0003800200 */
.L_x_156:
[----:B------:R-:W-:Y:S01]  /*73f0*/  VIMNMX.U32 R14, PT, PT, R24, 0x2, PT ;  /* 0x00000002180e7848 */ /* 0x000fe20003fe0000 */
[----:B------:R-:W-:Y:S04]  /*7400*/  BSSY.RECONVERGENT B0, `(.L_x_167) ;  /* 0x000000f000007945 */ /* 0x000fe80003800200 */
[----:B------:R-:W-:-:S04]  /*7410*/  IMAD.SHL.U32 R19, R14, 0x4, RZ ;  /* 0x000000040e137824 */ /* 0x000fc800078e00ff */
[----:B------:R-:W0:Y:S02]  /*7420*/  LDC R14, c[0x2][R19+0x54] ;  /* 0x00801500130e7b82 */ /* 0x000e240000000800 */
[----:B0-----:R-:W-:-:S04]  /*7430*/  SHF.R.S32.HI R15, RZ, 0x1f, R14 ;  /* 0x0000001fff0f7819 */ /* 0x001fc8000001140e */
.L_x_2791:
[----:B------:R-:W-:Y:S05]  /*7440*/  BRX R14 -0x7450                                                      (*"BRANCH_TARGETS .L_x_168,.L_x_2793,.L_x_2794"*) ;  /* 0xffffff880eec7949 */ /* 0x000fea000383ffff */
.L_x_2794:
        /* <DEDUP_REMOVED lines=8> */
.L_x_2793:
[----:B------:R-:W-:Y:S02]  /*74d0*/  IMAD.MOV.U32 R58, RZ, RZ, R12 ;  /* 0x000000ffff3a7224 */ /* 0x000fe400078e000c */
[----:B------:R-:W-:-:S07]  /*74e0*/  IMAD.MOV.U32 R59, RZ, RZ, R13 ;  /* 0x000000ffff3b7224 */ /* 0x000fce00078e000d */
.L_x_168:
[----:B------:R-:W-:Y:S05]  /*74f0*/  BSYNC.RECONVERGENT B0 ;  /* 0x0000000000007941 */ /* 0x000fea0003800200 */
.L_x_167:
[----:B------:R-:W0:Y:S01]  /*7500*/  MUFU.RCP64H R13, R59 ;  /* 0x0000003b000d7308 */ /* 0x000e220000001800 */
[----:B------:R-:W-:Y:S01]  /*7510*/  IADD3 R12, PT, PT, R59, 0x300402, RZ ;  /* 0x003004023b0c7810 */ /* 0x000fe20007ffe0ff */
[----:B------:R-:W-:Y:S03]  /*7520*/  BSSY.RECONVERGENT B2, `(.L_x_169) ;  /* 0x000000e000027945 */ /* 0x000fe60003800200 */
[----:B------:R-:W-:Y:S02]  /*7530*/  FSETP.GEU.AND P0, PT, |R12|, 5.8789094863358348022e-39, PT ;  /* 0x004004020c00780b */ /* 0x000fe40003f0e200 */
        /* <DEDUP_REMOVED lines=12> */
.L_x_170:
[----:B------:R-:W-:Y:S05]  /*7600*/  BSYNC.RECONVERGENT B2 ;  /* 0x0000000000027941 */ /* 0x000fea0003800200 */
.L_x_169:
[----:B------:R-:W-:Y:S02]  /*7610*/  IMAD.MOV.U32 R12, RZ, RZ, R108 ;  /* 0x000000ffff0c7224 */ /* 0x000fe400078e006c */
[----:B------:R-:W-:-:S07]  /*7620*/  IMAD.MOV.U32 R13, RZ, RZ, R109 ;  /* 0x000000ffff0d7224 */ /* 0x000fce00078e006d */
.L_x_144:
[----:B------:R-:W-:Y:S05]  /*7630*/  BSYNC.RECONVERGENT B1 ;  /* 0x0000000000017941 */ /* 0x000fea0003800200 */
.L_x_142:
[----:B------:R-:W-:Y:S01]  /*7640*/  DFMA R12, R26, R12, 1 ;  /* 0x3ff000001a0c742b */ /* 0x000fe2000000000c */
[----:B------:R-:W-:Y:S01]  /*7650*/  BSSY.RECONVERGENT B0, `(.L_x_171) ;  /* 0x0000053000007945 */ /* 0x000fe20003800200 */
[----:B------:R-:W-:-:S08]  /*7660*/  IMAD.MOV.U32 R28, RZ, RZ, -0x3ff ;  /* 0xfffffc01ff1c7424 */ /* 0x000fd000078e00ff */
[----:B------:R-:W-:Y:S01]  /*7670*/  ISETP.GT.AND P0, PT, R13, 0xfffff, PT ;  /* 0x000fffff0d00780c */ /* 0x000fe20003f04270 */
[--C-:B------:R-:W-:Y:S01]  /*7680*/  IMAD.MOV.U32 R15, RZ, RZ, R13.reuse ;  /* 0x000000ffff0f7224 */ /* 0x100fe200078e000d */
[----:B------:R-:W-:Y:S01]  /*7690*/  MOV R14, R12 ;  /* 0x0000000c000e7202 */ /* 0x000fe20000000f00 */
[----:B------:R-:W-:-:S10]  /*76a0*/  IMAD.MOV.U32 R19, RZ, RZ, R13 ;  /* 0x000000ffff137224 */ /* 0x000fd400078e000d */
[----:B------:R-:W-:Y:S01]  /*76b0*/  @!P0 DMUL R14, R14, 1.80143985094819840000e+16 ;  /* 0x435000000e0e8828 */ /* 0x000fe20000000000 */
[----:B------:R-:W-:-:S09]  /*76c0*/  @!P0 MOV R28, 0xfffffbcb ;  /* 0xfffffbcb001c8802 */ /* 0x000fd20000000f00 */
        /* <DEDUP_REMOVED lines=8> */
[----:B------:R-:W-:Y:S01]  /*7750*/  IMAD.MOV.U32 R108, RZ, RZ, -0x748574fc ;  /* 0x8b7a8b04ff6c7424 */ /* 0x000fe200078e00ff */
        /* <DEDUP_REMOVED lines=60> */
.L_x_172:
[----:B------:R-:W-:Y:S01]  /*7b20*/  IMAD.MOV.U32 R12, RZ, RZ, 0x0 ;  /* 0x00000000ff0c7424 */ /* 0x000fe200078e00ff */
[----:B------:R-:W-:Y:S01]  /*7b30*/  LOP3.LUT P0, RZ, R15, 0x7fffffff, RZ, 0xc0, !PT ;  /* 0x7fffffff0fff7812 */ /* 0x000fe2000780c0ff */
[----:B------:R-:W-:-:S06]  /*7b40*/  IMAD.MOV.U32 R13, RZ, RZ, 0x7ff00000 ;  /* 0x7ff00000ff0d7424 */ /* 0x000fcc00078e00ff */
[----:B------:R-:W-:-:S10]  /*7b50*/  DFMA R12, R14, R12, +INF ;  /* 0x7ff000000e0c742b */ /* 0x000fd4000000000c */
[----:B------:R-:W-:Y:S02]  /*7b60*/  FSEL R12, R12, RZ, P0 ;  /* 0x000000ff0c0c7208 */ /* 0x000fe40000000000 */
[----:B------:R-:W-:-:S07]  /*7b70*/  FSEL R13, R13, -QNAN , P0 ;  /* 0xfff000000d0d7808 */ /* 0x000fce0000000000 */
.L_x_173:
[----:B------:R-:W-:Y:S05]  /*7b80*/  BSYNC.RECONVERGENT B0 ;  /* 0x0000000000007941 */ /* 0x000fea0003800200 */
.L_x_171:
[----:B------:R-:W-:Y:S01]  /*7b90*/  DFMA R12, -RZ, R20, -R12 ;  /* 0x00000014ff0c722b */ /* 0x000fe2000000090c */
[----:B------:R-:W-:Y:S01]  /*7ba0*/  IMAD R15, R29, 0x8, R4 ;  /* 0x000000081d0f7824 */ /* 0x000fe200078e0204 */
[----:B------:R-:W-:Y:S06]  /*7bb0*/  BSSY.RECONVERGENT B1, `(.L_x_174) ;  /* 0x00000d3000017945 */ /* 0x000fec0003800200 */
[----:B------:R-:W-:-:S07]  /*7bc0*/  DFMA R12, RZ, R22, R12 ;  /* 0x00000016ff0c722b */ /* 0x000fce000000000c */
[----:B------:R0:W-:Y:S01]  /*7bd0*/  STL.64 [R15], R12 ;  /* 0x0000000c0f007387 */ /* 0x0001e20000100a00 */
[----:B------:R-:W-:Y:S05]  /*7be0*/  @!P1 BRA `(.L_x_175) ;  /* 0x00000004007c9947 */ /* 0x000fea0003800000 */
[----:B------:R-:W-:Y:S01]  /*7bf0*/  ISETP.NE.AND P0, PT, R18, RZ, PT ;  /* 0x000000ff1200720c */ /* 0x000fe20003f05270 */
[----:B0-----:R-:W-:Y:S01]  /*7c00*/  IMAD.MOV.U32 R13, RZ, RZ, 0x3ff00000 ;  /* 0x3ff00000ff0d7424 */ /* 0x001fe200078e00ff */
[----:B------:R-:W-:-:S11]  /*7c10*/  MOV R12, 0x0 ;  /* 0x00000000000c7802 */ /* 0x000fd60000000f00 */
        /* <DEDUP_REMOVED lines=21> */
.L_x_183:
        /* <DEDUP_REMOVED lines=21> */
.L_x_182:
[----:B------:R-:W-:Y:S05]  /*7ec0*/  BSYNC.RECONVERGENT B3 ;  /* 0x0000000000037941 */ /* 0x000fea0003800200 */
.L_x_181:
        /* <DEDUP_REMOVED lines=16> */
.L_x_185:
[----:B------:R-:W-:Y:S05]  /*7fd0*/  BSYNC.RECONVERGENT B3 ;  /* 0x0000000000037941 */ /* 0x000fea0003800200 */
.L_x_184:
[----:B------:R-:W-:-:S13]  /*7fe0*/  ISETP.NE.OR P0, PT, R19, R24, P0 ;  /* 0x000000181300720c */ /* 0x000fda0000705670 */
[----:B------:R-:W-:Y:S05]  /*7ff0*/  @!P0 BRA `(.L_x_186) ;  /* 0x0000000000248947 */ /* 0x000fea0003800000 */
.L_x_180:
[----:B------:R-:W-:Y:S01]  /*8000*/  MOV R14, 0x1be2b496 ;  /* 0x1be2b496000e7802 */ /* 0x000fe20000000f00 */
[----:B------:R-:W-:-:S07]  /*8010*/  IMAD.MOV.U32 R15, RZ, RZ, 0x4005bf0a ;  /* 0x4005bf0aff0f7424 */ /* 0x000fce00078e00ff */
.L_x_187:
[----:B------:R-:W-:Y:S01]  /*8020*/  DMUL R12, R12, R14 ;  /* 0x0000000e0c0c7228 */ /* 0x000fe20000000000 */
[----:B------:R-:W-:-:S05]  /*8030*/  VIADD R19, R19, 0x4 ;  /* 0x0000000413137836 */ /* 0x000fca0000000000 */
[----:B------:R-:W-:Y:S02]  /*8040*/  ISETP.NE.AND P0, PT, R19, R24, PT ;  /* 0x000000181300720c */ /* 0x000fe40003f05270 */
[----:B------:R-:W-:-:S08]  /*8050*/  DMUL R12, R12, R14 ;  /* 0x0000000e0c0c7228 */ /* 0x000fd00000000000 */
[----:B------:R-:W-:-:S08]  /*8060*/  DMUL R12, R12, R14 ;  /* 0x0000000e0c0c7228 */ /* 0x000fd00000000000 */
[----:B------:R-:W-:Y:S01]  /*8070*/  DMUL R12, R12, R14 ;  /* 0x0000000e0c0c7228 */ /* 0x000fe20000000000 */
[----:B------:R-:W-:Y:S10]  /*8080*/  @P0 BRA `(.L_x_187) ;  /* 0xfffffffc00e40947 */ /* 0x000ff4000383ffff */
.L_x_186:
[----:B------:R-:W-:Y:S05]  /*8090*/  BSYNC.RECONVERGENT B2 ;  /* 0x0000000000027941 */ /* 0x000fea0003800200 */
.L_x_179:
[----:B------:R-:W-:Y:S01]  /*80a0*/  UMOV UR8, 0x1be2b496 ;  /* 0x1be2b49600087882 */ /* 0x000fe20000000000 */
[----:B------:R-:W-:Y:S02]  /*80b0*/  UMOV UR9, 0x4005bf0a ;  /* 0x4005bf0a00097882 */ /* 0x000fe40000000000 */
[----:B------:R-:W-:-:S11]  /*80c0*/  DMUL R14, R12, UR8 ;  /* 0x000000080c0e7c28 */ /* 0x000fd60008000000 */
.L_x_178:
[----:B------:R-:W-:Y:S05]  /*80d0*/  BSYNC.RECONVERGENT B0 ;  /* 0x0000000000007941 */ /* 0x000fea0003800200 */
.L_x_177:
[----:B------:R-:W-:-:S05]  /*80e0*/  VIMNMX.U32 R19, PT, PT, R28, 0x2, PT ;  /* 0x000000021c137848 */ /* 0x000fca0003fe0000 */
[----:B------:R-:W-:-:S04]  /*80f0*/  IMAD.SHL.U32 R19, R19, 0x4, RZ ;  /* 0x0000000413137824 */ /* 0x000fc800078e00ff */
[----:B------:R-:W0:Y:S02]  /*8100*/  LDC R24, c[0x2][R19+0x60] ;  /* 0x0080180013187b82 */ /* 0x000e240000000800 */
[----:B0-----:R-:W-:-:S04]  /*8110*/  SHF.R.S32.HI R25, RZ, 0x1f, R24 ;  /* 0x0000001fff197819 */ /* 0x001fc80000011418 */
.L_x_2795:
[----:B------:R-:W-:Y:S05]  /*8120*/  BRX R24 -0x8130                                                      (*"BRANCH_TARGETS .L_x_176,.L_x_2797,.L_x_2798"*) ;  /* 0xffffff7c18b47949 */ /* 0x000fea000383ffff */
.L_x_2798:
        /* <DEDUP_REMOVED lines=8> */
.L_x_2797:
[----:B------:R-:W-:Y:S02]  /*81b0*/  IMAD.MOV.U32 R12, RZ, RZ, R14 ;  /* 0x000000ffff0c7224 */ /* 0x000fe400078e000e */
[----:B------:R-:W-:Y:S01]  /*81c0*/  IMAD.MOV.U32 R13, RZ, RZ, R15 ;  /* 0x000000ffff0d7224 */ /* 0x000fe200078e000f */
[----:B------:R-:W-:Y:S06]  /*81d0*/  BRA `(.L_x_176) ;  /* 0x0000000400c07947 */ /* 0x000fec0003800000 */
.L_x_175:
[C---:B------:R-:W-:Y:S01]  /*81e0*/  ISETP.GT.U32.AND P0, PT, R18.reuse, -0x4, PT ;  /* 0xfffffffc1200780c */ /* 0x040fe20003f04070 */
[----:B------:R-:W-:Y:S01]  /*81f0*/  BSSY.RECONVERGENT B0, `(.L_x_188) ;  /* 0x000004a000007945 */ /* 0x000fe20003800200 */
[----:B0-----:R-:W-:Y:S01]  /*8200*/  IADD3 R15, PT, PT, -R18, RZ, RZ ;  /* 0x000000ff120f7210 */ /* 0x001fe20007ffe1ff */
[----:B------:R-:W-:Y:S02]  /*8210*/  IMAD.MOV.U32 R12, RZ, RZ, 0x1be2b496 ;  /* 0x1be2b496ff0c7424 */ /* 0x000fe400078e00ff */
[----:B------:R-:W-:Y:S01]  /*8220*/  IMAD.MOV.U32 R13, RZ, RZ, 0x4005bf0a ;  /* 0x4005bf0aff0d7424 */ /* 0x000fe200078e00ff */
[----:B------:R-:W-:-:S07]  /*8230*/  LOP3.LUT R24, R15, 0x3, RZ, 0xc0, !PT ;  /* 0x000000030f187812 */ /* 0x000fce00078ec0ff */
[----:B------:R-:W-:Y:S05]  /*8240*/  @P0 BRA `(.L_x_189) ;  /* 0x0000000400100947 */ /* 0x000fea0003800000 */
[----:B------:R-:W-:Y:S01]  /*8250*/  LOP3.LUT R15, R15, 0x7ffffffc, RZ, 0xc0, !PT ;  /* 0x7ffffffc0f0f7812 */ /* 0x000fe200078ec0ff */
[----:B------:R-:W-:Y:S01]  /*8260*/  BSSY.RECONVERGENT B2, `(.L_x_190) ;  /* 0x000003f000027945 */ /* 0x000fe20003800200 */
[----:B------:R-:W-:Y:S02]  /*8270*/  IMAD.MOV.U32 R14, RZ, RZ, RZ ;  /* 0x000000ffff0e7224 */ /* 0x000fe400078e00ff */
[----:B------:R-:W-:Y:S01]  /*8280*/  ISETP.GT.AND P0, PT, R15, RZ, PT ;  /* 0x000000ff0f00720c */ /* 0x000fe20003f04270 */
[----:B------:R-:W-:Y:S02]  /*8290*/  IMAD.MOV.U32 R56, RZ, RZ, 0x0 ;  /* 0x00000000ff387424 */ /* 0x000fe400078e00ff */
[----:B------:R-:W-:-:S10]  /*82a0*/  IMAD.MOV.U32 R57, RZ, RZ, 0x3ff00000 ;  /* 0x3ff00000ff397424 */ /* 0x000fd400078e00ff */
[----:B------:R-:W-:Y:S05]  /*82b0*/  @!P0 BRA `(.L_x_191) ;  /* 0x0000000000c08947 */ /* 0x000fea0003800000 */
[----:B------:R-:W-:Y:S01]  /*82c0*/  IADD3 R12, PT, PT, R15, -R14, RZ ;  /* 0x8000000e0f0c7210 */ /* 0x000fe20007ffe0ff */
[----:B------:R-:W-:Y:S01]  /*82d0*/  BSSY.RECONVERGENT B3, `(.L_x_192) ;  /* 0x000001b000037945 */ /* 0x000fe20003800200 */
[----:B------:R-:W-:Y:S02]  /*82e0*/  PLOP3.LUT P0, PT, PT, PT, PT, 0x80, 0x8 ;  /* 0x000000000008781c */ /* 0x000fe40003f0f070 */
[----:B------:R-:W-:-:S13]  /*82f0*/  ISETP.GT.AND P2, PT, R12, 0xc, PT ;  /* 0x0000000c0c00780c */ /* 0x000fda0003f44270 */
[----:B------:R-:W-:Y:S05]  /*8300*/  @!P2 BRA `(.L_x_193) ;  /* 0x00000000005ca947 */ /* 0x000fea0003800000 */
[----:B------:R-:W-:Y:S01]  /*8310*/  PLOP3.LUT P0, PT, PT, PT, PT, 0x8, 0x80 ;  /* 0x000000000080781c */ /* 0x000fe20003f0e170 */
[----:B------:R-:W-:-:S12]  /*8320*/  VIADD R13, R15, 0xfffffff4 ;  /* 0xfffffff40f0d7836 */ /* 0x000fd80000000000 */
.L_x_194:
        /* <DEDUP_REMOVED lines=21> */
.L_x_193:
[----:B------:R-:W-:Y:S05]  /*8480*/  BSYNC.RECONVERGENT B3 ;  /* 0x0000000000037941 */ /* 0x000fea0003800200 */
.L_x_192:
        /* <DEDUP_REMOVED lines=16> */
.L_x_196:
[----:B------:R-:W-:Y:S05]  /*8590*/  BSYNC.RECONVERGENT B3 ;  /* 0x0000000000037941 */ /* 0x000fea0003800200 */
.L_x_195:
[----:B------:R-:W-:-:S13]  /*85a0*/  ISETP.NE.OR P0, PT, R14, R15, P0 ;  /* 0x0000000f0e00720c */ /* 0x000fda0000705670 */
[----:B------:R-:W-:Y:S05]  /*85b0*/  @!P0 BRA `(.L_x_197) ;  /* 0x0000000000248947 */ /* 0x000fea0003800000 */
.L_x_191:
[----:B------:R-:W-:Y:S01]  /*85c0*/  IMAD.MOV.U32 R12, RZ, RZ, 0x1be2b496 ;  /* 0x1be2b496ff0c7424 */ /* 0x000fe200078e00ff */
[----:B------:R-:W-:-:S07]  /*85d0*/  MOV R13, 0x4005bf0a ;  /* 0x4005bf0a000d7802 */ /* 0x000fce0000000f00 */
.L_x_198:
[----:B------:R-:W-:Y:S01]  /*85e0*/  DMUL R56, R56, R12 ;  /* 0x0000000c38387228 */ /* 0x000fe20000000000 */
[----:B------:R-:W-:-:S05]  /*85f0*/  VIADD R14, R14, 0x4 ;  /* 0x000000040e0e7836 */ /* 0x000fca0000000000 */
[----:B------:R-:W-:Y:S02]  /*8600*/  ISETP.NE.AND P0, PT, R14, R15, PT ;  /* 0x0000000f0e00720c */ /* 0x000fe40003f05270 */
[----:B------:R-:W-:-:S08]  /*8610*/  DMUL R56, R56, R12 ;  /* 0x0000000c38387228 */ /* 0x000fd00000000000 */
[----:B------:R-:W-:-:S08]  /*8620*/  DMUL R56, R56, R12 ;  /* 0x0000000c38387228 */ /* 0x000fd00000000000 */
[----:B------:R-:W-:Y:S01]  /*8630*/  DMUL R56, R56, R12 ;  /* 0x0000000c38387228 */ /* 0x000fe20000000000 */
[----:B------:R-:W-:Y:S10]  /*8640*/  @P0 BRA `(.L_x_198) ;  /* 0xfffffffc00e40947 */ /* 0x000ff4000383ffff */
.L_x_197:
[----:B------:R-:W-:Y:S05]  /*8650*/  BSYNC.RECONVERGENT B2 ;  /* 0x0000000000027941 */ /* 0x000fea0003800200 */
.L_x_190:
[----:B------:R-:W-:Y:S01]  /*8660*/  UMOV UR8, 0x1be2b496 ;  /* 0x1be2b49600087882 */ /* 0x000fe20000000000 */
[----:B------:R-:W-:Y:S02]  /*8670*/  UMOV UR9, 0x4005bf0a ;  /* 0x4005bf0a00097882 */ /* 0x000fe40000000000 */
[----:B------:R-:W-:-:S11]  /*8680*/  DMUL R12, R56, UR8 ;  /* 0x00000008380c7c28 */ /* 0x000fd60008000000 */
.L_x_189:
[----:B------:R-:W-:Y:S05]  /*8690*/  BSYNC.RECONVERGENT B0 ;  /* 0x0000000000007941 */ /* 0x000fea0003800200 */
.L_x_188:
[----:B------:R-:W-:Y:S01]  /*86a0*/  VIMNMX.U32 R14, PT, PT, R24, 0x2, PT ;  /* 0x00000002180e7848 */ /* 0x000fe20003fe0000 */
[----:B------:R-:W-:Y:S04]  /*86b0*/  BSSY.RECONVERGENT B0, `(.L_x_199) ;  /* 0x000000f000007945 */ /* 0x000fe80003800200 */
[----:B------:R-:W-:-:S04]  /*86c0*/  IMAD.SHL.U32 R19, R14, 0x4, RZ ;  /* 0x000000040e137824 */ /* 0x000fc800078e00ff */
[----:B------:R-:W0:Y:S02]  /*86d0*/  LDC R14, c[0x2][R19+0x6c] ;  /* 0x00801b00130e7b82 */ /* 0x000e240000000800 */
[----:B0-----:R-:W-:-:S04]  /*86e0*/  SHF.R.S32.HI R15, RZ, 0x1f, R14 ;  /* 0x0000001fff0f7819 */ /* 0x001fc8000001140e */
.L_x_2799:
[----:B------:R-:W-:Y:S05]  /*86f0*/  BRX R14 -0x8700                                                      (*"BRANCH_TARGETS .L_x_200,.L_x_2801,.L_x_2802"*) ;  /* 0xffffff780e407949 */ /* 0x000fea000383ffff */
.L_x_2802:
        /* <DEDUP_REMOVED lines=8> */
.L_x_2801:
[----:B------:R-:W-:Y:S02]  /*8780*/  IMAD.MOV.U32 R56, RZ, RZ, R12 ;  /* 0x000000ffff387224 */ /* 0x000fe400078e000c */
[----:B------:R-:W-:-:S07]  /*8790*/  IMAD.MOV.U32 R57, RZ, RZ, R13 ;  /* 0x000000ffff397224 */ /* 0x000fce00078e000d */
.L_x_200:
[----:B------:R-:W-:Y:S05]  /*87a0*/  BSYNC.RECONVERGENT B0 ;  /* 0x0000000000007941 */ /* 0x000fea0003800200 */
.L_x_199:
        /* <DEDUP_REMOVED lines=12> */
[----:B------:R-:W-:Y:S02]  /*8870*/  MOV R14, R56 ;  /* 0x00000038000e7202 */ /* 0x000fe40000000f00 */
[----:B------:R-:W-:Y:S01]  /*8880*/  MOV R98, 0x88b0 ;  /* 0x000088b000627802 */ /* 0x000fe20000000f00 */
[----:B------:R-:W-:-:S07]  /*8890*/  VIADD R13, R13, 0xfff00000 ;  /* 0xfff000000d0d7836 */ /* 0x000fce0000000000 */
[----:B------:R-:W-:Y:S05]  /*88a0*/  CALL.REL.NOINC `($__internal_0_$__cuda_sm20_dblrcp_rn_slowpath_v3) ;  /* 0x000006d8000c7944 */ /* 0x000fea0003c00000 */
.L_x_202:
[----:B------:R-:W-:Y:S05]  /*88b0*/  BSYNC.RECONVERGENT B2 ;  /* 0x0000000000027941 */ /* 0x000fea0003800200 */
.L_x_201:
[----:B------:R-:W-:Y:S02]  /*88c0*/  IMAD.MOV.U32 R12, RZ, RZ, R108 ;  /* 0x000000ffff0c7224 */ /* 0x000fe400078e006c */
[----:B------:R-:W-:-:S07]  /*88d0*/  IMAD.MOV.U32 R13, RZ, RZ, R109 ;  /* 0x000000ffff0d7224 */ /* 0x000fce00078e006d */
.L_x_176:
[----:B------:R-:W-:Y:S05]  /*88e0*/  BSYNC.RECONVERGENT B1 ;  /* 0x0000000000017941 */ /* 0x000fea0003800200 */
.L_x_174:
[----:B------:R-:W-:Y:S01]  /*88f0*/  DFMA R12, R26, R12, 1 ;  /* 0x3ff000001a0c742b */ /* 0x000fe2000000000c */
[----:B------:R-:W-:Y:S01]  /*8900*/  BSSY.RECONVERGENT B0, `(.L_x_203) ;  /* 0x0000053000007945 */ /* 0x000fe20003800200 */
[----:B------:R-:W-:-:S08]  /*8910*/  IMAD.MOV.U32 R28, RZ, RZ, -0x3ff ;  /* 0xfffffc01ff1c7424 */ /* 0x000fd000078e00ff */
[----:B------:R-:W-:Y:S01]  /*8920*/  ISETP.GT.AND P0, PT, R13, 0xfffff, PT ;  /* 0x000fffff0d00780c */ /* 0x000fe20003f04270 */
[----:B------:R-:W-:Y:S01]  /*8930*/  IMAD.MOV.U32 R14, RZ, RZ, R12 ;  /* 0x000000ffff0e7224 */ /* 0x000fe200078e000c */
[----:B------:R-:W-:Y:S01]  /*8940*/  MOV R15, R13 ;  /* 0x0000000d000f7202 */ /* 0x000fe20000000f00 */
[----:B------:R-:W-:-:S10]  /*8950*/  IMAD.MOV.U32 R19, RZ, RZ, R13 ;  /* 0x000000ffff137224 */ /* 0x000fd400078e000d */
[----:B------:R-:W-:Y:S01]  /*8960*/  @!P0 DMUL R14, R14, 1.80143985094819840000e+16 ;  /* 0x435000000e0e8828 */ /* 0x000fe20000000000 */
[----:B------:R-:W-:-:S09]  /*8970*/  @!P0 IMAD.MOV.U32 R28, RZ, RZ, -0x435 ;  /* 0xfffffbcbff1c8424 */ /* 0x000fd200078e00ff */
[----:B------:R-:W-:Y:S01]  /*8980*/  @!P0 IMAD.MOV.U32 R19, RZ, RZ, R15 ;  /* 0x000000ffff138224 */ /* 0x000fe200078e000f */
[----:B------:R-:W-:-:S03]  /*8990*/  @!P0 MOV R12, R14 ;  /* 0x0000000e000c8202 */ /* 0x000fc60000000f00 */
[----:B------:R-:W-:-:S05]  /*89a0*/  VIADD R13, R19, 0xffffffff ;  /* 0xffffffff130d7836 */ /* 0x000fca0000000000 */
[----:B------:R-:W-:-:S13]  /*89b0*/  ISETP.GT.U32.AND P2, PT, R13, 0x7feffffe, PT ;  /* 0x7feffffe0d00780c */ /* 0x000fda0003f44070 */
[----:B------:R-:W-:Y:S05]  /*89c0*/  @P2 BRA `(.L_x_204) ;  /* 0x0000000400002947 */ /* 0x000fea0003800000 */
[----:B------:R-:W-:Y:S01]  /*89d0*/  LOP3.LUT R13, R19, 0xfffff, RZ, 0xc0, !PT ;  /* 0x000fffff130d7812 */ /* 0x000fe200078ec0ff */
[----:B------:R-:W-:Y:S01]  /*89e0*/  IMAD.MOV.U32 R24, RZ, RZ, RZ ;  /* 0x000000ffff187224 */ /* 0x000fe200078e00ff */
[----:B------:R-:W-:Y:S01]  /*89f0*/  UMOV UR8, 0x3ae80f1e ;  /* 0x3ae80f1e00087882 */ /* 0x000fe20000000000 */
[----:B------:R-:W-:Y:S01]  /*8a00*/  IMAD.MOV.U32 R108, RZ, RZ, -0x748574fc ;  /* 0x8b7a8b04ff6c7424 */ /* 0x000fe200078e00ff */
[----:B------:R-:W-:Y:S01]  /*8a10*/  LOP3.LUT R13, R13, 0x3ff00000, RZ, 0xfc, !PT ;  /* 0x3ff000000d0d7812 */ /* 0x000fe200078efcff */
[----:B------:R-:W-:Y:S01]  /*8a20*/  IMAD.MOV.U32 R109, RZ, RZ, 0x3ed0ee25 ;  /* 0x3ed0ee25ff6d7424 */ /* 0x000fe200078e00ff */
[----:B------:R-:W-:Y:S01]  /*8a30*/  UMOV UR9, 0x3eb1380b ;  /* 0x3eb1380b00097882 */ /* 0x000fe20000000000 */
[----:B------:R-:W-:Y:S01]  /*8a40*/  LEA.HI R19, R19, R28, RZ, 0xc ;  /* 0x0000001c13137211 */ /* 0x000fe200078f60ff */
[----:B------:R-:W-:Y:S01]  /*8a50*/  IMAD.MOV.U32 R111, RZ, RZ, 0x43300000 ;  /* 0x43300000ff6f7424 */ /* 0x000fe200078e00ff */
[----:B------:R-:W-:Y:S01]  /*8a60*/  ISETP.GE.U32.AND P0, PT, R13, 0x3ff6a09f, PT ;  /* 0x3ff6a09f0d00780c */ /* 0x000fe20003f06070 */
[----:B------:R-:W-:Y:S01]  /*8a70*/  UMOV UR10, 0x80000000 ;  /* 0x80000000000a7882 */ /* 0x000fe20000000000 */
[----:B------:R-:W-:-:S11]  /*8a80*/  UMOV UR11, 0x43300000 ;  /* 0x43300000000b7882 */ /* 0x000fd60000000000 */
[----:B------:R-:W-:Y:S01]  /*8a90*/  @P0 VIADD R15, R13, 0xfff00000 ;  /* 0xfff000000d0f0836 */ /* 0x000fe20000000000 */
[----:B------:R-:W-:-:S03]  /*8aa0*/  @P0 IADD3 R19, PT, PT, R19, 0x1, RZ ;  /* 0x0000000113130810 */ /* 0x000fc60007ffe0ff */
[----:B------:R-:W-:Y:S01]  /*8ab0*/  @P0 IMAD.MOV.U32 R13, RZ, RZ, R15 ;  /* 0x000000ffff0d0224 */ /* 0x000fe200078e000f */
[----:B------:R-:W-:-:S05]  /*8ac0*/  LOP3.LUT R110, R19, 0x80000000, RZ, 0x3c, !PT ;  /* 0x80000000136e7812 */ /* 0x000fca00078e3cff */
        /* <DEDUP_REMOVED lines=48> */
.L_x_204:
[----:B------:R-:W-:Y:S01]  /*8dd0*/  IMAD.MOV.U32 R12, RZ, RZ, 0x0 ;  /* 0x00000000ff0c7424 */ /* 0x000fe200078e00ff */
[----:B------:R-:W-:Y:S01]  /*8de0*/  LOP3.LUT P0, RZ, R15, 0x7fffffff, RZ, 0xc0, !PT ;  /* 0x7fffffff0fff7812 */ /* 0x000fe2000780c0ff */
[----:B------:R-:W-:-:S06]  /*8df0*/  IMAD.MOV.U32 R13, RZ, RZ, 0x7ff00000 ;  /* 0x7ff00000ff0d7424 */ /* 0x000fcc00078e00ff */
[----:B------:R-:W-:-:S10]  /*8e00*/  DFMA R12, R14, R12, +INF ;  /* 0x7ff000000e0c742b */ /* 0x000fd4000000000c */
[----:B------:R-:W-:Y:S02]  /*8e10*/  FSEL R12, R12, RZ, P0 ;  /* 0x000000ff0c0c7208 */ /* 0x000fe40000000000 */
[----:B------:R-:W-:-:S07]  /*8e20*/  FSEL R13, R13, -QNAN , P0 ;  /* 0xfff000000d0d7808 */ /* 0x000fce0000000000 */
.L_x_205:
[----:B------:R-:W-:Y:S05]  /*8e30*/  BSYNC.RECONVERGENT B0 ;  /* 0x0000000000007941 */ /* 0x000fea0003800200 */
.L_x_203:
[----:B------:R-:W-:Y:S01]  /*8e40*/  DFMA R12, -RZ, R20, -R12 ;  /* 0x00000014ff0c722b */ /* 0x000fe2000000090c */
[----:B------:R-:W-:Y:S01]  /*8e50*/  IMAD R15, R29, 0x8, R0 ;  /* 0x000000081d0f7824 */ /* 0x000fe200078e0200 */
[----:B------:R-:W-:Y:S06]  /*8e60*/  BSSY.RECONVERGENT B1, `(.L_x_206) ;  /* 0x00000d3000017945 */ /* 0x000fec0003800200 */
[----:B------:R-:W-:-:S07]  /*8e70*/  DFMA R12, -RZ, R22, R12 ;  /* 0x00000016ff0c722b */ /* 0x000fce000000010c */
        /* <DEDUP_REMOVED lines=26> */
.L_x_215:
        /* <DEDUP_REMOVED lines=21> */
.L_x_214:
[----:B------:R-:W-:Y:S05]  /*9170*/  BSYNC.RECONVERGENT B3 ;  /* 0x0000000000037941 */ /* 0x000fea0003800200 */
.L_x_213:
        /* <DEDUP_REMOVED lines=16> */
.L_x_217:
[----:B------:R-:W-:Y:S05]  /*9280*/  BSYNC.RECONVERGENT B3 ;  /* 0x0000000000037941 */ /* 0x000fea0003800200 */
.L_x_216:
[----:B------:R-:W-:-:S13]  /*9290*/  ISETP.NE.OR P0, PT, R19, R24, P0 ;  /* 0x000000181300720c */ /* 0x000fda0000705670 */
[----:B------:R-:W-:Y:S05]  /*92a0*/  @!P0 BRA `(.L_x_218) ;  /* 0x0000000000248947 */ /* 0x000fea0003800000 */
.L_x_212:
[----:B------:R-:W-:Y:S01]  /*92b0*/  IMAD.MOV.U32 R14, RZ, RZ, 0x1be2b496 ;  /* 0x1be2b496ff0e7424 */ /* 0x000fe200078e00ff */
[----:B------:R-:W-:-:S07]  /*92c0*/  MOV R15, 0x4005bf0a ;  /* 0x4005bf0a000f7802 */ /* 0x000fce0000000f00 */
.L_x_219:
[----:B------:R-:W-:Y:S01]  /*92d0*/  DMUL R12, R12, R14 ;  /* 0x0000000e0c0c7228 */ /* 0x000fe20000000000 */
[----:B------:R-:W-:-:S05]  /*92e0*/  VIADD R19, R19, 0x4 ;  /* 0x0000000413137836 */ /* 0x000fca0000000000 */
[----:B------:R-:W-:Y:S02]  /*92f0*/  ISETP.NE.AND P0, PT, R19, R24, PT ;  /* 0x000000181300720c */ /* 0x000fe40003f05270 */
[----:B------:R-:W-:-:S08]  /*9300*/  DMUL R12, R12, R14 ;  /* 0x0000000e0c0c7228 */ /* 0x000fd00000000000 */
[----:B------:R-:W-:-:S08]  /*9310*/  DMUL R12, R12, R14 ;  /* 0x0000000e0c0c7228 */ /* 0x000fd00000000000 */
[----:B------:R-:W-:Y:S01]  /*9320*/  DMUL R12, R12, R14 ;  /* 0x0000000e0c0c7228 */ /* 0x000fe20000000000 */
[----:B------:R-:W-:Y:S10]  /*9330*/  @P0 BRA `(.L_x_219) ;  /* 0xfffffffc00e40947 */ /* 0x000ff4000383ffff */
.L_x_218:
[----:B------:R-:W-:Y:S05]  /*9340*/  BSYNC.RECONVERGENT B2 ;  /* 0x0000000000027941 */ /* 0x000fea0003800200 */
.L_x_211:
[----:B------:R-:W-:Y:S01]  /*9350*/  UMOV UR8, 0x1be2b496 ;  /* 0x1be2b49600087882 */ /* 0x000fe20000000000 */
[----:B------:R-:W-:Y:S02]  /*9360*/  UMOV UR9, 0x4005bf0a ;  /* 0x4005bf0a00097882 */ /* 0x000fe40000000000 */
[----:B------:R-:W-:-:S11]  /*9370*/  DMUL R14, R12, UR8 ;  /* 0x000000080c0e7c28 */ /* 0x000fd60008000000 */
.L_x_210:
[----:B------:R-:W-:Y:S05]  /*9380*/  BSYNC.RECONVERGENT B0 ;  /* 0x0000000000007941 */ /* 0x000fea0003800200 */
.L_x_209:
[----:B------:R-:W-:-:S05]  /*9390*/  VIMNMX.U32 R19, PT, PT, R28, 0x2, PT ;  /* 0x000000021c137848 */ /* 0x000fca0003fe0000 */
[----:B------:R-:W-:-:S04]  /*93a0*/  IMAD.SHL.U32 R19, R19, 0x4, RZ ;  /* 0x0000000413137824 */ /* 0x000fc800078e00ff */
[----:B------:R-:W0:Y:S02]  /*93b0*/  LDC R24, c[0x2][R19+0x78] ;  /* 0x00801e0013187b82 */ /* 0x000e240000000800 */
[----:B0-----:R-:W-:-:S04]  /*93c0*/  SHF.R.S32.HI R25, RZ, 0x1f, R24 ;  /* 0x0000001fff197819 */ /* 0x001fc80000011418 */
.L_x_2803:
[----:B------:R-:W-:Y:S05]  /*93d0*/  BRX R24 -0x93e0                                                      (*"BRANCH_TARGETS .L_x_208,.L_x_2805,.L_x_2806"*) ;  /* 0xffffff6c18087949 */ /* 0x000fea000383ffff */
.L_x_2806:
        /* <DEDUP_REMOVED lines=8> */
.L_x_2805:
[----:B------:R-:W-:Y:S02]  /*9460*/  IMAD.MOV.U32 R12, RZ, RZ, R14 ;  /* 0x000000ffff0c7224 */ /* 0x000fe400078e000e */
[----:B------:R-:W-:Y:S01]  /*9470*/  IMAD.MOV.U32 R13, RZ, RZ, R15 ;  /* 0x000000ffff0d7224 */ /* 0x000fe200078e000f */
[----:B------:R-:W-:Y:S06]  /*9480*/  BRA `(.L_x_208) ;  /* 0x0000000400c07947 */ /* 0x000fec0003800000 */
.L_x_207:
[----:B------:R-:W-:Y:S01]  /*9490*/  ISETP.GT.U32.AND P0, PT, R18, -0x4, PT ;  /* 0xfffffffc1200780c */ /* 0x000fe20003f04070 */
[----:B0-----:R-:W-:Y:S01]  /*94a0*/  IMAD.MOV R15, RZ, RZ, -R18 ;  /* 0x000000ffff0f7224 */ /* 0x001fe200078e0a12 */
[----:B------:R-:W-:Y:S01]  /*94b0*/  BSSY.RECONVERGENT B0, `(.L_x_220) ;  /* 0x0000049000007945 */ /* 0x000fe20003800200 */
[----:B------:R-:W-:Y:S01]  /*94c0*/  MOV R12, 0x1be2b496 ;  /* 0x1be2b496000c7802 */ /* 0x000fe20000000f00 */
[----:B------:R-:W-:Y:S02]  /*94d0*/  IMAD.MOV.U32 R13, RZ, RZ, 0x4005bf0a ;  /* 0x4005bf0aff0d7424 */ /* 0x000fe400078e00ff */
        /* <DEDUP_REMOVED lines=14> */
[----:B------:R-:W-:Y:S02]  /*95c0*/  PLOP3.LUT P0, PT, PT, PT, PT, 0x8, 0x80 ;  /* 0x000000000080781c */ /* 0x000fe40003f0e170 */
[----:B------:R-:W-:-:S11]  /*95d0*/  IADD3 R13, PT, PT, R15, -0xc, RZ ;  /* 0xfffffff40f0d7810 */ /* 0x000fd60007ffe0ff */
.L_x_226:
        /* <DEDUP_REMOVED lines=21> */
.L_x_225:
[----:B------:R-:W-:Y:S05]  /*9730*/  BSYNC.RECONVERGENT B3 ;  /* 0x0000000000037941 */ /* 0x000fea0003800200 */
.L_x_224:
        /* <DEDUP_REMOVED lines=16> */
.L_x_228:
[----:B------:R-:W-:Y:S05]  /*9840*/  BSYNC.RECONVERGENT B3 ;  /* 0x0000000000037941 */ /* 0x000fea0003800200 */
.L_x_227:
[----:B------:R-:W-:-:S13]  /*9850*/  ISETP.NE.OR P0, PT, R14, R15, P0 ;  /* 0x0000000f0e00720c */ /* 0x000fda0000705670 */
[----:B------:R-:W-:Y:S05]  /*9860*/  @!P0 BRA `(.L_x_229) ;  /* 0x0000000000248947 */ /* 0x000fea0003800000 */
.L_x_223:
[----:B------:R-:W-:Y:S02]  /*9870*/  IMAD.MOV.U32 R12, RZ, RZ, 0x1be2b496 ;  /* 0x1be2b496ff0c7424 */ /* 0x000fe400078e00ff */
[----:B------:R-:W-:-:S07]  /*9880*/  IMAD.MOV.U32 R13, RZ, RZ, 0x4005bf0a ;  /* 0x4005bf0aff0d7424 */ /* 0x000fce00078e00ff */
.L_x_230:
[----:B------:R-:W-:Y:S01]  /*9890*/  DMUL R54, R54, R12 ;  /* 0x0000000c36367228 */ /* 0x000fe20000000000 */
[----:B------:R-:W-:-:S04]  /*98a0*/  IADD3 R14, PT, PT, R14, 0x4, RZ ;  /* 0x000000040e0e7810 */ /* 0x000fc80007ffe0ff */
[----:B------:R-:W-:-:S03]  /*98b0*/  ISETP.NE.AND P0, PT, R14, R15, PT ;  /* 0x0000000f0e00720c */ /* 0x000fc60003f05270 */
[----:B------:R-:W-:-:S08]  /*98c0*/  DMUL R54, R54, R12 ;  /* 0x0000000c36367228 */ /* 0x000fd00000000000 */
[----:B------:R-:W-:-:S08]  /*98d0*/  DMUL R54, R54, R12 ;  /* 0x0000000c36367228 */ /* 0x000fd00000000000 */
[----:B------:R-:W-:Y:S01]  /*98e0*/  DMUL R54, R54, R12 ;  /* 0x0000000c36367228 */ /* 0x000fe20000000000 */
[----:B------:R-:W-:Y:S10]  /*98f0*/  @P0 BRA `(.L_x_230) ;  /* 0xfffffffc00e40947 */ /* 0x000ff4000383ffff */
.L_x_229:
[----:B------:R-:W-:Y:S05]  /*9900*/  BSYNC.RECONVERGENT B2 ;  /* 0x0000000000027941 */ /* 0x000fea0003800200 */
.L_x_222:
[----:B------:R-:W-:Y:S01]  /*9910*/  UMOV UR8, 0x1be2b496 ;  /* 0x1be2b49600087882 */ /* 0x000fe20000000000 */
[----:B------:R-:W-:Y:S02]  /*9920*/  UMOV UR9, 0x4005bf0a ;  /* 0x4005bf0a00097882 */ /* 0x000fe40000000000 */
[----:B------:R-:W-:-:S11]  /*9930*/  DMUL R12, R54, UR8 ;  /* 0x00000008360c7c28 */ /* 0x000fd60008000000 */
.L_x_221:
[----:B------:R-:W-:Y:S05]  /*9940*/  BSYNC.RECONVERGENT B0 ;  /* 0x0000000000007941 */ /* 0x000fea0003800200 */
.L_x_220:
[----:B------:R-:W-:Y:S01]  /*9950*/  VIMNMX.U32 R14, PT, PT, R24, 0x2, PT ;  /* 0x00000002180e7848 */ /* 0x000fe20003fe0000 */
[----:B------:R-:W-:Y:S04]  /*9960*/  BSSY.RECONVERGENT B0, `(.L_x_231) ;  /* 0x000000f000007945 */ /* 0x000fe80003800200 */
[----:B------:R-:W-:-:S04]  /*9970*/  IMAD.SHL.U32 R19, R14, 0x4, RZ ;  /* 0x000000040e137824 */ /* 0x000fc800078e00ff */
[----:B------:R-:W0:Y:S02]  /*9980*/  LDC R14, c[0x2][R19+0x84] ;  /* 0x00802100130e7b82 */ /* 0x000e240000000800 */
[----:B0-----:R-:W-:-:S04]  /*9990*/  SHF.R.S32.HI R15, RZ, 0x1f, R14 ;  /* 0x0000001fff0f7819 */ /* 0x001fc8000001140e */
.L_x_2807:
[----:B------:R-:W-:Y:S05]  /*99a0*/  BRX R14 -0x99b0                                                      (*"BRANCH_TARGETS .L_x_232,.L_x_2809,.L_x_2810"*) ;  /* 0xffffff640e947949 */ /* 0x000fea000383ffff */
.L_x_2810:
        /* <DEDUP_REMOVED lines=8> */
.L_x_2809:
[----:B------:R-:W-:Y:S02]  /*9a30*/  IMAD.MOV.U32 R54, RZ, RZ, R12 ;  /* 0x000000ffff367224 */ /* 0x000fe400078e000c */
[----:B------:R-:W-:-:S07]  /*9a40*/  IMAD.MOV.U32 R55, RZ, RZ, R13 ;  /* 0x000000ffff377224 */ /* 0x000fce00078e000d */
.L_x_232:
[----:B------:R-:W-:Y:S05]  /*9a50*/  BSYNC.RECONVERGENT B0 ;  /* 0x0000000000007941 */ /* 0x000fea0003800200 */
.L_x_231:
        /* <DEDUP_REMOVED lines=16> */
.L_x_234:
[----:B------:R-:W-:Y:S05]  /*9b60*/  BSYNC.RECONVERGENT B2 ;  /* 0x0000000000027941 */ /* 0x000fea0003800200 */
.L_x_233:
[----:B------:R-:W-:Y:S02]  /*9b70*/  IMAD.MOV.U32 R12, RZ, RZ, R108 ;  /* 0x000000ffff0c7224 */ /* 0x000fe400078e006c */
[----:B------:R-:W-:-:S07]  /*9b80*/  IMAD.MOV.U32 R13, RZ, RZ, R109 ;  /* 0x000000ffff0d7224 */ /* 0x000fce00078e006d */
.L_x_208:
[----:B------:R-:W-:Y:S05]  /*9b90*/  BSYNC.RECONVERGENT B1 ;  /* 0x0000000000017941 */ /* 0x000fea0003800200 */
.L_x_206:
        /* <DEDUP_REMOVED lines=22> */
[----:B------:R-:W-:Y:S01]  /*9d00*/  UMOV UR10, 0x80000000 ;  /* 0x80000000000a7882 */ /* 0x000fe20000000000 */
[----:B------:R-:W-:Y:S01]  /*9d10*/  ISETP.GE.U32.AND P0, PT, R13, 0x3ff6a09f, PT ;  /* 0x3ff6a09f0d00780c */ /* 0x000fe20003f06070 */
[----:B------:R-:W-:Y:S01]  /*9d20*/  UMOV UR11, 0x43300000 ;  /* 0x43300000000b7882 */ /* 0x000fe20000000000 */
[----:B------:R-:W-:-:S11]  /*9d30*/  MOV R111, 0x43300000 ;  /* 0x43300000006f7802 */ /* 0x000fd60000000f00 */
[----:B------:R-:W-:Y:S01]  /*9d40*/  @P0 IADD3 R15, PT, PT, R13, -0x100000, RZ ;  /* 0xfff000000d0f0810 */ /* 0x000fe20007ffe0ff */
[----:B------:R-:W-:-:S04]  /*9d50*/  @P0 VIADD R19, R19, 0x1 ;  /* 0x0000000113130836 */ /* 0x000fc80000000000 */
        /* <DEDUP_REMOVED lines=50> */
.L_x_236:
[----:B------:R-:W-:Y:S01]  /*a080*/  IMAD.MOV.U32 R12, RZ, RZ, 0x0 ;  /* 0x00000000ff0c7424 */ /* 0x000fe200078e00ff */
[----:B------:R-:W-:Y:S01]  /*a090*/  LOP3.LUT P0, RZ, R15, 0x7fffffff, RZ, 0xc0, !PT ;  /* 0x7fffffff0fff7812 */ /* 0x000fe2000780c0ff */
[----:B------:R-:W-:-:S06]  /*a0a0*/  IMAD.MOV.U32 R13, RZ, RZ, 0x7ff00000 ;  /* 0x7ff00000ff0d7424 */ /* 0x000fcc00078e00ff */
[----:B------:R-:W-:-:S10]  /*a0b0*/  DFMA R12, R14, R12, +INF ;  /* 0x7ff000000e0c742b */ /* 0x000fd4000000000c */
[----:B------:R-:W-:Y:S02]  /*a0c0*/  FSEL R12, R12, RZ, P0 ;  /* 0x000000ff0c0c7208 */ /* 0x000fe40000000000 */
[----:B------:R-:W-:-:S07]  /*a0d0*/  FSEL R13, R13, -QNAN , P0 ;  /* 0xfff000000d0d7808 */ /* 0x000fce0000000000 */
.L_x_237:
[----:B------:R-:W-:Y:S05]  /*a0e0*/  BSYNC.RECONVERGENT B0 ;  /* 0x0000000000007941 */ /* 0x000fea0003800200 */
.L_x_235:
        /* <DEDUP_REMOVED lines=31> */
.L_x_247:
        /* <DEDUP_REMOVED lines=21> */
.L_x_246:
[----:B------:R-:W-:Y:S05]  /*a430*/  BSYNC.RECONVERGENT B3 ;  /* 0x0000000000037941 */ /* 0x000fea0003800200 */
.L_x_245:
        /* <DEDUP_REMOVED lines=16> */
.L_x_249:
[----:B------:R-:W-:Y:S05]  /*a540*/  BSYNC.RECONVERGENT B3 ;  /* 0x0000000000037941 */ /* 0x000fea0003800200 */
.L_x_248:
[----:B------:R-:W-:-:S13]  /*a550*/  ISETP.NE.OR P0, PT, R19, R24, P0 ;  /* 0x000000181300720c */ /* 0x000fda0000705670 */
[----:B------:R-:W-:Y:S05]  /*a560*/  @!P0 BRA `(.L_x_250) ;  /* 0x0000000000248947 */ /* 0x000fea0003800000 */
.L_x_244:
[----:B------:R-:W-:Y:S02]  /*a570*/  IMAD.MOV.U32 R14, RZ, RZ, 0x1be2b496 ;  /* 0x1be2b496ff0e7424 */ /* 0x000fe400078e00ff */
[----:B------:R-:W-:-:S07]  /*a580*/  IMAD.MOV.U32 R15, RZ, RZ, 0x4005bf0a ;  /* 0x4005bf0aff0f7424 */ /* 0x000fce00078e00ff */
.L_x_251:
[----:B------:R-:W-:Y:S01]  /*a590*/  DMUL R12, R12, R14 ;  /* 0x0000000e0c0c7228 */ /* 0x000fe20000000000 */
[----:B------:R-:W-:-:S04]  /*a5a0*/  IADD3 R19, PT, PT, R19, 0x4, RZ ;  /* 0x0000000413137810 */ /* 0x000fc80007ffe0ff */
[----:B------:R-:W-:-:S03]  /*a5b0*/  ISETP.NE.AND P0, PT, R19, R24, PT ;  /* 0x000000181300720c */ /* 0x000fc60003f05270 */
[----:B------:R-:W-:-:S08]  /*a5c0*/  DMUL R12, R12, R14 ;  /* 0x0000000e0c0c7228 */ /* 0x000fd00000000000 */
[----:B------:R-:W-:-:S08]  /*a5d0*/  DMUL R12, R12, R14 ;  /* 0x0000000e0c0c7228 */ /* 0x000fd00000000000 */
[----:B------:R-:W-:Y:S01]  /*a5e0*/  DMUL R12, R12, R14 ;  /* 0x0000000e0c0c7228 */ /* 0x000fe20000000000 */
[----:B------:R-:W-:Y:S10]  /*a5f0*/  @P0 BRA `(.L_x_251) ;  /* 0xfffffffc00e40947 */ /* 0x000ff4000383ffff */
.L_x_250:
[----:B------:R-:W-:Y:S05]  /*a600*/  BSYNC.RECONVERGENT B2 ;  /* 0x0000000000027941 */ /* 0x000fea0003800200 */
.L_x_243:
[----:B------:R-:W-:Y:S01]  /*a610*/  UMOV UR8, 0x1be2b496 ;  /* 0x1be2b49600087882 */ /* 0x000fe20000000000 */
[----:B------:R-:W-:Y:S02]  /*a620*/  UMOV UR9, 0x4005bf0a ;  /* 0x4005bf0a00097882 */ /* 0x000fe40000000000 */
[----:B------:R-:W-:-:S11]  /*a630*/  DMUL R14, R12, UR8 ;  /* 0x000000080c0e7c28 */ /* 0x000fd60008000000 */
.L_x_242:
[----:B------:R-:W-:Y:S05]  /*a640*/  BSYNC.RECONVERGENT B0 ;  /* 0x0000000000007941 */ /* 0x000fea0003800200 */
.L_x_241:
[----:B------:R-:W-:-:S05]  /*a650*/  VIMNMX.U32 R19, PT, PT, R28, 0x2, PT ;  /* 0x000000021c137848 */ /* 0x000fca0003fe0000 */
[----:B------:R-:W-:-:S04]  /*a660*/  IMAD.SHL.U32 R19, R19, 0x4, RZ ;  /* 0x0000000413137824 */ /* 0x000fc800078e00ff */
[----:B------:R-:W0:Y:S02]  /*a670*/  LDC R24, c[0x2][R19+0x90] ;  /* 0x0080240013187b82 */ /* 0x000e240000000800 */
[----:B0-----:R-:W-:-:S04]  /*a680*/  SHF.R.S32.HI R25, RZ, 0x1f, R24 ;  /* 0x0000001fff197819 */ /* 0x001fc80000011418 */
.L_x_2811:
[----:B------:R-:W-:Y:S05]  /*a690*/  BRX R24 -0xa6a0                                                      (*"BRANCH_TARGETS .L_x_240,.L_x_2813,.L_x_2814"*) ;  /* 0xffffff5818587949 */ /* 0x000fea000383ffff */
.L_x_2814:
        /* <DEDUP_REMOVED lines=8> */
.L_x_2813:
[----:B------:R-:W-:Y:S02]  /*a720*/  IMAD.MOV.U32 R12, RZ, RZ, R14 ;  /* 0x000000ffff0c7224 */ /* 0x000fe400078e000e */
[----:B------:R-:W-:Y:S01]  /*a730*/  IMAD.MOV.U32 R13, RZ, RZ, R15 ;  /* 0x000000ffff0d7224 */ /* 0x000fe200078e000f */
[----:B------:R-:W-:Y:S06]  /*a740*/  BRA `(.L_x_240) ;  /* 0x0000000400c07947 */ /* 0x000fec0003800000 */
.L_x_239:
[----:B------:R-:W-:Y:S01]  /*a750*/  ISETP.GT.U32.AND P0, PT, R18, -0x4, PT ;  /* 0xfffffffc1200780c */ /* 0x000fe20003f04070 */
[----:B0-----:R-:W-:Y:S01]  /*a760*/  IMAD.MOV R15, RZ, RZ, -R18 ;  /* 0x000000ffff0f7224 */ /* 0x001fe200078e0a12 */
[----:B------:R-:W-:Y:S01]  /*a770*/  BSSY.RECONVERGENT B0, `(.L_x_252) ;  /* 0x0000049000007945 */ /* 0x000fe20003800200 */
[----:B------:R-:W-:Y:S01]  /*a780*/  IMAD.MOV.U32 R12, RZ, RZ, 0x1be2b496 ;  /* 0x1be2b496ff0c7424 */ /* 0x000fe200078e00ff */
[----:B------:R-:W-:Y:S02]  /*a790*/  MOV R13, 0x4005bf0a ;  /* 0x4005bf0a000d7802 */ /* 0x000fe40000000f00 */
        /* <DEDUP_REMOVED lines=16> */
.L_x_258:
        /* <DEDUP_REMOVED lines=21> */
.L_x_257:
[----:B------:R-:W-:Y:S05]  /*a9f0*/  BSYNC.RECONVERGENT B3 ;  /* 0x0000000000037941 */ /* 0x000fea0003800200 */
.L_x_256:
        /* <DEDUP_REMOVED lines=16> */
.L_x_260:
[----:B------:R-:W-:Y:S05]  /*ab00*/  BSYNC.RECONVERGENT B3 ;  /* 0x0000000000037941 */ /* 0x000fea0003800200 */
.L_x_259:
[----:B------:R-:W-:-:S13]  /*ab10*/  ISETP.NE.OR P0, PT, R14, R15, P0 ;  /* 0x0000000f0e00720c */ /* 0x000fda0000705670 */
[----:B------:R-:W-:Y:S05]  /*ab20*/  @!P0 BRA `(.L_x_261) ;  /* 0x0000000000248947 */ /* 0x000fea0003800000 */
.L_x_255:
[----:B------:R-:W-:Y:S02]  /*ab30*/  IMAD.MOV.U32 R12, RZ, RZ, 0x1be2b496 ;  /* 0x1be2b496ff0c7424 */ /* 0x000fe400078e00ff */
[----:B------:R-:W-:-:S07]  /*ab40*/  IMAD.MOV.U32 R13, RZ, RZ, 0x4005bf0a ;  /* 0x4005bf0aff0d7424 */ /* 0x000fce00078e00ff */
.L_x_262:
[----:B------:R-:W-:Y:S01]  /*ab50*/  DMUL R52, R52, R12 ;  /* 0x0000000c34347228 */ /* 0x000fe20000000000 */
[----:B------:R-:W-:-:S05]  /*ab60*/  VIADD R14, R14, 0x4 ;  /* 0x000000040e0e7836 */ /* 0x000fca0000000000 */
[----:B------:R-:W-:Y:S02]  /*ab70*/  ISETP.NE.AND P0, PT, R14, R15, PT ;  /* 0x0000000f0e00720c */ /* 0x000fe40003f05270 */
[----:B------:R-:W-:-:S08]  /*ab80*/  DMUL R52, R52, R12 ;  /* 0x0000000c34347228 */ /* 0x000fd00000000000 */
[----:B------:R-:W-:-:S08]  /*ab90*/  DMUL R52, R52, R12 ;  /* 0x0000000c34347228 */ /* 0x000fd00000000000 */
[----:B------:R-:W-:Y:S01]  /*aba0*/  DMUL R52, R52, R12 ;  /* 0x0000000c34347228 */ /* 0x000fe20000000000 */
[----:B------:R-:W-:Y:S10]  /*abb0*/  @P0 BRA `(.L_x_262) ;  /* 0xfffffffc00e40947 */ /* 0x000ff4000383ffff */
.L_x_261:
[----:B------:R-:W-:Y:S05]  /*abc0*/  BSYNC.RECONVERGENT B2 ;  /* 0x0000000000027941 */ /* 0x000fea0003800200 */
.L_x_254:
[----:B------:R-:W-:Y:S01]  /*abd0*/  UMOV UR8, 0x1be2b496 ;  /* 0x1be2b49600087882 */ /* 0x000fe20000000000 */
[----:B------:R-:W-:Y:S02]  /*abe0*/  UMOV UR9, 0x4005bf0a ;  /* 0x4005bf0a00097882 */ /* 0x000fe40000000000 */
[----:B------:R-:W-:-:S11]  /*abf0*/  DMUL R12, R52, UR8 ;  /* 0x00000008340c7c28 */ /* 0x000fd60008000000 */
.L_x_253:
[----:B------:R-:W-:Y:S05]  /*ac00*/  BSYNC.RECONVERGENT B0 ;  /* 0x0000000000007941 */ /* 0x000fea0003800200 */
.L_x_252:
[----:B------:R-:W-:Y:S01]  /*ac10*/  VIMNMX.U32 R14, PT, PT, R24, 0x2, PT ;  /* 0x00000002180e7848 */ /* 0x000fe20003fe0000 */
[----:B------:R-:W-:Y:S03]  /*ac20*/  BSSY.RECONVERGENT B0, `(.L_x_263) ;  /* 0x000000f000007945 */ /* 0x000fe60003800200 */
[----:B------:R-:W-:-:S04]  /*ac30*/  SHF.L.U32 R19, R14, 0x2, RZ ;  /* 0x000000020e137819 */ /* 0x000fc800000006ff */
[----:B------:R-:W0:Y:S02]  /*ac40*/  LDC R14, c[0x2][R19+0x9c] ;  /* 0x00802700130e7b82 */ /* 0x000e240000000800 */
[----:B0-----:R-:W-:-:S04]  /*ac50*/  SHF.R.S32.HI R15, RZ, 0x1f, R14 ;  /* 0x0000001fff0f7819 */ /* 0x001fc8000001140e */
.L_x_2815:
[----:B------:R-:W-:Y:S05]  /*ac60*/  BRX R14 -0xac70                                                      (*"BRANCH_TARGETS .L_x_264,.L_x_2817,.L_x_2818"*) ;  /* 0xffffff500ee47949 */ /* 0x000fea000383ffff */
.L_x_2818:
        /* <DEDUP_REMOVED lines=8> */
.L_x_2817:
[----:B------:R-:W-:Y:S02]  /*acf0*/  IMAD.MOV.U32 R52, RZ, RZ, R12 ;  /* 0x000000ffff347224 */ /* 0x000fe400078e000c */
[----:B------:R-:W-:-:S07]  /*ad00*/  IMAD.MOV.U32 R53, RZ, RZ, R13 ;  /* 0x000000ffff357224 */ /* 0x000fce00078e000d */
.L_x_264:
[----:B------:R-:W-:Y:S05]  /*ad10*/  BSYNC.RECONVERGENT B0 ;  /* 0x0000000000007941 */ /* 0x000fea0003800200 */
.L_x_263:
        /* <DEDUP_REMOVED lines=13> */
[----:B------:R-:W-:Y:S01]  /*adf0*/  IMAD.MOV.U32 R15, RZ, RZ, R53 ;  /* 0x000000ffff0f7224 */ /* 0x000fe200078e0035 */
[----:B------:R-:W-:-:S07]  /*ae00*/  IADD3 R13, PT, PT, R13, -0x100000, RZ ;  /* 0xfff000000d0d7810 */ /* 0x000fce0007ffe0ff */
[----:B------:R-:W-:Y:S05]  /*ae10*/  CALL.REL.NOINC `($__internal_0_$__cuda_sm20_dblrcp_rn_slowpath_v3) ;  /* 0x000006b000b07944 */ /* 0x000fea0003c00000 */
.L_x_266:
[----:B------:R-:W-:Y:S05]  /*ae20*/  BSYNC.RECONVERGENT B2 ;  /* 0x0000000000027941 */ /* 0x000fea0003800200 */
.L_x_265:
[----:B------:R-:W-:Y:S02]  /*ae30*/  IMAD.MOV.U32 R12, RZ, RZ, R108 ;  /* 0x000000ffff0c7224 */ /* 0x000fe400078e006c */
[----:B------:R-:W-:-:S07]  /*ae40*/  IMAD.MOV.U32 R13, RZ, RZ, R109 ;  /* 0x000000ffff0d7224 */ /* 0x000fce00078e006d */
.L_x_240:
[----:B------:R-:W-:Y:S05]  /*ae50*/  BSYNC.RECONVERGENT B1 ;  /* 0x0000000000017941 */ /* 0x000fea0003800200 */
.L_x_238:
        /* <DEDUP_REMOVED lines=9> */
[----:B------:R-:W-:Y:S01]  /*aef0*/  @!P0 MOV R19, R15 ;  /* 0x0000000f00138202 */ /* 0x000fe20000000f00 */
[----:B------:R-:W-:-:S04]  /*af00*/  @!P0 IMAD.MOV.U32 R12, RZ, RZ, R14 ;  /* 0x000000ffff0c8224 */ /* 0x000fc800078e000e */
        /* <DEDUP_REMOVED lines=67> */
.L_x_268:
[----:B------:R-:W-:Y:S01]  /*b340*/  MOV R12, 0x0 ;  /* 0x00000000000c7802 */ /* 0x000fe20000000f00 */
[----:B------:R-:W-:Y:S01]  /*b350*/  IMAD.MOV.U32 R13, RZ, RZ, 0x7ff00000 ;  /* 0x7ff00000ff0d7424 */ /* 0x000fe200078e00ff */
[----:B------:R-:W-:-:S05]  /*b360*/  LOP3.LUT P0, RZ, R15, 0x7fffffff, RZ, 0xc0, !PT ;  /* 0x7fffffff0fff7812 */ /* 0x000fca000780c0ff */
[----:B------:R-:W-:-:S10]  /*b370*/  DFMA R12, R14, R12, +INF ;  /* 0x7ff000000e0c742b */ /* 0x000fd4000000000c */
[----:B------:R-:W-:Y:S02]  /*b380*/  FSEL R12, R12, RZ, P0 ;  /* 0x000000ff0c0c7208 */ /* 0x000fe40000000000 */
[----:B------:R-:W-:-:S07]  /*b390*/  FSEL R13, R13, -QNAN , P0 ;  /* 0xfff000000d0d7808 */ /* 0x000fce0000000000 */
.L_x_269:
[----:B------:R-:W-:Y:S05]  /*b3a0*/  BSYNC.RECONVERGENT B0 ;  /* 0x0000000000007941 */ /* 0x000fea0003800200 */
.L_x_267:
[----:B------:R-:W-:Y:S01]  /*b3b0*/  DADD R12, R16, -R12 ;  /* 0x00000000100c7229 */ /* 0x000fe2000000080c */
[----:B------:R-:W-:Y:S01]  /*b3c0*/  IMAD R15, R29, 0x8, R96 ;  /* 0x000000081d0f7824 */ /* 0x000fe200078e0260 */
        /* <DEDUP_REMOVED lines=29> */
.L_x_279:
        /* <DEDUP_REMOVED lines=21> */
.L_x_278:
[----:B------:R-:W-:Y:S05]  /*b6f0*/  BSYNC.RECONVERGENT B3 ;  /* 0x0000000000037941 */ /* 0x000fea0003800200 */
.L_x_277:
        /* <DEDUP_REMOVED lines=16> */
.L_x_281:
[----:B------:R-:W-:Y:S05]  /*b800*/  BSYNC.RECONVERGENT B3 ;  /* 0x0000000000037941 */ /* 0x000fea0003800200 */
.L_x_280:
[----:B------:R-:W-:-:S13]  /*b810*/  ISETP.NE.OR P0, PT, R16, R17, P0 ;  /* 0x000000111000720c */ /* 0x000fda0000705670 */
[----:B------:R-:W-:Y:S05]  /*b820*/  @!P0 BRA `(.L_x_282) ;  /* 0x0000000000248947 */ /* 0x000fea0003800000 */
.L_x_276:
[----:B------:R-:W-:Y:S02]  /*b830*/  IMAD.MOV.U32 R14, RZ, RZ, 0x1be2b496 ;  /* 0x1be2b496ff0e7424 */ /* 0x000fe400078e00ff */
[----:B------:R-:W-:-:S07]  /*b840*/  IMAD.MOV.U32 R15, RZ, RZ, 0x4005bf0a ;  /* 0x4005bf0aff0f7424 */ /* 0x000fce00078e00ff */
.L_x_283:
[----:B------:R-:W-:Y:S01]  /*b850*/  DMUL R12, R12, R14 ;  /* 0x0000000e0c0c7228 */ /* 0x000fe20000000000 */
[----:B------:R-:W-:-:S05]  /*b860*/  VIADD R16, R16, 0x4 ;  /* 0x0000000410107836 */ /* 0x000fca0000000000 */
[----:B------:R-:W-:Y:S02]  /*b870*/  ISETP.NE.AND P0, PT, R16, R17, PT ;  /* 0x000000111000720c */ /* 0x000fe40003f05270 */
[----:B------:R-:W-:-:S08]  /*b880*/  DMUL R12, R12, R14 ;  /* 0x0000000e0c0c7228 */ /* 0x000fd00000000000 */
[----:B------:R-:W-:-:S08]  /*b890*/  DMUL R12, R12, R14 ;  /* 0x0000000e0c0c7228 */ /* 0x000fd00000000000 */
[----:B------:R-:W-:Y:S01]  /*b8a0*/  DMUL R12, R12, R14 ;  /* 0x0000000e0c0c7228 */ /* 0x000fe20000000000 */
[----:B------:R-:W-:Y:S10]  /*b8b0*/  @P0 BRA `(.L_x_283) ;  /* 0xfffffffc00e40947 */ /* 0x000ff4000383ffff */
.L_x_282:
[----:B------:R-:W-:Y:S05]  /*b8c0*/  BSYNC.RECONVERGENT B2 ;  /* 0x0000000000027941 */ /* 0x000fea0003800200 */
.L_x_275:
[----:B------:R-:W-:Y:S01]  /*b8d0*/  UMOV UR8, 0x1be2b496 ;  /* 0x1be2b49600087882 */ /* 0x000fe20000000000 */
[----:B------:R-:W-:Y:S02]  /*b8e0*/  UMOV UR9, 0x4005bf0a ;  /* 0x4005bf0a00097882 */ /* 0x000fe40000000000 */
[----:B------:R-:W-:-:S11]  /*b8f0*/  DMUL R14, R12, UR8 ;  /* 0x000000080c0e7c28 */ /* 0x000fd60008000000 */
.L_x_274:
[----:B------:R-:W-:Y:S05]  /*b900*/  BSYNC.RECONVERGENT B0 ;  /* 0x0000000000007941 */ /* 0x000fea0003800200 */
.L_x_273:
[----:B------:R-:W-:-:S04]  /*b910*/  VIMNMX.U32 R16, PT, PT, R19, 0x2, PT ;  /* 0x0000000213107848 */ /* 0x000fc80003fe0000 */
[----:B------:R-:W-:-:S04]  /*b920*/  SHF.L.U32 R18, R16, 0x2, RZ ;  /* 0x0000000210127819 */ /* 0x000fc800000006ff */
[----:B------:R-:W0:Y:S02]  /*b930*/  LDC R16, c[0x2][R18+0xa8] ;  /* 0x00802a0012107b82 */ /* 0x000e240000000800 */
[----:B0-----:R-:W-:-:S04]  /*b940*/  SHF.R.S32.HI R17, RZ, 0x1f, R16 ;  /* 0x0000001fff117819 */ /* 0x001fc80000011410 */
.L_x_2819:
[----:B------:R-:W-:Y:S05]  /*b950*/  BRX R16 -0xb960                                                      (*"BRANCH_TARGETS .L_x_272,.L_x_2821,.L_x_2822"*) ;  /* 0xffffff4410a87949 */ /* 0x000fea000383ffff */
.L_x_2822:
        /* <DEDUP_REMOVED lines=8> */
.L_x_2821:
[----:B------:R-:W-:Y:S02]  /*b9e0*/  IMAD.MOV.U32 R12, RZ, RZ, R14 ;  /* 0x000000ffff0c7224 */ /* 0x000fe400078e000e */
[----:B------:R-:W-:Y:S01]  /*b9f0*/  IMAD.MOV.U32 R13, RZ, RZ, R15 ;  /* 0x000000ffff0d7224 */ /* 0x000fe200078e000f */
[----:B------:R-:W-:Y:S06]  /*ba00*/  BRA `(.L_x_272) ;  /* 0x0000000400c07947 */ /* 0x000fec0003800000 */
.L_x_271:
        /* <DEDUP_REMOVED lines=21> */
.L_x_290:
        /* <DEDUP_REMOVED lines=21> */
.L_x_289:
[----:B------:R-:W-:Y:S05]  /*bcb0*/  BSYNC.RECONVERGENT B3 ;  /* 0x0000000000037941 */ /* 0x000fea0003800200 */
.L_x_288:
        /* <DEDUP_REMOVED lines=16> */
.L_x_292:
[----:B------:R-:W-:Y:S05]  /*bdc0*/  BSYNC.RECONVERGENT B3 ;  /* 0x0000000000037941 */ /* 0x000fea0003800200 */
.L_x_291:
[----:B------:R-:W-:-:S13]  /*bdd0*/  ISETP.NE.OR P0, PT, R14, R15, P0 ;  /* 0x0000000f0e00720c */ /* 0x000fda0000705670 */
[----:B------:R-:W-:Y:S05]  /*bde0*/  @!P0 BRA `(.L_x_293) ;  /* 0x0000000000248947 */ /* 0x000fea0003800000 */
.L_x_287:
[----:B------:R-:W-:Y:S02]  /*bdf0*/  IMAD.MOV.U32 R12, RZ, RZ, 0x1be2b496 ;  /* 0x1be2b496ff0c7424 */ /* 0x000fe400078e00ff */
[----:B------:R-:W-:-:S07]  /*be00*/  IMAD.MOV.U32 R13, RZ, RZ, 0x4005bf0a ;  /* 0x4005bf0aff0d7424 */ /* 0x000fce00078e00ff */
.L_x_294:
[----:B------:R-:W-:Y:S01]  /*be10*/  DMUL R50, R50, R12 ;  /* 0x0000000c32327228 */ /* 0x000fe20000000000 */
[----:B------:R-:W-:-:S05]  /*be20*/  VIADD R14, R14, 0x4 ;  /* 0x000000040e0e7836 */ /* 0x000fca0000000000 */
[----:B------:R-:W-:Y:S02]  /*be30*/  ISETP.NE.AND P0, PT, R14, R15, PT ;  /* 0x0000000f0e00720c */ /* 0x000fe40003f05270 */
[----:B------:R-:W-:-:S08]  /*be40*/  DMUL R50, R50, R12 ;  /* 0x0000000c32327228 */ /* 0x000fd00000000000 */
[----:B------:R-:W-:-:S08]  /*be50*/  DMUL R50, R50, R12 ;  /* 0x0000000c32327228 */ /* 0x000fd00000000000 */
[----:B------:R-:W-:Y:S01]  /*be60*/  DMUL R50, R50, R12 ;  /* 0x0000000c32327228 */ /* 0x000fe20000000000 */
[----:B------:R-:W-:Y:S10]  /*be70*/  @P0 BRA `(.L_x_294) ;  /* 0xfffffffc00e40947 */ /* 0x000ff4000383ffff */
.L_x_293:
[----:B------:R-:W-:Y:S05]  /*be80*/  BSYNC.RECONVERGENT B2 ;  /* 0x0000000000027941 */ /* 0x000fea0003800200 */
.L_x_286:
[----:B------:R-:W-:Y:S01]  /*be90*/  UMOV UR8, 0x1be2b496 ;  /* 0x1be2b49600087882 */ /* 0x000fe20000000000 */
[----:B------:R-:W-:Y:S02]  /*bea0*/  UMOV UR9, 0x4005bf0a ;  /* 0x4005bf0a00097882 */ /* 0x000fe40000000000 */
[----:B------:R-:W-:-:S11]  /*beb0*/  DMUL R12, R50, UR8 ;  /* 0x00000008320c7c28 */ /* 0x000fd60008000000 */
.L_x_285:
[----:B------:R-:W-:Y:S05]  /*bec0*/  BSYNC.RECONVERGENT B0 ;  /* 0x0000000000007941 */ /* 0x000fea0003800200 */
.L_x_284:
[----:B------:R-:W-:Y:S01]  /*bed0*/  VIMNMX.U32 R14, PT, PT, R17, 0x2, PT ;  /* 0x00000002110e7848 */ /* 0x000fe20003fe0000 */
[----:B------:R-:W-:Y:S04]  /*bee0*/  BSSY.RECONVERGENT B0, `(.L_x_295) ;  /* 0x000000f000007945 */ /* 0x000fe80003800200 */
[----:B------:R-:W-:-:S04]  /*bef0*/  IMAD.SHL.U32 R16, R14, 0x4, RZ ;  /* 0x000000040e107824 */ /* 0x000fc800078e00ff */
[----:B------:R-:W0:Y:S02]  /*bf00*/  LDC R14, c[0x2][R16+0xb4] ;  /* 0x00802d00100e7b82 */ /* 0x000e240000000800 */
[----:B0-----:R-:W-:-:S04]  /*bf10*/  SHF.R.S32.HI R15, RZ, 0x1f, R14 ;  /* 0x0000001fff0f7819 */ /* 0x001fc8000001140e */
.L_x_2823:
[----:B------:R-:W-:Y:S05]  /*bf20*/  BRX R14 -0xbf30                                                      (*"BRANCH_TARGETS .L_x_296,.L_x_2825,.L_x_2826"*) ;  /* 0xffffff400e347949 */ /* 0x000fea000383ffff */
.L_x_2826:
        /* <DEDUP_REMOVED lines=8> */
.L_x_2825:
[----:B------:R-:W-:Y:S01]  /*bfb0*/  MOV R50, R12 ;  /* 0x0000000c00327202 */ /* 0x000fe20000000f00 */
[----:B------:R-:W-:-:S07]  /*bfc0*/  IMAD.MOV.U32 R51, RZ, RZ, R13 ;  /* 0x000000ffff337224 */ /* 0x000fce00078e000d */
.L_x_296:
[----:B------:R-:W-:Y:S05]  /*bfd0*/  BSYNC.RECONVERGENT B0 ;  /* 0x0000000000007941 */ /* 0x000fea0003800200 */
.L_x_295:
        /* <DEDUP_REMOVED lines=16> */
.L_x_298:
[----:B------:R-:W-:Y:S05]  /*c0e0*/  BSYNC.RECONVERGENT B2 ;  /* 0x0000000000027941 */ /* 0x000fea0003800200 */
.L_x_297:
[----:B------:R-:W-:Y:S01]  /*c0f0*/  MOV R12, R108 ;  /* 0x0000006c000c7202 */ /* 0x000fe20000000f00 */
[----:B------:R-:W-:-:S07]  /*c100*/  IMAD.MOV.U32 R13, RZ, RZ, R109 ;  /* 0x000000ffff0d7224 */ /* 0x000fce00078e006d */
.L_x_272:
[----:B------:R-:W-:Y:S05]  /*c110*/  BSYNC.RECONVERGENT B1 ;  /* 0x0000000000017941 */ /* 0x000fea0003800200 */
.L_x_270:
        /* <DEDUP_REMOVED lines=14> */
[C---:B------:R-:W-:Y:S01]  /*c200*/  LOP3.LUT R13, R28.reuse, 0xfffff, RZ, 0xc0, !PT ;  /* 0x000fffff1c0d7812 */ /* 0x040fe200078ec0ff */
[----:B------:R-:W-:Y:S01]  /*c210*/  IMAD.MOV.U32 R26, RZ, RZ, -0x748574fc ;  /* 0x8b7a8b04ff1a7424 */ /* 0x000fe200078e00ff */
[----:B------:R-:W-:Y:S01]  /*c220*/  MOV R16, RZ ;  /* 0x000000ff00107202 */ /* 0x000fe20000000f00 */
[----:B------:R-:W-:Y:S01]  /*c230*/  IMAD.MOV.U32 R27, RZ, RZ, 0x3ed0ee25 ;  /* 0x3ed0ee25ff1b7424 */ /* 0x000fe200078e00ff */
[----:B------:R-:W-:Y:S01]  /*c240*/  LOP3.LUT R13, R13, 0x3ff00000, RZ, 0xfc, !PT ;  /* 0x3ff000000d0d7812 */ /* 0x000fe200078efcff */
[----:B------:R-:W-:Y:S01]  /*c250*/  UMOV UR8, 0x3ae80f1e ;  /* 0x3ae80f1e00087882 */ /* 0x000fe20000000000 */
[----:B------:R-:W-:Y:S01]  /*c260*/  UMOV UR9, 0x3eb1380b ;  /* 0x3eb1380b00097882 */ /* 0x000fe20000000000 */
[----:B------:R-:W-:Y:S01]  /*c270*/  LEA.HI R105, R28, R105, RZ, 0xc ;  /* 0x000000691c697211 */ /* 0x000fe200078f60ff */
[----:B------:R-:W-:Y:S01]  /*c280*/  UMOV UR10, 0x80000000 ;  /* 0x80000000000a7882 */ /* 0x000fe20000000000 */
[----:B------:R-:W-:Y:S01]  /*c290*/  ISETP.GE.U32.AND P0, PT, R13, 0x3ff6a09f, PT ;  /* 0x3ff6a09f0d00780c */ /* 0x000fe20003f06070 */
[----:B------:R-:W-:-:S12]  /*c2a0*/  UMOV UR11, 0x43300000 ;  /* 0x43300000000b7882 */ /* 0x000fd80000000000 */
[----:B------:R-:W-:Y:S02]  /*c2b0*/  @P0 VIADD R15, R13, 0xfff00000 ;  /* 0xfff000000d0f0836 */ /* 0x000fe40000000000 */
[----:B------:R-:W-:Y:S02]  /*c2c0*/  @P0 VIADD R105, R105, 0x1 ;  /* 0x0000000169690836 */ /* 0x000fe40000000000 */
[----:B------:R-:W-:-:S03]  /*c2d0*/  @P0 IMAD.MOV.U32 R13, RZ, RZ, R15 ;  /* 0x000000ffff0d0224 */ /* 0x000fc600078e000f */
[----:B------:R-:W-:Y:S01]  /*c2e0*/  LOP3.LUT R104, R105, 0x80000000, RZ, 0x3c, !PT ;  /* 0x8000000069687812 */ /* 0x000fe200078e3cff */
[----:B------:R-:W-:Y:S02]  /*c2f0*/  IMAD.MOV.U32 R105, RZ, RZ, 0x43300000 ;  /* 0x43300000ff697424 */ /* 0x000fe400078e00ff */
        /* <DEDUP_REMOVED lines=48> */
.L_x_300:
[----:B------:R-:W-:Y:S01]  /*c600*/  IMAD.MOV.U32 R12, RZ, RZ, 0x0 ;  /* 0x00000000ff0c7424 */ /* 0x000fe200078e00ff */
[----:B------:R-:W-:Y:S02]  /*c610*/  MOV R13, 0x7ff00000 ;  /* 0x7ff00000000d7802 */ /* 0x000fe40000000f00 */
[----:B------:R-:W-:-:S04]  /*c620*/  LOP3.LUT P0, RZ, R15, 0x7fffffff, RZ, 0xc0, !PT ;  /* 0x7fffffff0fff7812 */ /* 0x000fc8000780c0ff */
[----:B------:R-:W-:-:S10]  /*c630*/  DFMA R12, R14, R12, +INF ;  /* 0x7ff000000e0c742b */ /* 0x000fd4000000000c */
[----:B------:R-:W-:Y:S02]  /*c640*/  FSEL R12, R12, RZ, P0 ;  /* 0x000000ff0c0c7208 */ /* 0x000fe40000000000 */
[----:B------:R-:W-:-:S07]  /*c650*/  FSEL R13, R13, -QNAN , P0 ;  /* 0xfff000000d0d7808 */ /* 0x000fce0000000000 */
.L_x_301:
[----:B------:R-:W-:Y:S05]  /*c660*/  BSYNC.RECONVERGENT B0 ;  /* 0x0000000000007941 */ /* 0x000fea0003800200 */
.L_x_299:
[----:B------:R-:W-:Y:S01]  /*c670*/  DFMA R12, -RZ, R20, -R12 ;  /* 0x00000014ff0c722b */ /* 0x000fe2000000090c */
[C---:B------:R-:W-:Y:S02]  /*c680*/  IMAD R15, R29.reuse, 0x8, R33 ;  /* 0x000000081d0f7824 */ /* 0x040fe400078e0221 */
[----:B------:R-:W-:-:S05]  /*c690*/  VIADD R29, R29, 0x1 ;  /* 0x000000011d1d7836 */ /* 0x000fca0000000000 */
[----:B------:R-:W-:Y:S01]  /*c6a0*/  DFMA R12, RZ, R22, R12 ;  /* 0x00000016ff0c722b */ /* 0x000fe2000000000c */
[----:B------:R-:W-:-:S06]  /*c6b0*/  ISETP.NE.AND P0, PT, R29, 0x9, PT ;  /* 0x000000091d00780c */ /* 0x000fcc0003f05270 */
[----:B------:R0:W-:Y:S07]  /*c6c0*/  STL.64 [R15], R12 ;  /* 0x0000000c0f007387 */ /* 0x0001ee0000100a00 */
[----:B------:R-:W-:Y:S05]  /*c6d0*/  @P0 BRA `(.L_x_302) ;  /* 0xffffff5c00680947 */ /* 0x000fea000383ffff */
[----:B------:R-:W-:Y:S01]  /*c6e0*/  IMAD.MOV.U32 R14, RZ, RZ, 0x0 ;  /* 0x00000000ff0e7424 */ /* 0x000fe200078e00ff */
[----:B------:R1:W-:Y:S01]  /*c6f0*/  STL.64 [R1+0x3c0], RZ ;  /* 0x0003c0ff01007387 */ /* 0x0003e20000100a00 */
[----:B0-----:R-:W-:Y:S02]  /*c700*/  IMAD.MOV.U32 R15, RZ, RZ, 0x3ff00000 ;  /* 0x3ff00000ff0f7424 */ /* 0x001fe400078e00ff */
[----:B------:R-:W-:Y:S01]  /*c710*/  IMAD.MOV.U32 R12, RZ, RZ, 0x1 ;  /* 0x00000001ff0c7424 */ /* 0x000fe200078e00ff */
[----:B------:R1:W-:Y:S04]  /*c720*/  STL.64 [R1+0x460], RZ ;  /* 0x000460ff01007387 */ /* 0x0003e80000100a00 */
[----:B------:R1:W-:Y:S04]  /*c730*/  STL.64 [R1+0x320], R14 ;  /* 0x0003200e01007387 */ /* 0x0003e80000100a00 */
[----:B------:R1:W-:Y:S04]  /*c740*/  STL.64 [R1+0x1a8], R14 ;  /* 0x0001a80e01007387 */ /* 0x0003e80000100a00 */
[----:B------:R1:W-:Y:S04]  /*c750*/  STL.64 [R1+0x500], RZ ;  /* 0x000500ff01007387 */ /* 0x0003e80000100a00 */
[----:B------:R1:W-:Y:S04]  /*c760*/  STL.64 [R1+0x88], RZ ;  /* 0x000088ff01007387 */ /* 0x0003e80000100a00 */
[----:B------:R1:W-:Y:S04]  /*c770*/  STL.64 [R1+0x118], RZ ;  /* 0x000118ff01007387 */ /* 0x0003e80000100a00 */
[----:B------:R1:W-:Y:S02]  /*c780*/  STL.64 [R1+0x238], RZ ;  /* 0x000238ff01007387 */ /* 0x0003e40000100a00 */
.L_x_331:
[----:B------:R-:W-:-:S05]  /*c790*/  LEA R13, R12, R1, 0x3 ;  /* 0x000000010c0d7211 */ /* 0x000fca00078e18ff */
[----:B------:R-:W2:Y:S04]  /*c7a0*/  LDL.64 R18, [R13+0x318] ;  /* 0x000318000d127983 */ /* 0x000ea80000100a00 */
[----:B-1----:R-:W2:Y:S04]  /*c7b0*/  LDL.64 R14, [R13+0x2d0] ;  /* 0x0002d0000d0e7983 */ /* 0x002ea80000100a00 */
[----:B------:R-:W3:Y:S04]  /*c7c0*/  LDL.64 R20, [R13+0x458] ;  /* 0x000458000d147983 */ /* 0x000ee80000100a00 */
[----:B------:R-:W3:Y:S01]  /*c7d0*/  LDL.64 R16, [R13+0x120] ;  /* 0x000120000d107983 */ /* 0x000ee20000100a00 */
[----:B------:R-:W-:Y:S01]  /*c7e0*/  UMOV UR8, 0xfefa39ef ;  /* 0xfefa39ef00087882 */ /* 0x000fe20000000000 */
        /* <DEDUP_REMOVED lines=21> */
[----:B------:R-:W-:Y:S01]  /*c940*/  BSSY.RECONVERGENT B0, `(.L_x_303) ;  /* 0x0000038000007945 */ /* 0x000fe20003800200 */
[----:B--2---:R-:W-:Y:S01]  /*c950*/  DADD R104, R18, R14 ;  /* 0x0000000012687229 */ /* 0x004fe2000000000e */
[----:B------:R-:W-:-:S02]  /*c960*/  IMAD.MOV.U32 R14, RZ, RZ, 0x652b82fe ;  /* 0x652b82feff0e7424 */ /* 0x000fc400078e00ff */
[----:B------:R-:W-:Y:S01]  /*c970*/  IMAD.MOV.U32 R15, RZ, RZ, 0x3ff71547 ;  /* 0x3ff71547ff0f7424 */ /* 0x000fe200078e00ff */
[----:B---3--:R-:W-:-:S05]  /*c980*/  DADD R108, R20, R16 ;  /* 0x00000000146c7229 */ /* 0x008fca0000000010 */
[-C--:B------:R-:W-:Y:S01]  /*c990*/  DFMA R106, R104, R14.reuse, 6.75539944105574400000e+15 ;  /* 0x43380000686a742b */ /* 0x080fe2000000000e */
[----:B------:R-:W-:Y:S02]  /*c9a0*/  FSETP.GEU.AND P0, PT, |R105|, 4.1917929649353027344, PT ;  /* 0x4086232b6900780b */ /* 0x000fe40003f0e200 */
[----:B------:R-:W-:-:S05]  /*c9b0*/  DFMA R110, R108, R14, 6.75539944105574400000e+15 ;  /* 0x433800006c6e742b */ /* 0x000fca000000000e */
[----:B------:R-:W-:Y:S01]  /*c9c0*/  DADD R16, R106, -6.75539944105574400000e+15 ;  /* 0xc33800006a107429 */ /* 0x000fe20000000000 */
[----:B------:R-:W-:Y:S02]  /*c9d0*/  FSETP.GEU.AND P2, PT, |R109|, 4.1917929649353027344, PT ;  /* 0x4086232b6d00780b */ /* 0x000fe40003f4e200 */
[----:B------:R-:W-:-:S05]  /*c9e0*/  DADD R24, R110, -6.75539944105574400000e+15 ;  /* 0xc33800006e187429 */ /* 0x000fca0000000000 */
[----:B------:R-:W-:-:S03]  /*c9f0*/  DFMA R22, R16, -UR8, R104 ;  /* 0x8000000810167c2b */ /* 0x000fc60008000068 */
[----:B------:R-:W-:-:S05]  /*ca00*/  DFMA R26, R24, -UR8, R108 ;  /* 0x80000008181a7c2b */ /* 0x000fca000800006c */
[----:B------:R-:W-:Y:S01]  /*ca10*/  DFMA R22, R16, -UR10, R22 ;  /* 0x8000000a10167c2b */ /* 0x000fe20008000016 */
[----:B------:R-:W-:Y:S02]  /*ca20*/  IMAD.MOV.U32 R16, RZ, RZ, -0x35dec16 ;  /* 0xfca213eaff107424 */ /* 0x000fe400078e00ff */
[----:B------:R-:W-:Y:S01]  /*ca30*/  IMAD.MOV.U32 R17, RZ, RZ, 0x3e928af3 ;  /* 0x3e928af3ff117424 */ /* 0x000fe200078e00ff */
[----:B------:R-:W-:-:S05]  /*ca40*/  DFMA R26, R24, -UR10, R26 ;  /* 0x8000000a181a7c2b */ /* 0x000fca000800001a */
[----:B------:R-:W-:-:S03]  /*ca50*/  DFMA R24, R22, UR12, R16 ;  /* 0x0000000c16187c2b */ /* 0x000fc60008000010 */
[----:B------:R-:W-:-:S05]  /*ca60*/  DFMA R28, R26, UR12, R16 ;  /* 0x0000000c1a1c7c2b */ /* 0x000fca0008000010 */
[----:B------:R-:W-:-:S03]  /*ca70*/  DFMA R24, R22, R24, UR14 ;  /* 0x0000000e16187e2b */ /* 0x000fc60008000018 */
[----:B------:R-:W-:-:S05]  /*ca80*/  DFMA R28, R26, R28, UR14 ;  /* 0x0000000e1a1c7e2b */ /* 0x000fca000800001c */
        /* <DEDUP_REMOVED lines=14> */
[----:B------:R-:W-:-:S03]  /*cb70*/  DFMA R24, R22, R24, 1 ;  /* 0x3ff000001618742b */ /* 0x000fc60000000018 */
[----:B------:R-:W-:-:S05]  /*cb80*/  DFMA R28, R26, R28, 1 ;  /* 0x3ff000001a1c742b */ /* 0x000fca000000001c */
[----:B------:R-:W-:-:S03]  /*cb90*/  DFMA R24, R22, R24, 1 ;  /* 0x3ff000001618742b */ /* 0x000fc60000000018 */
[----:B------:R-:W-:-:S07]  /*cba0*/  DFMA R112, R26, R28, 1 ;  /* 0x3ff000001a70742b */ /* 0x000fce000000001c */
[----:B------:R-:W-:Y:S02]  /*cbb0*/  IMAD R23, R106, 0x100000, R25 ;  /* 0x001000006a177824 */ /* 0x000fe400078e0219 */
[----:B------:R-:W-:Y:S01]  /*cbc0*/  IMAD.MOV.U32 R22, RZ, RZ, R24 ;  /* 0x000000ffff167224 */ /* 0x000fe200078e0018 */
[----:B------:R-:W-:Y:S01]  /*cbd0*/  LEA R29, R110, R113, 0x14 ;  /* 0x000000716e1d7211 */ /* 0x000fe200078ea0ff */
[----:B------:R-:W-:Y:S01]  /*cbe0*/  IMAD.MOV.U32 R28, RZ, RZ, R112 ;  /* 0x000000ffff1c7224 */ /* 0x000fe200078e0070 */
[----:B------:R-:W-:Y:S06]  /*cbf0*/  @!P0 BRA `(.L_x_304) ;  /* 0x0000000000308947 */ /* 0x000fec0003800000 */
[----:B------:R-:W-:Y:S01]  /*cc00*/  FSETP.GEU.AND P1, PT, |R105|, 4.2275390625, PT ;  /* 0x408748006900780b */ /* 0x000fe20003f2e200 */
[C---:B------:R-:W-:Y:S02]  /*cc10*/  DADD R114, R104.reuse, +INF ;  /* 0x7ff0000068727429 */ /* 0x040fe40000000000 */
[----:B------:R-:W-:-:S08]  /*cc20*/  DSETP.GEU.AND P0, PT, R104, RZ, PT ;  /* 0x000000ff6800722a */ /* 0x000fd00003f0e000 */
[----:B------:R-:W-:Y:S02]  /*cc30*/  FSEL R23, R115, RZ, P0 ;  /* 0x000000ff73177208 */ /* 0x000fe40000000000 */
[----:B------:R-:W-:-:S04]  /*cc40*/  @!P1 LEA.HI R22, R106, R106, RZ, 0x1 ;  /* 0x0000006a6a169211 */ /* 0x000fc800078f08ff */
[----:B------:R-:W-:Y:S02]  /*cc50*/  @!P1 SHF.R.S32.HI R27, RZ, 0x1, R22 ;  /* 0x00000001ff1b9819 */ /* 0x000fe40000011416 */
[----:B------:R-:W-:-:S03]  /*cc60*/  FSEL R22, R114, RZ, P0 ;  /* 0x000000ff72167208 */ /* 0x000fc60000000000 */
[----:B------:R-:W-:Y:S02]  /*cc70*/  @!P1 IMAD.IADD R26, R106, 0x1, -R27 ;  /* 0x000000016a1a9824 */ /* 0x000fe400078e0a1b */
[----:B------:R-:W-:-:S03]  /*cc80*/  @!P1 IMAD R25, R27, 0x100000, R25 ;  /* 0x001000001b199824 */ /* 0x000fc600078e0219 */
[----:B------:R-:W-:Y:S01]  /*cc90*/  @!P1 LEA R27, R26, 0x3ff00000, 0x14 ;  /* 0x3ff000001a1b9811 */ /* 0x000fe200078ea0ff */
[----:B------:R-:W-:-:S06]  /*cca0*/  @!P1 IMAD.MOV.U32 R26, RZ, RZ, RZ ;  /* 0x000000ffff1a9224 */ /* 0x000fcc00078e00ff */
[----:B------:R-:W-:-:S11]  /*ccb0*/  @!P1 DMUL R22, R24, R26 ;  /* 0x0000001a18169228 */ /* 0x000fd60000000000 */
.L_x_304:
[----:B------:R-:W-:Y:S05]  /*ccc0*/  BSYNC.RECONVERGENT B0 ;  /* 0x0000000000007941 */ /* 0x000fea0003800200 */
.L_x_303:
[----:B------:R-:W-:Y:S04]  /*ccd0*/  BSSY.RECONVERGENT B0, `(.L_x_305) ;  /* 0x000000f000007945 */ /* 0x000fe80003800200 */
[----:B------:R-:W-:Y:S05]  /*cce0*/  @!P2 BRA `(.L_x_306) ;  /* 0x000000000034a947 */ /* 0x000fea0003800000 */
[----:B------:R-:W-:Y:S01]  /*ccf0*/  FSETP.GEU.AND P1, PT, |R109|, 4.2275390625, PT ;  /* 0x408748006d00780b */ /* 0x000fe20003f2e200 */
[C---:B------:R-:W-:Y:S02]  /*cd00*/  DADD R28, R108.reuse, +INF ;  /* 0x7ff000006c1c7429 */ /* 0x040fe40000000000 */
[----:B------:R-:W-:-:S08]  /*cd10*/  DSETP.GEU.AND P0, PT, R108, RZ, PT ;  /* 0x000000ff6c00722a */ /* 0x000fd00003f0e000 */
[----:B------:R-:W-:Y:S02]  /*cd20*/  FSEL R28, R28, RZ, P0 ;  /* 0x000000ff1c1c7208 */ /* 0x000fe40000000000 */
[----:B------:R-:W-:Y:S02]  /*cd30*/  @!P1 LEA.HI R24, R110, R110, RZ, 0x1 ;  /* 0x0000006e6e189211 */ /* 0x000fe400078f08ff */
[----:B------:R-:W-:Y:S02]  /*cd40*/  FSEL R29, R29, RZ, P0 ;  /* 0x000000ff1d1d7208 */ /* 0x000fe40000000000 */
[----:B------:R-:W-:Y:S01]  /*cd50*/  @!P1 SHF.R.S32.HI R25, RZ, 0x1, R24 ;  /* 0x00000001ff199819 */ /* 0x000fe20000011418 */
[----:B------:R-:W-:-:S03]  /*cd60*/  @!P1 IMAD.MOV.U32 R24, RZ, RZ, R112 ;  /* 0x000000ffff189224 */ /* 0x000fc600078e0070 */
[----:B------:R-:W-:Y:S01]  /*cd70*/  @!P1 IADD3 R26, PT, PT, R110, -R25, RZ ;  /* 0x800000196e1a9210 */ /* 0x000fe20007ffe0ff */
[----:B------:R-:W-:-:S03]  /*cd80*/  @!P1 IMAD R25, R25, 0x100000, R113 ;  /* 0x0010000019199824 */ /* 0x000fc600078e0271 */
[----:B------:R-:W-:Y:S01]  /*cd90*/  @!P1 LEA R27, R26, 0x3ff00000, 0x14 ;  /* 0x3ff000001a1b9811 */ /* 0x000fe200078ea0ff */
[----:B------:R-:W-:-:S06]  /*cda0*/  @!P1 IMAD.MOV.U32 R26, RZ, RZ, RZ ;  /* 0x000000ffff1a9224 */ /* 0x000fcc00078e00ff */
[----:B------:R-:W-:-:S11]  /*cdb0*/  @!P1 DMUL R28, R24, R26 ;  /* 0x0000001a181c9228 */ /* 0x000fd60000000000 */
.L_x_306:
[----:B------:R-:W-:Y:S05]  /*cdc0*/  BSYNC.RECONVERGENT B0 ;  /* 0x0000000000007941 */ /* 0x000fea0003800200 */
.L_x_305:
[----:B------:R-:W-:Y:S01]  /*cdd0*/  DADD R22, R28, R22 ;  /* 0x000000001c167229 */ /* 0x000fe20000000016 */
        /* <DEDUP_REMOVED lines=13> */
[C---:B------:R-:W-:Y:S01]  /*ceb0*/  LOP3.LUT R23, R98.reuse, 0xfffff, RZ, 0xc0, !PT ;  /* 0x000fffff62177812 */ /* 0x040fe200078ec0ff */
        /* <DEDUP_REMOVED lines=9> */
[----:B------:R-:W-:-:S12]  /*cf50*/  UMOV UR33, 0x43300000 ;  /* 0x4330000000217882 */ /* 0x000fd80000000000 */
[----:B------:R-:W-:Y:S01]  /*cf60*/  @P0 IADD3 R25, PT, PT, R23, -0x100000, RZ ;  /* 0xfff0000017190810 */ /* 0x000fe20007ffe0ff */
[----:B------:R-:W-:-:S04]  /*cf70*/  @P0 VIADD R109, R109, 0x1 ;  /* 0x000000016d6d0836 */ /* 0x000fc80000000000 */
[----:B------:R-:W-:Y:S01]  /*cf80*/  @P0 IMAD.MOV.U32 R23, RZ, RZ, R25 ;  /* 0x000000ffff170224 */ /* 0x000fe200078e0019 */
[----:B------:R-:W-:Y:S02]  /*cf90*/  LOP3.LUT R108, R109, 0x80000000, RZ, 0x3c, !PT ;  /* 0x800000006d6c7812 */ /* 0x000fe400078e3cff */
[----:B------:R-:W-:-:S03]  /*cfa0*/  MOV R109, 0x43300000 ;  /* 0x43300000006d7802 */ /* 0x000fc60000000f00 */
        /* <DEDUP_REMOVED lines=28> */
[----:B------:R-:W-:Y:S02]  /*d170*/  DMUL R106, R28, R106 ;  /* 0x0000006a1c6a7228 */ /* 0x000fe40000000000 */
[----:B------:R-:W-:-:S03]  /*d180*/  DFMA R110, R108, -UR8, R22 ;  /* 0x800000086c6e7c2b */ /* 0x000fc60008000016 */
[----:B------:R-:W-:Y:S01]  /*d190*/  DFMA R24, R104, R24, UR30 ;  /* 0x0000001e68187e2b */ /* 0x000fe20008000018 */
[----:B------:R-:W-:Y:S01]  /*d1a0*/  UMOV UR30, 0x9999a3c4 ;  /* 0x9999a3c4001e7882 */ /* 0x000fe20000000000 */
[----:B------:R-:W-:-:S03]  /*d1b0*/  UMOV UR31, 0x3f899999 ;  /* 0x3f899999001f7882 */ /* 0x000fc60000000000 */
[----:B------:R-:W-:-:S03]  /*d1c0*/  DADD R110, -R26, R110 ;  /* 0x000000001a6e7229 */ /* 0x000fc6000000016e */
[----:B------:R-:W-:Y:S01]  /*d1d0*/  DFMA R24, R104, R24, UR30 ;  /* 0x0000001e68187e2b */ /* 0x000fe20008000018 */
[----:B------:R-:W-:Y:S01]  /*d1e0*/  UMOV UR30, 0x55555554 ;  /* 0x55555554001e7882 */ /* 0x000fe20000000000 */
[----:B------:R-:W-:-:S06]  /*d1f0*/  UMOV UR31, 0x3fb55555 ;  /* 0x3fb55555001f7882 */ /* 0x000fcc0000000000 */
[----:B------:R-:W-:Y:S01]  /*d200*/  DFMA R24, R104, R24, UR30 ;  /* 0x0000001e68187e2b */ /* 0x000fe20008000018 */
[----:B------:R-:W-:Y:S01]  /*d210*/  UMOV UR30, 0x3b39803f ;  /* 0x3b39803f001e7882 */ /* 0x000fe20000000000 */
[----:B------:R-:W-:-:S06]  /*d220*/  UMOV UR31, 0x3c7abc9e ;  /* 0x3c7abc9e001f7882 */ /* 0x000fcc0000000000 */
[----:B------:R-:W-:-:S08]  /*d230*/  DMUL R24, R104, R24 ;  /* 0x0000001868187228 */ /* 0x000fd00000000000 */
[----:B------:R-:W-:-:S08]  /*d240*/  DFMA R24, R26, R24, R106 ;  /* 0x000000181a18722b */ /* 0x000fd0000000006a */
[----:B------:R-:W-:-:S08]  /*d250*/  DADD R24, R24, -R110 ;  /* 0x0000000018187229 */ /* 0x000fd0000000086e */
[----:B------:R-:W-:-:S08]  /*d260*/  DFMA R24, R108, UR30, R24 ;  /* 0x0000001e6c187c2b */ /* 0x000fd00008000018 */
[----:B------:R-:W-:Y:S01]  /*d270*/  DADD R22, R22, R24 ;  /* 0x0000000016167229 */ /* 0x000fe20000000018 */
[----:B------:R-:W-:Y:S10]  /*d280*/  BRA `(.L_x_309) ;  /* 0x0000000000187947 */ /* 0x000ff40003800000 */
.L_x_308:
[----:B------:R-:W-:Y:S01]  /*d290*/  IMAD.MOV.U32 R22, RZ, RZ, 0x0 ;  /* 0x00000000ff167424 */ /* 0x000fe200078e00ff */
[----:B------:R-:W-:Y:S01]  /*d2a0*/  LOP3.LUT P0, RZ, R25, 0x7fffffff, RZ, 0xc0, !PT ;  /* 0x7fffffff19ff7812 */ /* 0x000fe2000780c0ff */
[----:B------:R-:W-:-:S06]  /*d2b0*/  IMAD.MOV.U32 R23, RZ, RZ, 0x7ff00000 ;  /* 0x7ff00000ff177424 */ /* 0x000fcc00078e00ff */
[----:B------:R-:W-:-:S10]  /*d2c0*/  DFMA R22, R24, R22, +INF ;  /* 0x7ff000001816742b */ /* 0x000fd40000000016 */
[----:B------:R-:W-:Y:S02]  /*d2d0*/  FSEL R22, R22, RZ, P0 ;  /* 0x000000ff16167208 */ /* 0x000fe40000000000 */
[----:B------:R-:W-:-:S07]  /*d2e0*/  FSEL R23, R23, -QNAN , P0 ;  /* 0xfff0000017177808 */ /* 0x000fce0000000000 */
.L_x_309:
[----:B------:R-:W-:Y:S05]  /*d2f0*/  BSYNC.RECONVERGENT B0 ;  /* 0x0000000000007941 */ /* 0x000fea0003800200 */
.L_x_307:
[----:B------:R-:W2:Y:S04]  /*d300*/  LDL.64 R24, [R13+0x370] ;  /* 0x000370000d187983 */ /* 0x000ea80000100a00 */
[----:B------:R-:W3:Y:S01]  /*d310*/  LDL.64 R26, [R13+0x90] ;  /* 0x000090000d1a7983 */ /* 0x000ee20000100a00 */
[----:B------:R-:W-:Y:S01]  /*d320*/  BSSY.RECONVERGENT B0, `(.L_x_310) ;  /* 0x0000034000007945 */ /* 0x000fe20003800200 */
[----:B--2---:R-:W-:Y:S02]  /*d330*/  DADD R28, R18, R24 ;  /* 0x00000000121c7229 */ /* 0x004fe40000000018 */
[----:B---3--:R-:W-:-:S06]  /*d340*/  DADD R106, R20, R26 ;  /* 0x00000000146a7229 */ /* 0x008fcc000000001a */
[-C--:B------:R-:W-:Y:S02]  /*d350*/  DFMA R104, R28, R14.reuse, 6.75539944105574400000e+15 ;  /* 0x433800001c68742b */ /* 0x080fe4000000000e */
[----:B------:R-:W-:Y:S01]  /*d360*/  FSETP.GEU.AND P0, PT, |R29|, 4.1917929649353027344, PT ;  /* 0x4086232b1d00780b */ /* 0x000fe20003f0e200 */
[----:B------:R-:W-:Y:S01]  /*d370*/  DFMA R108, R106, R14, 6.75539944105574400000e+15 ;  /* 0x433800006a6c742b */ /* 0x000fe2000000000e */
[----:B------:R-:W-:-:S04]  /*d380*/  FSETP.GEU.AND P2, PT, |R107|, 4.1917929649353027344, PT ;  /* 0x4086232b6b00780b */ /* 0x000fc80003f4e200 */
[----:B------:R-:W-:-:S03]  /*d390*/  DADD R18, R104, -6.75539944105574400000e+15 ;  /* 0xc338000068127429 */ /* 0x000fc60000000000 */
[----:B------:R-:W-:-:S05]  /*d3a0*/  DADD R24, R108, -6.75539944105574400000e+15 ;  /* 0xc33800006c187429 */ /* 0x000fca0000000000 */
[----:B------:R-:W-:-:S03]  /*d3b0*/  DFMA R20, R18, -UR8, R28 ;  /* 0x8000000812147c2b */ /* 0x000fc6000800001c */
[----:B------:R-:W-:-:S05]  /*d3c0*/  DFMA R26, R24, -UR8, R106 ;  /* 0x80000008181a7c2b */ /* 0x000fca000800006a */
[----:B------:R-:W-:-:S03]  /*d3d0*/  DFMA R20, R18, -UR10, R20 ;  /* 0x8000000a12147c2b */ /* 0x000fc60008000014 */
        /* <DEDUP_REMOVED lines=24> */
[----:B------:R-:W-:Y:S02]  /*d560*/  IMAD.MOV.U32 R18, RZ, RZ, R20 ;  /* 0x000000ffff127224 */ /* 0x000fe400078e0014 */
[----:B------:R-:W-:Y:S01]  /*d570*/  IMAD R27, R108, 0x100000, R111 ;  /* 0x001000006c1b7824 */ /* 0x000fe200078e026f */
[----:B------:R-:W-:Y:S01]  /*d580*/  MOV R26, R110 ;  /* 0x0000006e001a7202 */ /* 0x000fe20000000f00 */
        /* <DEDUP_REMOVED lines=13> */
.L_x_311:
[----:B------:R-:W-:Y:S05]  /*d660*/  BSYNC.RECONVERGENT B0 ;  /* 0x0000000000007941 */ /* 0x000fea0003800200 */
.L_x_310:
        /* <DEDUP_REMOVED lines=8> */
[----:B------:R-:W-:Y:S02]  /*d6f0*/  @!P1 SHF.R.S32.HI R21, RZ, 0x1, R20 ;  /* 0x00000001ff159819 */ /* 0x000fe40000011414 */
[----:B------:R-:W-:-:S03]  /*d700*/  @!P1 MOV R20, R110 ;  /* 0x0000006e00149202 */ /* 0x000fc60000000f00 */
[----:B------:R-:W-:Y:S02]  /*d710*/  @!P1 IMAD.IADD R24, R108, 0x1, -R21 ;  /* 0x000000016c189824 */ /* 0x000fe400078e0a15 */
[----:B------:R-:W-:-:S03]  /*d720*/  @!P1 IMAD R21, R21, 0x100000, R111 ;  /* 0x0010000015159824 */ /* 0x000fc600078e026f */
[----:B------:R-:W-:Y:S01]  /*d730*/  @!P1 LEA R25, R24, 0x3ff00000, 0x14 ;  /* 0x3ff0000018199811 */ /* 0x000fe200078ea0ff */
[----:B------:R-:W-:-:S06]  /*d740*/  @!P1 IMAD.MOV.U32 R24, RZ, RZ, RZ ;  /* 0x000000ffff189224 */ /* 0x000fcc00078e00ff */
[----:B------:R-:W-:-:S11]  /*d750*/  @!P1 DMUL R26, R20, R24 ;  /* 0x00000018141a9228 */ /* 0x000fd60000000000 */
.L_x_313:
[----:B------:R-:W-:Y:S05]  /*d760*/  BSYNC.RECONVERGENT B0 ;  /* 0x0000000000007941 */ /* 0x000fea0003800200 */
.L_x_312:
[----:B------:R-:W-:Y:S01]  /*d770*/  DADD R18, R26, R18 ;  /* 0x000000001a127229 */ /* 0x000fe20000000012 */
[----:B------:R0:W-:Y:S01]  /*d780*/  STL.64 [R13+0x320], R22 ;  /* 0x000320160d007387 */ /* 0x0001e20000100a00 */
[----:B------:R-:W-:Y:S01]  /*d790*/  BSSY.RECONVERGENT B0, `(.L_x_314) ;  /* 0x0000051000007945 */ /* 0x000fe20003800200 */
[----:B------:R-:W-:-:S07]  /*d7a0*/  IMAD.MOV.U32 R105, RZ, RZ, -0x3ff ;  /* 0xfffffc01ff697424 */ /* 0x000fce00078e00ff */
        /* <DEDUP_REMOVED lines=10> */
[----:B0-----:R-:W-:Y:S05]  /*d850*/  @P1 BRA `(.L_x_315) ;  /* 0x0000000000f81947 */ /* 0x001fea0003800000 */
        /* <DEDUP_REMOVED lines=62> */
.L_x_315:
[----:B------:R-:W-:Y:S01]  /*dc40*/  IMAD.MOV.U32 R18, RZ, RZ, 0x0 ;  /* 0x00000000ff127424 */ /* 0x000fe200078e00ff */
[----:B------:R-:W-:Y:S02]  /*dc50*/  MOV R19, 0x7ff00000 ;  /* 0x7ff0000000137802 */ /* 0x000fe40000000f00 */
[----:B------:R-:W-:-:S04]  /*dc60*/  LOP3.LUT P0, RZ, R21, 0x7fffffff, RZ, 0xc0, !PT ;  /* 0x7fffffff15ff7812 */ /* 0x000fc8000780c0ff */
[----:B------:R-:W-:-:S10]  /*dc70*/  DFMA R18, R20, R18, +INF ;  /* 0x7ff000001412742b */ /* 0x000fd40000000012 */
[----:B------:R-:W-:Y:S02]  /*dc80*/  FSEL R22, R18, RZ, P0 ;  /* 0x000000ff12167208 */ /* 0x000fe40000000000 */
[----:B------:R-:W-:-:S07]  /*dc90*/  FSEL R23, R19, -QNAN , P0 ;  /* 0xfff0000013177808 */ /* 0x000fce0000000000 */
.L_x_316:
[----:B------:R-:W-:Y:S05]  /*dca0*/  BSYNC.RECONVERGENT B0 ;  /* 0x0000000000007941 */ /* 0x000fea0003800200 */
.L_x_314:
[----:B------:R-:W2:Y:S04]  /*dcb0*/  LDL.64 R20, [R13+0x3b8] ;  /* 0x0003b8000d147983 */ /* 0x000ea80000100a00 */
[----:B------:R-:W2:Y:S04]  /*dcc0*/  LDL.64 R24, [R13+0x4b0] ;  /* 0x0004b0000d187983 */ /* 0x000ea80000100a00 */
[----:B------:R-:W3:Y:S04]  /*dcd0*/  LDL.64 R18, [R13+0x4f8] ;  /* 0x0004f8000d127983 */ /* 0x000ee80000100a00 */
[----:B------:R-:W3:Y:S01]  /*dce0*/  LDL.64 R26, [R13+0x1b0] ;  /* 0x0001b0000d1a7983 */ /* 0x000ee20000100a00 */
[----:B------:R-:W-:Y:S01]  /*dcf0*/  BSSY.RECONVERGENT B0, `(.L_x_317) ;  /* 0x0000034000007945 */ /* 0x000fe20003800200 */
[----:B--2---:R-:W-:-:S02]  /*dd00*/  DADD R106, R20, R24 ;  /* 0x00000000146a7229 */ /* 0x004fc40000000018 */
[----:B---3--:R-:W-:-:S06]  /*dd10*/  DADD R110, R18, R26 ;  /* 0x00000000126e7229 */ /* 0x008fcc000000001a */
[-C--:B------:R-:W-:Y:S02]  /*dd20*/  DFMA R108, R106, R14.reuse, 6.75539944105574400000e+15 ;  /* 0x433800006a6c742b */ /* 0x080fe4000000000e */
[----:B------:R-:W-:Y:S01]  /*dd30*/  FSETP.GEU.AND P0, PT, |R107|, 4.1917929649353027344, PT ;  /* 0x4086232b6b00780b */ /* 0x000fe20003f0e200 */
[----:B------:R-:W-:-:S05]  /*dd40*/  DFMA R112, R110, R14, 6.75539944105574400000e+15 ;  /* 0x433800006e70742b */ /* 0x000fca000000000e */
[----:B------:R-:W-:Y:S01]  /*dd50*/  DADD R24, R108, -6.75539944105574400000e+15 ;  /* 0xc33800006c187429 */ /* 0x000fe20000000000 */
[----:B------:R-:W-:Y:S02]  /*dd60*/  FSETP.GEU.AND P2, PT, |R111|, 4.1917929649353027344, PT ;  /* 0x4086232b6f00780b */ /* 0x000fe40003f4e200 */
        /* <DEDUP_REMOVED lines=29> */
[----:B------:R-:W-:Y:S02]  /*df40*/  IMAD R105, R112, 0x100000, R115 ;  /* 0x0010000070697824 */ /* 0x000fe400078e0273 */
        /* <DEDUP_REMOVED lines=8> */
[----:B------:R-:W-:Y:S02]  /*dfd0*/  FSEL R24, R116, RZ, P0 ;  /* 0x000000ff74187208 */ /* 0x000fe40000000000 */
[----:B------:R-:W-:Y:S01]  /*dfe0*/  @!P1 LEA R27, R29, R27, 0x14 ;  /* 0x0000001b1d1b9211 */ /* 0x000fe200078ea0ff */
[----:B------:R-:W-:-:S05]  /*dff0*/  @!P1 IMAD.IADD R28, R108, 0x1, -R29 ;  /* 0x000000016c1c9824 */ /* 0x000fca00078e0a1d */
[----:B------:R-:W-:Y:S01]  /*e000*/  @!P1 LEA R29, R28, 0x3ff00000, 0x14 ;  /* 0x3ff000001c1d9811 */ /* 0x000fe200078ea0ff */
[----:B------:R-:W-:-:S06]  /*e010*/  @!P1 IMAD.MOV.U32 R28, RZ, RZ, RZ ;  /* 0x000000ffff1c9224 */ /* 0x000fcc00078e00ff */
[----:B------:R-:W-:-:S11]  /*e020*/  @!P1 DMUL R24, R26, R28 ;  /* 0x0000001c1a189228 */ /* 0x000fd60000000000 */
.L_x_318:
[----:B------:R-:W-:Y:S05]  /*e030*/  BSYNC.RECONVERGENT B0 ;  /* 0x0000000000007941 */ /* 0x000fea0003800200 */
.L_x_317:
        /* <DEDUP_REMOVED lines=9> */
[----:B------:R-:W-:-:S04]  /*e0d0*/  @!P1 IMAD.MOV.U32 R26, RZ, RZ, R114 ;  /* 0x000000ffff1a9224 */ /* 0x000fc800078e0072 */
[----:B------:R-:W-:Y:S02]  /*e0e0*/  @!P1 IMAD.IADD R28, R112, 0x1, -R27 ;  /* 0x00000001701c9824 */ /* 0x000fe400078e0a1b */
[----:B------:R-:W-:-:S03]  /*e0f0*/  @!P1 IMAD R27, R27, 0x100000, R115 ;  /* 0x001000001b1b9824 */ /* 0x000fc600078e0273 */
[----:B------:R-:W-:Y:S01]  /*e100*/  @!P1 LEA R29, R28, 0x3ff00000, 0x14 ;  /* 0x3ff000001c1d9811 */ /* 0x000fe200078ea0ff */
[----:B------:R-:W-:-:S06]  /*e110*/  @!P1 IMAD.MOV.U32 R28, RZ, RZ, RZ ;  /* 0x000000ffff1c9224 */ /* 0x000fcc00078e00ff */
[----:B------:R-:W-:-:S11]  /*e120*/  @!P1 DMUL R104, R26, R28 ;  /* 0x0000001c1a689228 */ /* 0x000fd60000000000 */
.L_x_320:
[----:B------:R-:W-:Y:S05]  /*e130*/  BSYNC.RECONVERGENT B0 ;  /* 0x0000000000007941 */ /* 0x000fea0003800200 */
.L_x_319:
[----:B------:R-:W-:Y:S01]  /*e140*/  DADD R24, R104, R24 ;  /* 0x0000000068187229 */ /* 0x000fe20000000018 */
[----:B------:R0:W-:Y:S01]  /*e150*/  STL.64 [R13+0x3c0], R22 ;  /* 0x0003c0160d007387 */ /* 0x0001e20000100a00 */
[----:B------:R-:W-:Y:S01]  /*e160*/  BSSY.RECONVERGENT B0, `(.L_x_321) ;  /* 0x0000052000007945 */ /* 0x000fe20003800200 */
[----:B------:R-:W-:-:S07]  /*e170*/  IMAD.MOV.U32 R109, RZ, RZ, -0x3ff ;  /* 0xfffffc01ff6d7424 */ /* 0x000fce00078e00ff */
        /* <DEDUP_REMOVED lines=10> */
[----:B0-----:R-:W-:Y:S05]  /*e220*/  @P1 BRA `(.L_x_322) ;  /* 0x0000000000fc1947 */ /* 0x001fea0003800000 */
[----:B------:R-:W-:Y:S01]  /*e230*/  LOP3.LUT R22, R98, 0xfffff, RZ, 0xc0, !PT ;  /* 0x000fffff62167812 */ /* 0x000fe200078ec0ff */
[----:B------:R-:W-:Y:S01]  /*e240*/  IMAD.MOV.U32 R26, RZ, RZ, RZ ;  /* 0x000000ffff1a7224 */ /* 0x000fe200078e00ff */
[----:B------:R-:W-:Y:S01]  /*e250*/  MOV R106, 0x8b7a8b04 ;  /* 0x8b7a8b04006a7802 */ /* 0x000fe20000000f00 */
[----:B------:R-:W-:Y:S01]  /*e260*/  IMAD.MOV.U32 R107, RZ, RZ, 0x3ed0ee25 ;  /* 0x3ed0ee25ff6b7424 */ /* 0x000fe200078e00ff */
[----:B------:R-:W-:Y:S01]  /*e270*/  LOP3.LUT R23, R22, 0x3ff00000, RZ, 0xfc, !PT ;  /* 0x3ff0000016177812 */ /* 0x000fe200078efcff */
[----:B------:R-:W-:Y:S01]  /*e280*/  IMAD.MOV.U32 R22, RZ, RZ, R24 ;  /* 0x000000ffff167224 */ /* 0x000fe200078e0018 */
[----:B------:R-:W-:Y:S01]  /*e290*/  UMOV UR30, 0x3ae80f1e ;  /* 0x3ae80f1e001e7882 */ /* 0x000fe20000000000 */
[----:B------:R-:W-:Y:S01]  /*e2a0*/  UMOV UR31, 0x3eb1380b ;  /* 0x3eb1380b001f7882 */ /* 0x000fe20000000000 */
[----:B------:R-:W-:Y:S01]  /*e2b0*/  ISETP.GE.U32.AND P0, PT, R23, 0x3ff6a09f, PT ;  /* 0x3ff6a09f1700780c */ /* 0x000fe20003f06070 */
[----:B------:R-:W-:Y:S01]  /*e2c0*/  UMOV UR32, 0x80000000 ;  /* 0x8000000000207882 */ /* 0x000fe20000000000 */
[----:B------:R-:W-:Y:S01]  /*e2d0*/  LEA.HI R109, R98, R109, RZ, 0xc ;  /* 0x0000006d626d7211 */ /* 0x000fe200078f60ff */
[----:B------:R-:W-:-:S10]  /*e2e0*/  UMOV UR33, 0x43300000 ;  /* 0x4330000000217882 */ /* 0x000fd40000000000 */
        /* <DEDUP_REMOVED lines=51> */
.L_x_322:
[----:B------:R-:W-:Y:S01]  /*e620*/  IMAD.MOV.U32 R22, RZ, RZ, 0x0 ;  /* 0x00000000ff167424 */ /* 0x000fe200078e00ff */
[----:B------:R-:W-:Y:S01]  /*e630*/  LOP3.LUT P0, RZ, R27, 0x7fffffff, RZ, 0xc0, !PT ;  /* 0x7fffffff1bff7812 */ /* 0x000fe2000780c0ff */
[----:B------:R-:W-:-:S06]  /*e640*/  IMAD.MOV.U32 R23, RZ, RZ, 0x7ff00000 ;  /* 0x7ff00000ff177424 */ /* 0x000fcc00078e00ff */
[----:B------:R-:W-:-:S10]  /*e650*/  DFMA R22, R26, R22, +INF ;  /* 0x7ff000001a16742b */ /* 0x000fd40000000016 */
[----:B------:R-:W-:Y:S02]  /*e660*/  FSEL R22, R22, RZ, P0 ;  /* 0x000000ff16167208 */ /* 0x000fe40000000000 */
[----:B------:R-:W-:-:S07]  /*e670*/  FSEL R23, R23, -QNAN , P0 ;  /* 0xfff0000017177808 */ /* 0x000fce0000000000 */
.L_x_323:
[----:B------:R-:W-:Y:S05]  /*e680*/  BSYNC.RECONVERGENT B0 ;  /* 0x0000000000007941 */ /* 0x000fea0003800200 */
.L_x_321:
        /* <DEDUP_REMOVED lines=37> */
[----:B------:R-:W-:Y:S01]  /*e8e0*/  LEA R15, R26, R19, 0x14 ;  /* 0x000000131a0f7211 */ /* 0x000fe200078ea0ff */
        /* <DEDUP_REMOVED lines=8> */
[----:B------:R-:W-:Y:S02]  /*e970*/  @!P1 LEA.HI R14, R26, R26, RZ, 0x1 ;  /* 0x0000001a1a0e9211 */ /* 0x000fe400078f08ff */
[----:B------:R-:W-:Y:S01]  /*e980*/  @!P1 MOV R16, R18 ;  /* 0x0000001200109202 */ /* 0x000fe20000000f00 */
[----:B------:R-:W-:Y:S01]  /*e990*/  @!P1 IMAD.MOV.U32 R18, RZ, RZ, RZ ;  /* 0x000000ffff129224 */ /* 0x000fe200078e00ff */
[----:B------:R-:W-:Y:S02]  /*e9a0*/  @!P1 SHF.R.S32.HI R17, RZ, 0x1, R14 ;  /* 0x00000001ff119819 */ /* 0x000fe4000001140e */
[----:B------:R-:W-:-:S03]  /*e9b0*/  FSEL R14, R108, RZ, P0 ;  /* 0x000000ff6c0e7208 */ /* 0x000fc60000000000 */
[----:B------:R-:W-:Y:S02]  /*e9c0*/  @!P1 IMAD.IADD R26, R26, 0x1, -R17 ;  /* 0x000000011a1a9824 */ /* 0x000fe400078e0a11 */
[----:B------:R-:W-:-:S03]  /*e9d0*/  @!P1 IMAD R17, R17, 0x100000, R19 ;  /* 0x0010000011119824 */ /* 0x000fc600078e0213 */
[----:B------:R-:W-:-:S06]  /*e9e0*/  @!P1 LEA R19, R26, 0x3ff00000, 0x14 ;  /* 0x3ff000001a139811 */ /* 0x000fcc00078ea0ff */
[----:B------:R-:W-:-:S11]  /*e9f0*/  @!P1 DMUL R14, R16, R18 ;  /* 0x00000012100e9228 */ /* 0x000fd60000000000 */
.L_x_325:
[----:B------:R-:W-:Y:S05]  /*ea00*/  BSYNC.RECONVERGENT B0 ;  /* 0x0000000000007941 */ /* 0x000fea0003800200 */
.L_x_324:
        /* <DEDUP_REMOVED lines=15> */
.L_x_327:
[----:B------:R-:W-:Y:S05]  /*eb00*/  BSYNC.RECONVERGENT B0 ;  /* 0x0000000000007941 */ /* 0x000fea0003800200 */
.L_x_326:
        /* <DEDUP_REMOVED lines=15> */
[C---:B------:R-:W-:Y:S01]  /*ec00*/  LOP3.LUT R15, R26.reuse, 0xfffff, RZ, 0xc0, !PT ;  /* 0x000fffff1a0f7812 */ /* 0x040fe200078ec0ff */
        /* <DEDUP_REMOVED lines=61> */
.L_x_329:
[----:B------:R-:W-:Y:S01]  /*efe0*/  IMAD.MOV.U32 R14, RZ, RZ, 0x0 ;  /* 0x00000000ff0e7424 */ /* 0x000fe200078e00ff */
[----:B------:R-:W-:Y:S01]  /*eff0*/  LOP3.LUT P0, RZ, R17, 0x7fffffff, RZ, 0xc0, !PT ;  /* 0x7fffffff11ff7812 */ /* 0x000fe2000780c0ff */
[----:B------:R-:W-:-:S06]  /*f000*/  IMAD.MOV.U32 R15, RZ, RZ, 0x7ff00000 ;  /* 0x7ff00000ff0f7424 */ /* 0x000fcc00078e00ff */
[----:B------:R-:W-:-:S10]  /*f010*/  DFMA R14, R16, R14, +INF ;  /* 0x7ff00000100e742b */ /* 0x000fd4000000000e */
[----:B------:R-:W-:Y:S02]  /*f020*/  FSEL R14, R14, RZ, P0 ;  /* 0x000000ff0e0e7208 */ /* 0x000fe40000000000 */
[----:B------:R-:W-:-:S07]  /*f030*/  FSEL R15, R15, -QNAN , P0 ;  /* 0xfff000000f0f7808 */ /* 0x000fce0000000000 */
.L_x_330:
[----:B------:R-:W-:Y:S05]  /*f040*/  BSYNC.RECONVERGENT B0 ;  /* 0x0000000000007941 */ /* 0x000fea0003800200 */
.L_x_328:
[----:B------:R0:W-:Y:S01]  /*f050*/  STL.64 [R13+0x500], R14 ;  /* 0x0005000e0d007387 */ /* 0x0001e20000100a00 */
[----:B------:R-:W-:-:S05]  /*f060*/  VIADD R12, R12, 0x1 ;  /* 0x000000010c0c7836 */ /* 0x000fca0000000000 */
[----:B------:R-:W-:-:S13]  /*f070*/  ISETP.NE.AND P0, PT, R12, 0x8, PT ;  /* 0x000000080c00780c */ /* 0x000fda0003f05270 */
[----:B0-----:R-:W-:Y:S05]  /*f080*/  @P0 BRA `(.L_x_331) ;  /* 0xffffffd400c00947 */ /* 0x001fea000383ffff */
[----:B------:R-:W-:Y:S02]  /*f090*/  MOV R12, 0x7 ;  /* 0x00000007000c7802 */ /* 0x000fe40000000f00 */
[----:B------:R-:W-:Y:S02]  /*f0a0*/  CS2R R14, SRZ ;  /* 0x00000000000e7805 */ /* 0x000fe4000001ff00 */
[----:B------:R-:W-:-:S07]  /*f0b0*/  CS2R R20, SRZ ;  /* 0x0000000000147805 */ /* 0x000fce000001ff00 */
.L_x_360:
[----:B------:R-:W-:-:S05]  /*f0c0*/  IMAD R13, R12, 0x8, R1 ;  /* 0x000000080c0d7824 */ /* 0x000fca00078e0201 */
[----:B------:R-:W2:Y:S04]  /*f0d0*/  LDL.64 R16, [R13+0x2d8] ;  /* 0x0002d8000d107983 */ /* 0x000ea80000100a00 */
        /* <DEDUP_REMOVED lines=25> */
[----:B------:R-:W-:Y:S01]  /*f270*/  IMAD.MOV.U32 R16, RZ, RZ, 0x652b82fe ;  /* 0x652b82feff107424 */ /* 0x000fe200078e00ff */
[----:B---3--:R-:W-:Y:S01]  /*f280*/  DADD R106, R18, R14 ;  /* 0x00000000126a7229 */ /* 0x008fe2000000000e */
[----:B------:R-:W-:-:S07]  /*f290*/  IMAD.MOV.U32 R17, RZ, RZ, 0x3ff71547 ;  /* 0x3ff71547ff117424 */ /* 0x000fce00078e00ff */
[----:B------:R-:W-:Y:S01]  /*f2a0*/  FSETP.GEU.AND P0, PT, |R29|, 4.1917929649353027344, PT ;  /* 0x4086232b1d00780b */ /* 0x000fe20003f0e200 */
[-C--:B------:R-:W-:Y:S02]  /*f2b0*/  DFMA R104, R28, R16.reuse, 6.75539944105574400000e+15 ;  /* 0x433800001c68742b */ /* 0x080fe40000000010 */
[----:B------:R-:W-:Y:S01]  /*f2c0*/  DFMA R108, R106, R16, 6.75539944105574400000e+15 ;  /* 0x433800006a6c742b */ /* 0x000fe20000000010 */
[----:B------:R-:W-:-:S05]  /*f2d0*/  FSETP.GEU.AND P2, PT, |R107|, 4.1917929649353027344, PT ;  /* 0x4086232b6b00780b */ /* 0x000fca0003f4e200 */
[----:B------:R-:W-:Y:S02]  /*f2e0*/  DADD R18, R104, -6.75539944105574400000e+15 ;  /* 0xc338000068127429 */ /* 0x000fe40000000000 */
[----:B------:R-:W-:-:S06]  /*f2f0*/  DADD R22, R108, -6.75539944105574400000e+15 ;  /* 0xc33800006c167429 */ /* 0x000fcc0000000000 */
[----:B------:R-:W-:Y:S02]  /*f300*/  DFMA R20, R18, -UR8, R28 ;  /* 0x8000000812147c2b */ /* 0x000fe4000800001c */
[----:B------:R-:W-:-:S06]  /*f310*/  DFMA R24, R22, -UR8, R106 ;  /* 0x8000000816187c2b */ /* 0x000fcc000800006a */
[----:B------:R-:W-:Y:S02]  /*f320*/  DFMA R20, R18, -UR10, R20 ;  /* 0x8000000a12147c2b */ /* 0x000fe40008000014 */
[----:B------:R-:W-:Y:S01]  /*f330*/  DFMA R24, R22, -UR10, R24 ;  /* 0x8000000a16187c2b */ /* 0x000fe20008000018 */
[----:B------:R-:W-:Y:S02]  /*f340*/  IMAD.MOV.U32 R18, RZ, RZ, -0x35dec16 ;  /* 0xfca213eaff127424 */ /* 0x000fe400078e00ff */
[----:B------:R-:W-:-:S06]  /*f350*/  IMAD.MOV.U32 R19, RZ, RZ, 0x3e928af3 ;  /* 0x3e928af3ff137424 */ /* 0x000fcc00078e00ff */
[--C-:B------:R-:W-:Y:S02]  /*f360*/  DFMA R22, R20, UR12, R18.reuse ;  /* 0x0000000c14167c2b */ /* 0x100fe40008000012 */
[----:B------:R-:W-:-:S06]  /*f370*/  DFMA R26, R24, UR12, R18 ;  /* 0x0000000c181a7c2b */ /* 0x000fcc0008000012 */
[----:B------:R-:W-:Y:S02]  /*f380*/  DFMA R22, R20, R22, UR14 ;  /* 0x0000000e14167e2b */ /* 0x000fe40008000016 */
[----:B------:R-:W-:-:S06]  /*f390*/  DFMA R26, R24, R26, UR14 ;  /* 0x0000000e181a7e2b */ /* 0x000fcc000800001a */
        /* <DEDUP_REMOVED lines=14> */
[----:B------:R-:W-:Y:S02]  /*f480*/  DFMA R22, R20, R22, 1 ;  /* 0x3ff000001416742b */ /* 0x000fe40000000016 */
[----:B------:R-:W-:-:S06]  /*f490*/  DFMA R26, R24, R26, 1 ;  /* 0x3ff00000181a742b */ /* 0x000fcc000000001a */
[----:B------:R-:W-:Y:S02]  /*f4a0*/  DFMA R22, R20, R22, 1 ;  /* 0x3ff000001416742b */ /* 0x000fe40000000016 */
[----:B------:R-:W-:-:S08]  /*f4b0*/  DFMA R110, R24, R26, 1 ;  /* 0x3ff00000186e742b */ /* 0x000fd0000000001a */
        /* <DEDUP_REMOVED lines=14> */
[----:B------:R-:W-:Y:S02]  /*f5a0*/  @!P1 LEA R25, R24, 0x3ff00000, 0x14 ;  /* 0x3ff0000018199811 */ /* 0x000fe400078ea0ff */
[----:B------:R-:W-:-:S06]  /*f5b0*/  @!P1 MOV R24, RZ ;  /* 0x000000ff00189202 */ /* 0x000fcc0000000f00 */
[----:B------:R-:W-:-:S11]  /*f5c0*/  @!P1 DMUL R20, R22, R24 ;  /* 0x0000001816149228 */ /* 0x000fd60000000000 */
.L_x_333:
[----:B------:R-:W-:Y:S05]  /*f5d0*/  BSYNC.RECONVERGENT B0 ;  /* 0x0000000000007941 */ /* 0x000fea0003800200 */
.L_x_332:
        /* <DEDUP_REMOVED lines=15> */
.L_x_335:
[----:B------:R-:W-:Y:S05]  /*f6d0*/  BSYNC.RECONVERGENT B0 ;  /* 0x0000000000007941 */ /* 0x000fea0003800200 */
.L_x_334:
        /* <DEDUP_REMOVED lines=25> */
[----:B------:R-:W-:Y:S01]  /*f870*/  @P0 VIADD R23, R21, 0xfff00000 ;  /* 0xfff0000015170836 */ /* 0x000fe20000000000 */
[----:B------:R-:W-:-:S03]  /*f880*/  @P0 IADD3 R107, PT, PT, R107, 0x1, RZ ;  /* 0x000000016b6b0810 */ /* 0x000fc60007ffe0ff */
[----:B------:R-:W-:Y:S01]  /*f890*/  @P0 IMAD.MOV.U32 R21, RZ, RZ, R23 ;  /* 0x000000ffff150224 */ /* 0x000fe200078e0017 */
[----:B------:R-:W-:Y:S01]  /*f8a0*/  LOP3.LUT R106, R107, 0x80000000, RZ, 0x3c, !PT ;  /* 0x800000006b6a7812 */ /* 0x000fe200078e3cff */
[----:B------:R-:W-:-:S04]  /*f8b0*/  IMAD.MOV.U32 R107, RZ, RZ, 0x43300000 ;  /* 0x43300000ff6b7424 */ /* 0x000fc800078e00ff */
        /* <DEDUP_REMOVED lines=46> */
.L_x_337:
[----:B------:R-:W-:Y:S01]  /*fba0*/  IMAD.MOV.U32 R20, RZ, RZ, 0x0 ;  /* 0x00000000ff147424 */ /* 0x000fe200078e00ff */
[----:B------:R-:W-:Y:S01]  /*fbb0*/  LOP3.LUT P0, RZ, R23, 0x7fffffff, RZ, 0xc0, !PT ;  /* 0x7fffffff17ff7812 */ /* 0x000fe2000780c0ff */
[----:B------:R-:W-:-:S06]  /*fbc0*/  IMAD.MOV.U32 R21, RZ, RZ, 0x7ff00000 ;  /* 0x7ff00000ff157424 */ /* 0x000fcc00078e00ff */
[----:B------:R-:W-:-:S10]  /*fbd0*/  DFMA R20, R22, R20, +INF ;  /* 0x7ff000001614742b */ /* 0x000fd40000000014 */
[----:B------:R-:W-:Y:S02]  /*fbe0*/  FSEL R20, R20, RZ, P0 ;  /* 0x000000ff14147208 */ /* 0x000fe40000000000 */
[----:B------:R-:W-:-:S07]  /*fbf0*/  FSEL R21, R21, -QNAN , P0 ;  /* 0xfff0000015157808 */ /* 0x000fce0000000000 */
.L_x_338:
[----:B------:R-:W-:Y:S05]  /*fc00*/  BSYNC.RECONVERGENT B0 ;  /* 0x0000000000007941 */ /* 0x000fea0003800200 */
.L_x_336:
[----:B------:R-:W-:-:S05]  /*fc10*/  IMAD.U32 R29, R12, 0x8, R1 ;  /* 0x000000080c1d7824 */ /* 0x000fca00078e0001 */
[----:B------:R0:W-:Y:S04]  /*fc20*/  STL.64 [R29+0x48], R20 ;  /* 0x000048141d007387 */ /* 0x0001e80000100a00 */
        /* <DEDUP_REMOVED lines=43> */
[----:B0-----:R-:W-:Y:S06]  /*fee0*/  @!P0 BRA `(.L_x_340) ;  /* 0x0000000000308947 */ /* 0x001fec0003800000 */
        /* <DEDUP_REMOVED lines=12> */
.L_x_340:
[----:B------:R-:W-:Y:S05]  /*ffb0*/  BSYNC.RECONVERGENT B0 ;  /* 0x0000000000007941 */ /* 0x000fea0003800200 */
.L_x_339:
[----:B------:R-:W-:Y:S04]  /*ffc0*/  BSSY.RECONVERGENT B0, `(.L_x_341) ;  /* 0x000000f000007945 */ /* 0x000fe80003800200 */
[----:B------:R-:W-:Y:S05]  /*ffd0*/  @!P2 BRA `(.L_x_342) ;  /* 0x000000000034a947 */ /* 0x000fea0003800000 */
[----:B------:R-:W-:Y:S01]  /*ffe0*/  FSETP.GEU.AND P1, PT, |R115|, 4.2275390625, PT ;  /* 0x408748007300780b */ /* 0x000fe20003f2e200 */
[C---:B------:R-:W-:Y:S02]  /*fff0*/  DADD R108, R114.reuse, +INF ;  /* 0x7ff00000726c7429 */ /* 0x040fe40000000000 */
[----:B------:R-:W-:-:S08]  /*10000*/  DSETP.GEU.AND P0, PT, R114, RZ, PT ;  /* 0x000000ff7200722a */ /* 0x000fd00003f0e000 */
[----:B------:R-:W-:Y:S02]  /*10010*/  FSEL R108, R108, RZ, P0 ;  /* 0x000000ff6c6c7208 */ /* 0x000fe40000000000 */
[----:B------:R-:W-:Y:S01]  /*10020*/  @!P1 LEA.HI R28, R116, R116, RZ, 0x1 ;  /* 0x00000074741c9211 */ /* 0x000fe200078f08ff */
[----:B------:R-:W-:Y:S01]  /*10030*/  @!P1 IMAD.MOV.U32 R104, RZ, RZ, R118 ;  /* 0x000000ffff689224 */ /* 0x000fe200078e0076 */
[----:B------:R-:W-:Y:S02]  /*10040*/  FSEL R109, R109, RZ, P0 ;  /* 0x000000ff6d6d7208 */ /* 0x000fe40000000000 */
[----:B------:R-:W-:-:S04]  /*10050*/  @!P1 SHF.R.S32.HI R105, RZ, 0x1, R28 ;  /* 0x00000001ff699819 */ /* 0x000fc8000001141c */
[----:B------:R-:W-:Y:S01]  /*10060*/  @!P1 IADD3 R106, PT, PT, R116, -R105, RZ ;  /* 0x80000069746a9210 */ /* 0x000fe20007ffe0ff */
[----:B------:R-:W-:-:S03]  /*10070*/  @!P1 IMAD R105, R105, 0x100000, R119 ;  /* 0x0010000069699824 */ /* 0x000fc600078e0277 */
[----:B------:R-:W-:Y:S01]  /*10080*/  @!P1 LEA R107, R106, 0x3ff00000, 0x14 ;  /* 0x3ff000006a6b9811 */ /* 0x000fe200078ea0ff */
[----:B------:R-:W-:-:S06]  /*10090*/  @!P1 IMAD.MOV.U32 R106, RZ, RZ, RZ ;  /* 0x000000ffff6a9224 */ /* 0x000fcc00078e00ff */
[----:B------:R-:W-:-:S11]  /*100a0*/  @!P1 DMUL R108, R104, R106 ;  /* 0x0000006a686c9228 */ /* 0x000fd60000000000 */
.L_x_342:
[----:B------:R-:W-:Y:S05]  /*100b0*/  BSYNC.RECONVERGENT B0 ;  /* 0x0000000000007941 */ /* 0x000fea0003800200 */
.L_x_341:
        /* <DEDUP_REMOVED lines=76> */
.L_x_344:
[----:B------:R-:W-:Y:S01]  /*10580*/  IMAD.MOV.U32 R26, RZ, RZ, 0x0 ;  /* 0x00000000ff1a7424 */ /* 0x000fe200078e00ff */
[----:B------:R-:W-:Y:S01]  /*10590*/  LOP3.LUT P0, RZ, R105, 0x7fffffff, RZ, 0xc0, !PT ;  /* 0x7fffffff69ff7812 */ /* 0x000fe2000780c0ff */
[----:B------:R-:W-:-:S06]  /*105a0*/  IMAD.MOV.U32 R27, RZ, RZ, 0x7ff00000 ;  /* 0x7ff00000ff1b7424 */ /* 0x000fcc00078e00ff */
[----:B------:R-:W-:-:S10]  /*105b0*/  DFMA R26, R104, R26, +INF ;  /* 0x7ff00000681a742b */ /* 0x000fd4000000001a */
[----:B------:R-:W-:Y:S02]  /*105c0*/  FSEL R26, R26, RZ, P0 ;  /* 0x000000ff1a1a7208 */ /* 0x000fe40000000000 */
[----:B------:R-:W-:-:S07]  /*105d0*/  FSEL R27, R27, -QNAN , P0 ;  /* 0xfff000001b1b7808 */ /* 0x000fce0000000000 */
.L_x_345:
[----:B------:R-:W-:Y:S05]  /*105e0*/  BSYNC.RECONVERGENT B0 ;  /* 0x0000000000007941 */ /* 0x000fea0003800200 */
.L_x_343:
[----:B------:R0:W-:Y:S04]  /*105f0*/  STL.64 [R13+0xd8], R26 ;  /* 0x0000d81a0d007387 */ /* 0x0001e80000100a00 */
        /* <DEDUP_REMOVED lines=42> */
[----:B0-----:R-:W-:Y:S06]  /*108a0*/  @!P0 BRA `(.L_x_347) ;  /* 0x0000000000348947 */ /* 0x001fec0003800000 */
[----:B------:R-:W-:Y:S01]  /*108b0*/  FSETP.GEU.AND P1, PT, |R111|, 4.2275390625, PT ;  /* 0x408748006f00780b */ /* 0x000fe20003f2e200 */
[C---:B------:R-:W-:Y:S02]  /*108c0*/  DADD R118, R110.reuse, +INF ;  /* 0x7ff000006e767429 */ /* 0x040fe40000000000 */
[----:B------:R-:W-:-:S08]  /*108d0*/  DSETP.GEU.AND P0, PT, R110, RZ, PT ;  /* 0x000000ff6e00722a */ /* 0x000fd00003f0e000 */
[----:B------:R-:W-:Y:S02]  /*108e0*/  FSEL R15, R119, RZ, P0 ;  /* 0x000000ff770f7208 */ /* 0x000fe40000000000 */
[----:B------:R-:W-:Y:S01]  /*108f0*/  @!P1 LEA.HI R14, R112, R112, RZ, 0x1 ;  /* 0x00000070700e9211 */ /* 0x000fe200078f08ff */
[----:B------:R-:W-:Y:S02]  /*10900*/  @!P1 IMAD.MOV.U32 R28, RZ, RZ, R104 ;  /* 0x000000ffff1c9224 */ /* 0x000fe400078e0068 */
[----:B------:R-:W-:Y:S01]  /*10910*/  @!P1 IMAD.MOV.U32 R104, RZ, RZ, RZ ;  /* 0x000000ffff689224 */ /* 0x000fe200078e00ff */
[----:B------:R-:W-:Y:S02]  /*10920*/  @!P1 SHF.R.S32.HI R29, RZ, 0x1, R14 ;  /* 0x00000001ff1d9819 */ /* 0x000fe4000001140e */
[----:B------:R-:W-:-:S03]  /*10930*/  FSEL R14, R118, RZ, P0 ;  /* 0x000000ff760e7208 */ /* 0x000fc60000000000 */
[----:B------:R-:W-:Y:S02]  /*10940*/  @!P1 IMAD.IADD R112, R112, 0x1, -R29 ;  /* 0x0000000170709824 */ /* 0x000fe400078e0a1d */
[----:B------:R-:W-:-:S03]  /*10950*/  @!P1 IMAD R29, R29, 0x100000, R105 ;  /* 0x001000001d1d9824 */ /* 0x000fc600078e0269 */
[----:B------:R-:W-:-:S06]  /*10960*/  @!P1 LEA R105, R112, 0x3ff00000, 0x14 ;  /* 0x3ff0000070699811 */ /* 0x000fcc00078ea0ff */
[----:B------:R-:W-:-:S11]  /*10970*/  @!P1 DMUL R14, R28, R104 ;  /* 0x000000681c0e9228 */ /* 0x000fd60000000000 */
.L_x_347:
[----:B------:R-:W-:Y:S05]  /*10980*/  BSYNC.RECONVERGENT B0 ;  /* 0x0000000000007941 */ /* 0x000fea0003800200 */
.L_x_346:
        /* <DEDUP_REMOVED lines=10> */
[----:B------:R-:W-:Y:S01]  /*10a30*/  @!P1 IMAD.IADD R104, R116, 0x1, -R29 ;  /* 0x0000000174689824 */ /* 0x000fe200078e0a1d */
[----:B------:R-:W-:-:S04]  /*10a40*/  @!P1 LEA R29, R29, R109, 0x14 ;  /* 0x0000006d1d1d9211 */ /* 0x000fc800078ea0ff */
[----:B------:R-:W-:Y:S01]  /*10a50*/  @!P1 LEA R105, R104, 0x3ff00000, 0x14 ;  /* 0x3ff0000068699811 */ /* 0x000fe200078ea0ff */
[----:B------:R-:W-:-:S06]  /*10a60*/  @!P1 IMAD.MOV.U32 R104, RZ, RZ, RZ ;  /* 0x000000ffff689224 */ /* 0x000fcc00078e00ff */
[----:B------:R-:W-:-:S11]  /*10a70*/  @!P1 DMUL R106, R28, R104 ;  /* 0x000000681c6a9228 */ /* 0x000fd60000000000 */
.L_x_349:
[----:B------:R-:W-:Y:S05]  /*10a80*/  BSYNC.RECONVERGENT B0 ;  /* 0x0000000000007941 */ /* 0x000fea0003800200 */
.L_x_348:
[----:B------:R-:W-:Y:S01]  /*10a90*/  DADD R14, R106, R14 ;  /* 0x000000006a0e7229 */ /* 0x000fe2000000000e */
        /* <DEDUP_REMOVED lines=24> */
[----:B------:R-:W-:Y:S02]  /*10c20*/  @P0 VIADD R29, R15, 0xfff00000 ;  /* 0xfff000000f1d0836 */ /* 0x000fe40000000000 */
[----:B------:R-:W-:-:S03]  /*10c30*/  @P0 VIADD R113, R113, 0x1 ;  /* 0x0000000171710836 */ /* 0x000fc60000000000 */
[----:B------:R-:W-:Y:S02]  /*10c40*/  @P0 MOV R15, R29 ;  /* 0x0000001d000f0202 */ /* 0x000fe40000000f00 */
[----:B------:R-:W-:Y:S01]  /*10c50*/  LOP3.LUT R112, R113, 0x80000000, RZ, 0x3c, !PT ;  /* 0x8000000071707812 */ /* 0x000fe200078e3cff */
[----:B------:R-:W-:-:S03]  /*10c60*/  IMAD.MOV.U32 R113, RZ, RZ, 0x43300000 ;  /* 0x43300000ff717424 */ /* 0x000fc600078e00ff */
        /* <DEDUP_REMOVED lines=46> */
.L_x_351:
[----:B------:R-:W-:Y:S01]  /*10f50*/  MOV R14, 0x0 ;  /* 0x00000000000e7802 */ /* 0x000fe20000000f00 */
[----:B------:R-:W-:Y:S01]  /*10f60*/  IMAD.MOV.U32 R15, RZ, RZ, 0x7ff00000 ;  /* 0x7ff00000ff0f7424 */ /* 0x000fe200078e00ff */
[----:B------:R-:W-:-:S05]  /*10f70*/  LOP3.LUT P0, RZ, R29, 0x7fffffff, RZ, 0xc0, !PT ;  /* 0x7fffffff1dff7812 */ /* 0x000fca000780c0ff */
[----:B------:R-:W-:-:S10]  /*10f80*/  DFMA R14, R28, R14, +INF ;  /* 0x7ff000001c0e742b */ /* 0x000fd4000000000e */
[----:B------:R-:W-:Y:S02]  /*10f90*/  FSEL R14, R14, RZ, P0 ;  /* 0x000000ff0e0e7208 */ /* 0x000fe40000000000 */
[----:B------:R-:W-:-:S07]  /*10fa0*/  FSEL R15, R15, -QNAN , P0 ;  /* 0xfff000000f0f7808 */ /* 0x000fce0000000000 */
.L_x_352:
[----:B------:R-:W-:Y:S05]  /*10fb0*/  BSYNC.RECONVERGENT B0 ;  /* 0x0000000000007941 */ /* 0x000fea0003800200 */
.L_x_350:
        /* <DEDUP_REMOVED lines=50> */
[----:B------:R-:W-:Y:S02]  /*112e0*/  FSEL R16, R112, RZ, P0 ;  /* 0x000000ff70107208 */ /* 0x000fe40000000000 */
[----:B------:R-:W-:Y:S01]  /*112f0*/  @!P1 IADD3 R104, PT, PT, R104, -R19, RZ ;  /* 0x8000001368689210 */ /* 0x000fe20007ffe0ff */
[----:B------:R-:W-:-:S03]  /*11300*/  @!P1 IMAD R19, R19, 0x100000, R23 ;  /* 0x0010000013139824 */ /* 0x000fc600078e0217 */
[----:B------:R-:W-:-:S06]  /*11310*/  @!P1 LEA R23, R104, 0x3ff00000, 0x14 ;  /* 0x3ff0000068179811 */ /* 0x000fcc00078ea0ff */
[----:B------:R-:W-:-:S11]  /*11320*/  @!P1 DMUL R16, R18, R22 ;  /* 0x0000001612109228 */ /* 0x000fd60000000000 */
.L_x_354:
[----:B------:R-:W-:Y:S05]  /*11330*/  BSYNC.RECONVERGENT B0 ;  /* 0x0000000000007941 */ /* 0x000fea0003800200 */
.L_x_353:
        /* <DEDUP_REMOVED lines=15> */
.L_x_356:
[----:B------:R-:W-:Y:S05]  /*11430*/  BSYNC.RECONVERGENT B0 ;  /* 0x0000000000007941 */ /* 0x000fea0003800200 */
.L_x_355:
        /* <DEDUP_REMOVED lines=15> */
[----:B------:R-:W-:Y:S01]  /*11530*/  LOP3.LUT R14, R98, 0xfffff, RZ, 0xc0, !PT ;  /* 0x000fffff620e7812 */ /* 0x000fe200078ec0ff */
[----:B------:R-:W-:Y:S01]  /*11540*/  IMAD.MOV.U32 R18, RZ, RZ, RZ ;  /* 0x000000ffff127224 */ /* 0x000fe200078e00ff */
[----:B------:R-:W-:Y:S01]  /*11550*/  UMOV UR10, 0x3ae80f1e ;  /* 0x3ae80f1e000a7882 */ /* 0x000fe20000000000 */
[----:B------:R-:W-:Y:S01]  /*11560*/  IMAD.MOV.U32 R28, RZ, RZ, -0x748574fc ;  /* 0x8b7a8b04ff1c7424 */ /* 0x000fe200078e00ff */
[----:B------:R-:W-:Y:S01]  /*11570*/  LOP3.LUT R15, R14, 0x3ff00000, RZ, 0xfc, !PT ;  /* 0x3ff000000e0f7812 */ /* 0x000fe200078efcff */
[----:B------:R-:W-:Y:S01]  /*11580*/  IMAD.MOV.U32 R14, RZ, RZ, R16 ;  /* 0x000000ffff0e7224 */ /* 0x000fe200078e0010 */
[----:B------:R-:W-:Y:S01]  /*11590*/  UMOV UR11, 0x3eb1380b ;  /* 0x3eb1380b000b7882 */ /* 0x000fe20000000000 */
[----:B------:R-:W-:Y:S01]  /*115a0*/  IMAD.MOV.U32 R29, RZ, RZ, 0x3ed0ee25 ;  /* 0x3ed0ee25ff1d7424 */ /* 0x000fe200078e00ff */
[----:B------:R-:W-:Y:S01]  /*115b0*/  ISETP.GE.U32.AND P0, PT, R15, 0x3ff6a09f, PT ;  /* 0x3ff6a09f0f00780c */ /* 0x000fe20003f06070 */
[----:B------:R-:W-:Y:S01]  /*115c0*/  UMOV UR12, 0x80000000 ;  /* 0x80000000000c7882 */ /* 0x000fe20000000000 */
[----:B------:R-:W-:Y:S01]  /*115d0*/  LEA.HI R105, R98, R105, RZ, 0xc ;  /* 0x0000006962697211 */ /* 0x000fe200078f60ff */
[----:B------:R-:W-:-:S10]  /*115e0*/  UMOV UR13, 0x43300000 ;  /* 0x43300000000d7882 */ /* 0x000fd40000000000 */
        /* <DEDUP_REMOVED lines=51> */
.L_x_358:
[----:B------:R-:W-:Y:S01]  /*11920*/  MOV R14, 0x0 ;  /* 0x00000000000e7802 */ /* 0x000fe20000000f00 */
[----:B------:R-:W-:Y:S01]  /*11930*/  IMAD.MOV.U32 R15, RZ, RZ, 0x7ff00000 ;  /* 0x7ff00000ff0f7424 */ /* 0x000fe200078e00ff */
[----:B------:R-:W-:-:S05]  /*11940*/  LOP3.LUT P0, RZ, R19, 0x7fffffff, RZ, 0xc0, !PT ;  /* 0x7fffffff13ff7812 */ /* 0x000fca000780c0ff */
[----:B------:R-:W-:-:S10]  /*11950*/  DFMA R14, R18, R14, +INF ;  /* 0x7ff00000120e742b */ /* 0x000fd4000000000e */
[----:B------:R-:W-:Y:S02]  /*11960*/  FSEL R16, R14, RZ, P0 ;  /* 0x000000ff0e107208 */ /* 0x000fe40000000000 */
[----:B------:R-:W-:-:S07]  /*11970*/  FSEL R17, R15, -QNAN , P0 ;  /* 0xfff000000f117808 */ /* 0x000fce0000000000 */
.L_x_359:
[----:B------:R-:W-:Y:S05]  /*11980*/  BSYNC.RECONVERGENT B0 ;  /* 0x0000000000007941 */ /* 0x000fea0003800200 */
.L_x_357:
[----:B------:R0:W-:Y:S01]  /*11990*/  STL.64 [R13+0x1f8], R16 ;  /* 0x0001f8100d007387 */ /* 0x0001e20000100a00 */
[C---:B------:R-:W-:Y:S01]  /*119a0*/  ISETP.GT.U32.AND P0, PT, R12.reuse, 0x1, PT ;  /* 0x000000010c00780c */ /* 0x040fe20003f04070 */
[----:B------:R-:W-:Y:S02]  /*119b0*/  VIADD R12, R12, 0xffffffff ;  /* 0xffffffff0c0c7836 */ /* 0x000fe40000000000 */
[----:B------:R-:W-:Y:S02]  /*119c0*/  IMAD.MOV.U32 R14, RZ, RZ, R26 ;  /* 0x000000ffff0e7224 */ /* 0x000fe400078e001a */
[----:B------:R-:W-:-:S08]  /*119d0*/  IMAD.MOV.U32 R15, RZ, RZ, R27 ;  /* 0x000000ffff0f7224 */ /* 0x000fd000078e001b */
[----:B0-----:R-:W-:Y:S05]  /*119e0*/  @P0 BRA `(.L_x_360) ;  /* 0xffffffd400b40947 */ /* 0x001fea000383ffff */
[----:B------:R-:W-:-:S07]  /*119f0*/  IMAD.MOV.U32 R18, RZ, RZ, 0x1 ;  /* 0x00000001ff127424 */ /* 0x000fce00078e00ff */
.L_x_711:
[C---:B------:R-:W-:Y:S01]  /*11a00*/  IADD3 R28, PT, PT, R18.reuse, -0x1, RZ ;  /* 0xffffffff121c7810 */ /* 0x040fe20007ffe0ff */
[----:B------:R-:W-:-:S04]  /*11a10*/  IMAD R13, R18, 0x8, R1 ;  /* 0x00000008120d7824 */ /* 0x000fc800078e0201 */
[----:B------:R-:W-:Y:S01]  /*11a20*/  IMAD R104, R28, 0x8, R9 ;  /* 0x000000081c687824 */ /* 0x000fe200078e0209 */
[----:B------:R-:W2:Y:S04]  /*11a30*/  LDL.64 R16, [R13+0x5d8] ;  /* 0x0005d8000d107983 */ /* 0x000ea80000100a00 */
[----:B------:R-:W3:Y:S04]  /*11a40*/  LDL.64 R22, [R13+0xd8] ;  /* 0x0000d8000d167983 */ /* 0x000ee80000100a00 */
[----:B------:R-:W2:Y:S01]  /*11a50*/  LDL.64 R104, [R104] ;  /* 0x0000000068687983 */ /* 0x000ea20000100a00 */
[----:B------:R-:W-:Y:S01]  /*11a60*/  BSSY.RECONVERGENT B1, `(.L_x_361) ;  /* 0x00000d5000017945 */ /* 0x000fe20003800200 */
[----:B--2---:R-:W-:-:S08]  /*11a70*/  DFMA R20, RZ, R16, R104 ;  /* 0x00000010ff14722b */ /* 0x004fd00000000068 */
[----:B---3--:R-:W-:-:S06]  /*11a80*/  DADD R20, R20, R22 ;  /* 0x0000000014147229 */ /* 0x008fcc0000000016 */
[----:B------:R-:W0:Y:S02]  /*11a90*/  F2I.F64.TRUNC R12, R20 ;  /* 0x00000014000c7311 */ /* 0x000e24000030d100 */
[----:B0-----:R-:W-:-:S13]  /*11aa0*/  ISETP.GE.AND P0, PT, R12, RZ, PT ;  /* 0x000000ff0c00720c */ /* 0x001fda0003f06270 */
[----:B------:R-:W-:Y:S05]  /*11ab0*/  @!P0 BRA `(.L_x_362) ;  /* 0x00000004007c8947 */ /* 0x000fea0003800000 */
[----:B------:R-:W-:Y:S01]  /*11ac0*/  ISETP.NE.AND P0, PT, R12, RZ, PT ;  /* 0x000000ff0c00720c */ /* 0x000fe20003f05270 */
[----:B------:R-:W-:Y:S02]  /*11ad0*/  IMAD.MOV.U32 R116, RZ, RZ, 0x0 ;  /* 0x00000000ff747424 */ /* 0x000fe400078e00ff */
        /* <DEDUP_REMOVED lines=22> */
.L_x_370:
        /* <DEDUP_REMOVED lines=21> */
.L_x_369:
[----:B------:R-:W-:Y:S05]  /*11d90*/  BSYNC.RECONVERGENT B3 ;  /* 0x0000000000037941 */ /* 0x000fea0003800200 */
.L_x_368:
        /* <DEDUP_REMOVED lines=16> */
.L_x_372:
[----:B------:R-:W-:Y:S05]  /*11ea0*/  BSYNC.RECONVERGENT B3 ;  /* 0x0000000000037941 */ /* 0x000fea0003800200 */
.L_x_371:
[----:B------:R-:W-:-:S13]  /*11eb0*/  ISETP.NE.OR P0, PT, R13, R24, P0 ;  /* 0x000000180d00720c */ /* 0x000fda0000705670 */
[----:B------:R-:W-:Y:S05]  /*11ec0*/  @!P0 BRA `(.L_x_373) ;  /* 0x0000000000248947 */ /* 0x000fea0003800000 */
.L_x_367:
[----:B------:R-:W-:Y:S02]  /*11ed0*/  IMAD.MOV.U32 R14, RZ, RZ, 0x1be2b496 ;  /* 0x1be2b496ff0e7424 */ /* 0x000fe400078e00ff */
[----:B------:R-:W-:-:S07]  /*11ee0*/  IMAD.MOV.U32 R15, RZ, RZ, 0x4005bf0a ;  /* 0x4005bf0aff0f7424 */ /* 0x000fce00078e00ff */
.L_x_374:
[----:B------:R-:W-:Y:S01]  /*11ef0*/  DMUL R116, R116, R14 ;  /* 0x0000000e74747228 */ /* 0x000fe20000000000 */
[----:B------:R-:W-:-:S05]  /*11f00*/  VIADD R13, R13, 0x4 ;  /* 0x000000040d0d7836 */ /* 0x000fca0000000000 */
[----:B------:R-:W-:Y:S02]  /*11f10*/  ISETP.NE.AND P0, PT, R13, R24, PT ;  /* 0x000000180d00720c */ /* 0x000fe40003f05270 */
[----:B------:R-:W-:-:S08]  /*11f20*/  DMUL R116, R116, R14 ;  /* 0x0000000e74747228 */ /* 0x000fd00000000000 */
[----:B------:R-:W-:-:S08]  /*11f30*/  DMUL R116, R116, R14 ;  /* 0x0000000e74747228 */ /* 0x000fd00000000000 */
[----:B------:R-:W-:Y:S01]  /*11f40*/  DMUL R116, R116, R14 ;  /* 0x0000000e74747228 */ /* 0x000fe20000000000 */
[----:B------:R-:W-:Y:S10]  /*11f50*/  @P0 BRA `(.L_x_374) ;  /* 0xfffffffc00e40947 */ /* 0x000ff4000383ffff */
.L_x_373:
[----:B------:R-:W-:Y:S05]  /*11f60*/  BSYNC.RECONVERGENT B2 ;  /* 0x0000000000027941 */ /* 0x000fea0003800200 */
.L_x_366:
[----:B------:R-:W-:Y:S01]  /*11f70*/  UMOV UR8, 0x1be2b496 ;  /* 0x1be2b49600087882 */ /* 0x000fe20000000000 */
[----:B------:R-:W-:Y:S02]  /*11f80*/  UMOV UR9, 0x4005bf0a ;  /* 0x4005bf0a00097882 */ /* 0x000fe40000000000 */
[----:B------:R-:W-:-:S11]  /*11f90*/  DMUL R14, R116, UR8 ;  /* 0x00000008740e7c28 */ /* 0x000fd60008000000 */
.L_x_365:
[----:B------:R-:W-:Y:S05]  /*11fa0*/  BSYNC.RECONVERGENT B0 ;  /* 0x0000000000007941 */ /* 0x000fea0003800200 */
.L_x_364:
[----:B------:R-:W-:-:S04]  /*11fb0*/  VIMNMX.U32 R13, PT, PT, R19, 0x2, PT ;  /* 0x00000002130d7848 */ /* 0x000fc80003fe0000 */
[----:B------:R-:W-:-:S04]  /*11fc0*/  SHF.L.U32 R13, R13, 0x2, RZ ;  /* 0x000000020d0d7819 */ /* 0x000fc800000006ff */
[----:B------:R-:W0:Y:S02]  /*11fd0*/  LDC R24, c[0x2][R13+0xc0] ;  /* 0x008030000d187b82 */ /* 0x000e240000000800 */
[----:B0-----:R-:W-:-:S04]  /*11fe0*/  SHF.R.S32.HI R25, RZ, 0x1f, R24 ;  /* 0x0000001fff197819 */ /* 0x001fc80000011418 */
.L_x_2827:
[----:B------:R-:W-:Y:S05]  /*11ff0*/  BRX R24 -0x12000                                                    (*"BRANCH_TARGETS .L_x_363,.L_x_2829,.L_x_2830"*) ;  /* 0xfffffee018007949 */ /* 0x000fea000383ffff */
.L_x_2830:
        /* <DEDUP_REMOVED lines=8> */
.L_x_2829:
[----:B------:R-:W-:Y:S02]  /*12080*/  IMAD.MOV.U32 R116, RZ, RZ, R14 ;  /* 0x000000ffff747224 */ /* 0x000fe400078e000e */
[----:B------:R-:W-:Y:S01]  /*12090*/  IMAD.MOV.U32 R117, RZ, RZ, R15 ;  /* 0x000000ffff757224 */ /* 0x000fe200078e000f */
[----:B------:R-:W-:Y:S06]  /*120a0*/  BRA `(.L_x_363) ;  /* 0x0000000400c07947 */ /* 0x000fec0003800000 */
.L_x_362:
        /* <DEDUP_REMOVED lines=21> */
.L_x_381:
        /* <DEDUP_REMOVED lines=21> */
.L_x_380:
[----:B------:R-:W-:Y:S05]  /*12350*/  BSYNC.RECONVERGENT B3 ;  /* 0x0000000000037941 */ /* 0x000fea0003800200 */
.L_x_379:
        /* <DEDUP_REMOVED lines=16> */
.L_x_383:
[----:B------:R-:W-:Y:S05]  /*12460*/  BSYNC.RECONVERGENT B3 ;  /* 0x0000000000037941 */ /* 0x000fea0003800200 */
.L_x_382:
[----:B------:R-:W-:-:S13]  /*12470*/  ISETP.NE.OR P0, PT, R13, R24, P0 ;  /* 0x000000180d00720c */ /* 0x000fda0000705670 */
[----:B------:R-:W-:Y:S05]  /*12480*/  @!P0 BRA `(.L_x_384) ;  /* 0x0000000000248947 */ /* 0x000fea0003800000 */
.L_x_378:
[----:B------:R-:W-:Y:S02]  /*12490*/  IMAD.MOV.U32 R14, RZ, RZ, 0x1be2b496 ;  /* 0x1be2b496ff0e7424 */ /* 0x000fe400078e00ff */
[----:B------:R-:W-:-:S07]  /*124a0*/  IMAD.MOV.U32 R15, RZ, RZ, 0x4005bf0a ;  /* 0x4005bf0aff0f7424 */ /* 0x000fce00078e00ff */
.L_x_385:
[----:B------:R-:W-:Y:S01]  /*124b0*/  DMUL R48, R48, R14 ;  /* 0x0000000e30307228 */ /* 0x000fe20000000000 */
[----:B------:R-:W-:-:S05]  /*124c0*/  VIADD R13, R13, 0x4 ;  /* 0x000000040d0d7836 */ /* 0x000fca0000000000 */
[----:B------:R-:W-:Y:S02]  /*124d0*/  ISETP.NE.AND P0, PT, R13, R24, PT ;  /* 0x000000180d00720c */ /* 0x000fe40003f05270 */
[----:B------:R-:W-:-:S08]  /*124e0*/  DMUL R48, R48, R14 ;  /* 0x0000000e30307228 */ /* 0x000fd00000000000 */
[----:B------:R-:W-:-:S08]  /*124f0*/  DMUL R48, R48, R14 ;  /* 0x0000000e30307228 */ /* 0x000fd00000000000 */
[----:B------:R-:W-:Y:S01]  /*12500*/  DMUL R48, R48, R14 ;  /* 0x0000000e30307228 */ /* 0x000fe20000000000 */
[----:B------:R-:W-:Y:S10]  /*12510*/  @P0 BRA `(.L_x_385) ;  /* 0xfffffffc00e40947 */ /* 0x000ff4000383ffff */
.L_x_384:
[----:B------:R-:W-:Y:S05]  /*12520*/  BSYNC.RECONVERGENT B2 ;  /* 0x0000000000027941 */ /* 0x000fea0003800200 */
.L_x_377:
[----:B------:R-:W-:Y:S01]  /*12530*/  UMOV UR8, 0x1be2b496 ;  /* 0x1be2b49600087882 */ /* 0x000fe20000000000 */
[----:B------:R-:W-:Y:S02]  /*12540*/  UMOV UR9, 0x4005bf0a ;  /* 0x4005bf0a00097882 */ /* 0x000fe40000000000 */
[----:B------:R-:W-:-:S11]  /*12550*/  DMUL R14, R48, UR8 ;  /* 0x00000008300e7c28 */ /* 0x000fd60008000000 */
.L_x_376:
[----:B------:R-:W-:Y:S05]  /*12560*/  BSYNC.RECONVERGENT B0 ;  /* 0x0000000000007941 */ /* 0x000fea0003800200 */
.L_x_375:
[----:B------:R-:W-:Y:S01]  /*12570*/  VIMNMX.U32 R13, PT, PT, R19, 0x2, PT ;  /* 0x00000002130d7848 */ /* 0x000fe20003fe0000 */
[----:B------:R-:W-:Y:S04]  /*12580*/  BSSY.RECONVERGENT B0, `(.L_x_386) ;  /* 0x000000f000007945 */ /* 0x000fe80003800200 */
[----:B------:R-:W-:-:S04]  /*12590*/  IMAD.SHL.U32 R13, R13, 0x4, RZ ;  /* 0x000000040d0d7824 */ /* 0x000fc800078e00ff */
[----:B------:R-:W0:Y:S02]  /*125a0*/  LDC R24, c[0x2][R13+0xcc] ;  /* 0x008033000d187b82 */ /* 0x000e240000000800 */
[----:B0-----:R-:W-:-:S04]  /*125b0*/  SHF.R.S32.HI R25, RZ, 0x1f, R24 ;  /* 0x0000001fff197819 */ /* 0x001fc80000011418 */
.L_x_2831:
[----:B------:R-:W-:Y:S05]  /*125c0*/  BRX R24 -0x125d0                                                    (*"BRANCH_TARGETS .L_x_387,.L_x_2833,.L_x_2834"*) ;  /* 0xfffffed8188c7949 */ /* 0x000fea000383ffff */
.L_x_2834:
        /* <DEDUP_REMOVED lines=8> */
.L_x_2833:
[----:B------:R-:W-:Y:S01]  /*12650*/  MOV R48, R14 ;  /* 0x0000000e00307202 */ /* 0x000fe20000000f00 */
[----:B------:R-:W-:-:S07]  /*12660*/  IMAD.MOV.U32 R49, RZ, RZ, R15 ;  /* 0x000000ffff317224 */ /* 0x000fce00078e000f */
.L_x_387:
[----:B------:R-:W-:Y:S05]  /*12670*/  BSYNC.RECONVERGENT B0 ;  /* 0x0000000000007941 */ /* 0x000fea0003800200 */
.L_x_386:
        /* <DEDUP_REMOVED lines=16> */
.L_x_389:
[----:B------:R-:W-:Y:S05]  /*12780*/  BSYNC.RECONVERGENT B2 ;  /* 0x0000000000027941 */ /* 0x000fea0003800200 */
.L_x_388:
[----:B------:R-:W-:Y:S01]  /*12790*/  MOV R116, R108 ;  /* 0x0000006c00747202 */ /* 0x000fe20000000f00 */
[----:B------:R-:W-:-:S07]  /*127a0*/  IMAD.MOV.U32 R117, RZ, RZ, R109 ;  /* 0x000000ffff757224 */ /* 0x000fce00078e006d */
.L_x_363:
[----:B------:R-:W-:Y:S05]  /*127b0*/  BSYNC.RECONVERGENT B1 ;  /* 0x0000000000017941 */ /* 0x000fea0003800200 */
.L_x_361:
        /* <DEDUP_REMOVED lines=8> */
[----:B------:R-:W-:-:S08]  /*12840*/  DFMA R26, R26, R26, R26 ;  /* 0x0000001a1a1a722b */ /* 0x000fd0000000001a */
[----:B------:R-:W-:Y:S02]  /*12850*/  DFMA R26, R14, R26, R14 ;  /* 0x0000001a0e1a722b */ /* 0x000fe4000000000e */
[----:B------:R-:W-:-:S06]  /*12860*/  DMUL R14, R20, R20 ;  /* 0x00000014140e7228 */ /* 0x000fcc0000000000 */
[----:B------:R-:W-:Y:S02]  /*12870*/  DFMA R106, R26, -6, R24 ;  /* 0xc01800001a6a782b */ /* 0x000fe40000000018 */
[----:B------:R-:W-:-:S06]  /*12880*/  DMUL R24, R20, R14 ;  /* 0x0000000e14187228 */ /* 0x000fcc0000000000 */
[----:B------:R-:W-:-:S04]  /*12890*/  DFMA R106, R26, R106, R26 ;  /* 0x0000006a1a6a722b */ /* 0x000fc8000000001a */
[----:B------:R-:W-:-:S04]  /*128a0*/  FSETP.GEU.AND P1, PT, |R25|, 6.5827683646048100446e-37, PT ;  /* 0x036000001900780b */ /* 0x000fc80003f2e200 */
[----:B------:R-:W-:-:S08]  /*128b0*/  DMUL R26, R106, R24 ;  /* 0x000000186a1a7228 */ /* 0x000fd00000000000 */
[----:B------:R-:W-:-:S08]  /*128c0*/  DFMA R12, R26, -6, R24 ;  /* 0xc01800001a0c782b */ /* 0x000fd00000000018 */
[----:B------:R-:W-:Y:S02]  /*128d0*/  DFMA R12, R106, R12, R26 ;  /* 0x0000000c6a0c722b */ /* 0x000fe4000000001a */
[----:B------:R-:W-:-:S08]  /*128e0*/  DADD R26, R20, 1 ;  /* 0x3ff00000141a7429 */ /* 0x000fd00000000000 */
[----:B------:R-:W-:Y:S01]  /*128f0*/  FFMA R19, RZ, 2.375, R13 ;  /* 0x40180000ff137823 */ /* 0x000fe2000000000d */
[----:B------:R-:W-:-:S04]  /*12900*/  DFMA R26, R14, 0.5, R26 ;  /* 0x3fe000000e1a782b */ /* 0x000fc8000000001a */
        /* <DEDUP_REMOVED lines=9> */
.L_x_391:
[----:B------:R-:W-:Y:S05]  /*129a0*/  BSYNC.RECONVERGENT B1 ;  /* 0x0000000000017941 */ /* 0x000fea0003800200 */
.L_x_390:
        /* <DEDUP_REMOVED lines=23> */
[----:B------:R-:W-:Y:S05]  /*12b20*/  CALL.REL.NOINC `($__internal_1_$__cuda_sm20_div_rn_f64_full) ;  /* 0x0000063800107944 */ /* 0x000fea0003c00000 */
[----:B------:R-:W-:Y:S02]  /*12b30*/  IMAD.MOV.U32 R14, RZ, RZ, R114 ;  /* 0x000000ffff0e7224 */ /* 0x000fe400078e0072 */
[----:B------:R-:W-:-:S07]  /*12b40*/  IMAD.MOV.U32 R15, RZ, RZ, R115 ;  /* 0x000000ffff0f7224 */ /* 0x000fce00078e0073 */
.L_x_393:
[----:B------:R-:W-:Y:S05]  /*12b50*/  BSYNC.RECONVERGENT B1 ;  /* 0x0000000000017941 */ /* 0x000fea0003800200 */
.L_x_392:
        /* <DEDUP_REMOVED lines=23> */
[----:B------:R-:W-:Y:S05]  /*12cd0*/  CALL.REL.NOINC `($__internal_1_$__cuda_sm20_div_rn_f64_full) ;  /* 0x0000063400a47944 */ /* 0x000fea0003c00000 */
[----:B------:R-:W-:Y:S01]  /*12ce0*/  MOV R12, R114 ;  /* 0x00000072000c7202 */ /* 0x000fe20000000f00 */
[----:B------:R-:W-:-:S07]  /*12cf0*/  IMAD.MOV.U32 R13, RZ, RZ, R115 ;  /* 0x000000ffff0d7224 */ /* 0x000fce00078e0073 */
.L_x_395:
[----:B------:R-:W-:Y:S05]  /*12d00*/  BSYNC.RECONVERGENT B1 ;  /* 0x0000000000017941 */ /* 0x000fea0003800200 */
.L_x_394:
        /* <DEDUP_REMOVED lines=26> */
.L_x_397:
[----:B------:R-:W-:Y:S05]  /*12eb0*/  BSYNC.RECONVERGENT B1 ;  /* 0x0000000000017941 */ /* 0x000fea0003800200 */
.L_x_396:
        /* <DEDUP_REMOVED lines=26> */
.L_x_399:
[----:B------:R-:W-:Y:S05]  /*13060*/  BSYNC.RECONVERGENT B1 ;  /* 0x0000000000017941 */ /* 0x000fea0003800200 */
.L_x_398:
        /* <DEDUP_REMOVED lines=26> */
.L_x_401:
[----:B------:R-:W-:Y:S05]  /*13210*/  BSYNC.RECONVERGENT B1 ;  /* 0x0000000000017941 */ /* 0x000fea0003800200 */
.L_x_400:
[----:B------:R-:W0:Y:S01]  /*13220*/  MUFU.RCP64H R13, 362880 ;  /* 0x41162600000d7908 */ /* 0x000e220000001800 */
[----:B------:R-:W-:Y:S01]  /*13230*/  IMAD.MOV.U32 R106, RZ, RZ, 0x0 ;  /* 0x00000000ff6a7424 */ /* 0x000fe200078e00ff */
[----:B------:R-:W-:Y:S01]  /*13240*/  BSSY.RECONVERGENT B1, `(.L_x_402) ;  /* 0x0000016000017945 */ /* 0x000fe20003800200 */
[----:B------:R-:W-:Y:S01]  /*13250*/  IMAD.MOV.U32 R107, RZ, RZ, 0x3ff00000 ;  /* 0x3ff00000ff6b7424 */ /* 0x000fe200078e00ff */
[----:B------:R-:W-:Y:S01]  /*13260*/  DADD R118, R26, R14 ;  /* 0x000000001a767229 */ /* 0x000fe2000000000e */
[----:B------:R-:W-:-:S06]  /*13270*/  IMAD.MOV.U32 R12, RZ, RZ, 0x1 ;  /* 0x00000001ff0c7424 */ /* 0x000fcc00078e00ff */
[----:B0-----:R-:W-:-:S08]  /*13280*/  DFMA R108, R12, -362880, R106 ;  /* 0xc11626000c6c782b */ /* 0x001fd0000000006a */
[----:B------:R-:W-:-:S08]  /*13290*/  DFMA R108, R108, R108, R108 ;  /* 0x0000006c6c6c722b */ /* 0x000fd0000000006c */
[----:B------:R-:W-:Y:S02]  /*132a0*/  DFMA R12, R12, R108, R12 ;  /* 0x0000006c0c0c722b */ /* 0x000fe4000000000c */
[----:B------:R-:W-:-:S06]  /*132b0*/  DMUL R108, R20, R24 ;  /* 0x00000018146c7228 */ /* 0x000fcc0000000000 */
[----:B------:R-:W-:-:S04]  /*132c0*/  DFMA R106, R12, -362880, R106 ;  /* 0xc11626000c6a782b */ /* 0x000fc8000000006a */
[----:B------:R-:W-:-:S04]  /*132d0*/  FSETP.GEU.AND P1, PT, |R109|, 6.5827683646048100446e-37, PT ;  /* 0x036000006d00780b */ /* 0x000fc80003f2e200 */
[----:B------:R-:W-:-:S08]  /*132e0*/  DFMA R106, R12, R106, R12 ;  /* 0x0000006a0c6a722b */ /* 0x000fd0000000000c */
[----:B------:R-:W-:-:S08]  /*132f0*/  DMUL R12, R106, R108 ;  /* 0x0000006c6a0c7228 */ /* 0x000fd00000000000 */
[----:B------:R-:W-:-:S08]  /*13300*/  DFMA R20, R12, -362880, R108 ;  /* 0xc11626000c14782b */ /* 0x000fd0000000006c */
[----:B------:R-:W-:-:S10]  /*13310*/  DFMA R12, R106, R20, R12 ;  /* 0x000000146a0c722b */ /* 0x000fd4000000000c */
[----:B------:R-:W-:-:S05]  /*13320*/  FFMA R19, RZ, 9.38427734375, R13 ;  /* 0x41162600ff137823 */ /* 0x000fca000000000d */
[----:B------:R-:W-:-:S13]  /*13330*/  FSETP.GT.AND P0, PT, |R19|, 1.469367938527859385e-39, PT ;  /* 0x001000001300780b */ /* 0x000fda0003f04200 */
[----:B------:R-:W-:Y:S05]  /*13340*/  @P0 BRA P1, `(.L_x_403) ;  /* 0x0000000000140947 */ /* 0x000fea0000800000 */
[----:B------:R-:W-:Y:S01]  /*13350*/  IMAD.MOV.U32 R15, RZ, RZ, 0x41162600 ;  /* 0x41162600ff0f7424 */ /* 0x000fe200078e00ff */
[----:B------:R-:W-:-:S07]  /*13360*/  MOV R98, 0x13380 ;  /* 0x0001338000627802 */ /* 0x000fce0000000f00 */
[----:B------:R-:W-:Y:S05]  /*13370*/  CALL.REL.NOINC `($__internal_1_$__cuda_sm20_div_rn_f64_full) ;  /* 0x0000062c00fc7944 */ /* 0x000fea0003c00000 */
[----:B------:R-:W-:Y:S01]  /*13380*/  MOV R12, R114 ;  /* 0x00000072000c7202 */ /* 0x000fe20000000f00 */
[----:B------:R-:W-:-:S07]  /*13390*/  IMAD.MOV.U32 R13, RZ, RZ, R115 ;  /* 0x000000ffff0d7224 */ /* 0x000fce00078e0073 */
.L_x_403:
[----:B------:R-:W-:Y:S05]  /*133a0*/  BSYNC.RECONVERGENT B1 ;  /* 0x0000000000017941 */ /* 0x000fea0003800200 */
.L_x_402:
[----:B------:R-:W-:Y:S02]  /*133b0*/  IMAD R24, R28, 0x8, R7 ;  /* 0x000000081c187824 */ /* 0x000fe400078e0207 */
[----:B------:R-:W-:-:S04]  /*133c0*/  IMAD R20, R18, 0x8, R101 ;  /* 0x0000000812147824 */ /* 0x000fc800078e0265 */
[----:B------:R-:W2:Y:S04]  /*133d0*/  LDL.64 R24, [R24] ;  /* 0x0000000018187983 */ /* 0x000ea80000100a00 */
[----:B------:R-:W3:Y:S01]  /*133e0*/  LDL.64 R20, [R20] ;  /* 0x0000000014147983 */ /* 0x000ee20000100a00 */
[----:B------:R-:W-:Y:S01]  /*133f0*/  DADD R12, R118, R12 ;  /* 0x00000000760c7229 */ /* 0x000fe2000000000c */
[----:B------:R-:W-:Y:S07]  /*13400*/  BSSY.RECONVERGENT B1, `(.L_x_404) ;  /* 0x00000d6000017945 */ /* 0x000fee0003800200 */
[----:B------:R-:W-:-:S02]  /*13410*/  DMUL R116, R12, R116 ;  /* 0x000000740c747228 */ /* 0x000fc40000000000 */
[----:B--2---:R-:W-:-:S08]  /*13420*/  DFMA R26, -RZ, R16, R24 ;  /* 0x00000010ff1a722b */ /* 0x004fd00000000118 */
        /* <DEDUP_REMOVED lines=28> */
.L_x_413:
        /* <DEDUP_REMOVED lines=21> */
.L_x_412:
[----:B------:R-:W-:Y:S05]  /*13740*/  BSYNC.RECONVERGENT B3 ;  /* 0x0000000000037941 */ /* 0x000fea0003800200 */
.L_x_411:
        /* <DEDUP_REMOVED lines=16> */
.L_x_415:
[----:B------:R-:W-:Y:S05]  /*13850*/  BSYNC.RECONVERGENT B3 ;  /* 0x0000000000037941 */ /* 0x000fea0003800200 */
.L_x_414:
[----:B------:R-:W-:-:S13]  /*13860*/  ISETP.NE.OR P0, PT, R14, R15, P0 ;  /* 0x0000000f0e00720c */ /* 0x000fda0000705670 */
[----:B------:R-:W-:Y:S05]  /*13870*/  @!P0 BRA `(.L_x_416) ;  /* 0x0000000000248947 */ /* 0x000fea0003800000 */
.L_x_410:
[----:B------:R-:W-:Y:S02]  /*13880*/  IMAD.MOV.U32 R12, RZ, RZ, 0x1be2b496 ;  /* 0x1be2b496ff0c7424 */ /* 0x000fe400078e00ff */
[----:B------:R-:W-:-:S07]  /*13890*/  IMAD.MOV.U32 R13, RZ, RZ, 0x4005bf0a ;  /* 0x4005bf0aff0d7424 */ /* 0x000fce00078e00ff */
.L_x_417:
[----:B------:R-:W-:Y:S01]  /*138a0*/  DMUL R120, R120, R12 ;  /* 0x0000000c78787228 */ /* 0x000fe20000000000 */
[----:B------:R-:W-:-:S04]  /*138b0*/  IADD3 R14, PT, PT, R14, 0x4, RZ ;  /* 0x000000040e0e7810 */ /* 0x000fc80007ffe0ff */
[----:B------:R-:W-:-:S03]  /*138c0*/  ISETP.NE.AND P0, PT, R14, R15, PT ;  /* 0x0000000f0e00720c */ /* 0x000fc60003f05270 */
[----:B------:R-:W-:-:S08]  /*138d0*/  DMUL R120, R120, R12 ;  /* 0x0000000c78787228 */ /* 0x000fd00000000000 */
[----:B------:R-:W-:-:S08]  /*138e0*/  DMUL R120, R120, R12 ;  /* 0x0000000c78787228 */ /* 0x000fd00000000000 */
[----:B------:R-:W-:Y:S01]  /*138f0*/  DMUL R120, R120, R12 ;  /* 0x0000000c78787228 */ /* 0x000fe20000000000 */
[----:B------:R-:W-:Y:S10]  /*13900*/  @P0 BRA `(.L_x_417) ;  /* 0xfffffffc00e40947 */ /* 0x000ff4000383ffff */
.L_x_416:
[----:B------:R-:W-:Y:S05]  /*13910*/  BSYNC.RECONVERGENT B2 ;  /* 0x0000000000027941 */ /* 0x000fea0003800200 */
.L_x_409:
[----:B------:R-:W-:Y:S01]  /*13920*/  UMOV UR8, 0x1be2b496 ;  /* 0x1be2b49600087882 */ /* 0x000fe20000000000 */
[----:B------:R-:W-:Y:S02]  /*13930*/  UMOV UR9, 0x4005bf0a ;  /* 0x4005bf0a00097882 */ /* 0x000fe40000000000 */
[----:B------:R-:W-:-:S11]  /*13940*/  DMUL R12, R120, UR8 ;  /* 0x00000008780c7c28 */ /* 0x000fd60008000000 */
.L_x_408:
[----:B------:R-:W-:Y:S05]  /*13950*/  BSYNC.RECONVERGENT B0 ;  /* 0x0000000000007941 */ /* 0x000fea0003800200 */
.L_x_407:
[----:B------:R-:W-:-:S05]  /*13960*/  VIMNMX.U32 R14, PT, PT, R98, 0x2, PT ;  /* 0x00000002620e7848 */ /* 0x000fca0003fe0000 */
[----:B------:R-:W-:-:S04]  /*13970*/  IMAD.SHL.U32 R19, R14, 0x4, RZ ;  /* 0x000000040e137824 */ /* 0x000fc800078e00ff */
[----:B------:R-:W0:Y:S02]  /*13980*/  LDC R14, c[0x2][R19+0xd8] ;  /* 0x00803600130e7b82 */ /* 0x000e240000000800 */
[----:B0-----:R-:W-:-:S04]  /*13990*/  SHF.R.S32.HI R15, RZ, 0x1f, R14 ;  /* 0x0000001fff0f7819 */ /* 0x001fc8000001140e */
.L_x_2835:
[----:B------:R-:W-:Y:S05]  /*139a0*/  BRX R14 -0x139b0                                                    (*"BRANCH_TARGETS .L_x_406,.L_x_2837,.L_x_2838"*) ;  /* 0xfffffec40e947949 */ /* 0x000fea000383ffff */
.L_x_2838:
        /* <DEDUP_REMOVED lines=8> */
.L_x_2837:
[----:B------:R-:W-:Y:S02]  /*13a30*/  IMAD.MOV.U32 R120, RZ, RZ, R12 ;  /* 0x000000ffff787224 */ /* 0x000fe400078e000c */
[----:B------:R-:W-:Y:S01]  /*13a40*/  IMAD.MOV.U32 R121, RZ, RZ, R13 ;  /* 0x000000ffff797224 */ /* 0x000fe200078e000d */
[----:B------:R-:W-:Y:S06]  /*13a50*/  BRA `(.L_x_406) ;  /* 0x0000000400c07947 */ /* 0x000fec0003800000 */
.L_x_405:
[----:B------:R-:W-:Y:S01]  /*13a60*/  ISETP.GT.U32.AND P0, PT, R29, -0x4, PT ;  /* 0xfffffffc1d00780c */ /* 0x000fe20003f04070 */
[----:B------:R-:W-:Y:S01]  /*13a70*/  IMAD.MOV R14, RZ, RZ, -R29 ;  /* 0x000000ffff0e7224 */ /* 0x000fe200078e0a1d */
        /* <DEDUP_REMOVED lines=19> */
.L_x_424:
        /* <DEDUP_REMOVED lines=21> */
.L_x_423:
[----:B------:R-:W-:Y:S05]  /*13d00*/  BSYNC.RECONVERGENT B3 ;  /* 0x0000000000037941 */ /* 0x000fea0003800200 */
.L_x_422:
        /* <DEDUP_REMOVED lines=16> */
.L_x_426:
[----:B------:R-:W-:Y:S05]  /*13e10*/  BSYNC.RECONVERGENT B3 ;  /* 0x0000000000037941 */ /* 0x000fea0003800200 */
.L_x_425:
[----:B------:R-:W-:-:S13]  /*13e20*/  ISETP.NE.OR P0, PT, R14, R15, P0 ;  /* 0x0000000f0e00720c */ /* 0x000fda0000705670 */
[----:B------:R-:W-:Y:S05]  /*13e30*/  @!P0 BRA `(.L_x_427) ;  /* 0x0000000000248947 */ /* 0x000fea0003800000 */
.L_x_421:
[----:B------:R-:W-:Y:S02]  /*13e40*/  IMAD.MOV.U32 R12, RZ, RZ, 0x1be2b496 ;  /* 0x1be2b496ff0c7424 */ /* 0x000fe400078e00ff */
[----:B------:R-:W-:-:S07]  /*13e50*/  IMAD.MOV.U32 R13, RZ, RZ, 0x4005bf0a ;  /* 0x4005bf0aff0d7424 */ /* 0x000fce00078e00ff */
.L_x_428:
[----:B------:R-:W-:Y:S01]  /*13e60*/  DMUL R46, R46, R12 ;  /* 0x0000000c2e2e7228 */ /* 0x000fe20000000000 */
[----:B------:R-:W-:-:S05]  /*13e70*/  VIADD R14, R14, 0x4 ;  /* 0x000000040e0e7836 */ /* 0x000fca0000000000 */
[----:B------:R-:W-:Y:S02]  /*13e80*/  ISETP.NE.AND P0, PT, R14, R15, PT ;  /* 0x0000000f0e00720c */ /* 0x000fe40003f05270 */
[----:B------:R-:W-:-:S08]  /*13e90*/  DMUL R46, R46, R12 ;  /* 0x0000000c2e2e7228 */ /* 0x000fd00000000000 */
[----:B------:R-:W-:-:S08]  /*13ea0*/  DMUL R46, R46, R12 ;  /* 0x0000000c2e2e7228 */ /* 0x000fd00000000000 */
[----:B------:R-:W-:Y:S01]  /*13eb0*/  DMUL R46, R46, R12 ;  /* 0x0000000c2e2e7228 */ /* 0x000fe20000000000 */
[----:B------:R-:W-:Y:S10]  /*13ec0*/  @P0 BRA `(.L_x_428) ;  /* 0xfffffffc00e40947 */ /* 0x000ff4000383ffff */
.L_x_427:
[----:B------:R-:W-:Y:S05]  /*13ed0*/  BSYNC.RECONVERGENT B2 ;  /* 0x0000000000027941 */ /* 0x000fea0003800200 */
.L_x_420:
[----:B------:R-:W-:Y:S01]  /*13ee0*/  UMOV UR8, 0x1be2b496 ;  /* 0x1be2b49600087882 */ /* 0x000fe20000000000 */
[----:B------:R-:W-:Y:S02]  /*13ef0*/  UMOV UR9, 0x4005bf0a ;  /* 0x4005bf0a00097882 */ /* 0x000fe40000000000 */
[----:B------:R-:W-:-:S11]  /*13f00*/  DMUL R12, R46, UR8 ;  /* 0x000000082e0c7c28 */ /* 0x000fd60008000000 */
.L_x_419:
[----:B------:R-:W-:Y:S05]  /*13f10*/  BSYNC.RECONVERGENT B0 ;  /* 0x0000000000007941 */ /* 0x000fea0003800200 */
.L_x_418:
[----:B------:R-:W-:Y:S01]  /*13f20*/  VIMNMX.U32 R14, PT, PT, R98, 0x2, PT ;  /* 0x00000002620e7848 */ /* 0x000fe20003fe0000 */
[----:B------:R-:W-:Y:S03]  /*13f30*/  BSSY.RECONVERGENT B0, `(.L_x_429) ;  /* 0x000000f000007945 */ /* 0x000fe60003800200 */
[----:B------:R-:W-:-:S04]  /*13f40*/  SHF.L.U32 R19, R14, 0x2, RZ ;  /* 0x000000020e137819 */ /* 0x000fc800000006ff */
[----:B------:R-:W0:Y:S02]  /*13f50*/  LDC R14, c[0x2][R19+0xe4] ;  /* 0x00803900130e7b82 */ /* 0x000e240000000800 */
[----:B0-----:R-:W-:-:S04]  /*13f60*/  SHF.R.S32.HI R15, RZ, 0x1f, R14 ;  /* 0x0000001fff0f7819 */ /* 0x001fc8000001140e */
.L_x_2839:
[----:B------:R-:W-:Y:S05]  /*13f70*/  BRX R14 -0x13f80                                                    (*"BRANCH_TARGETS .L_x_430,.L_x_2841,.L_x_2842"*) ;  /* 0xfffffec00e207949 */ /* 0x000fea000383ffff */
.L_x_2842:
        /* <DEDUP_REMOVED lines=8> */
.L_x_2841:
[----:B------:R-:W-:Y:S02]  /*14000*/  IMAD.MOV.U32 R46, RZ, RZ, R12 ;  /* 0x000000ffff2e7224 */ /* 0x000fe400078e000c */
[----:B------:R-:W-:-:S07]  /*14010*/  IMAD.MOV.U32 R47, RZ, RZ, R13 ;  /* 0x000000ffff2f7224 */ /* 0x000fce00078e000d */
.L_x_430:
[----:B------:R-:W-:Y:S05]  /*14020*/  BSYNC.RECONVERGENT B0 ;  /* 0x0000000000007941 */ /* 0x000fea0003800200 */
.L_x_429:
        /* <DEDUP_REMOVED lines=16> */
.L_x_432:
[----:B------:R-:W-:Y:S05]  /*14130*/  BSYNC.RECONVERGENT B2 ;  /* 0x0000000000027941 */ /* 0x000fea0003800200 */
.L_x_431:
[----:B------:R-:W-:Y:S02]  /*14140*/  IMAD.MOV.U32 R120, RZ, RZ, R108 ;  /* 0x000000ffff787224 */ /* 0x000fe400078e006c */
[----:B------:R-:W-:-:S07]  /*14150*/  IMAD.MOV.U32 R121, RZ, RZ, R109 ;  /* 0x000000ffff797224 */ /* 0x000fce00078e006d */
.L_x_406:
[----:B------:R-:W-:Y:S05]  /*14160*/  BSYNC.RECONVERGENT B1 ;  /* 0x0000000000017941 */ /* 0x000fea0003800200 */
.L_x_404:
        /* <DEDUP_REMOVED lines=23> */
[----:B------:R-:W-:Y:S01]  /*142e0*/  MOV R108, R118 ;  /* 0x00000076006c7202 */ /* 0x000fe20000000f00 */
[----:B------:R-:W-:Y:S01]  /*142f0*/  IMAD.MOV.U32 R109, RZ, RZ, R119 ;  /* 0x000000ffff6d7224 */ /* 0x000fe200078e0077 */
[----:B------:R-:W-:Y:S01]  /*14300*/  MOV R98, 0x14330 ;  /* 0x0001433000627802 */ /* 0x000fe20000000f00 */
[----:B------:R-:W-:-:S07]  /*14310*/  IMAD.MOV.U32 R15, RZ, RZ, 0x40180000 ;  /* 0x40180000ff0f7424 */ /* 0x000fce00078e00ff */
[----:B------:R-:W-:Y:S05]  /*14320*/  CALL.REL.NOINC `($__internal_1_$__cuda_sm20_div_rn_f64_full) ;  /* 0x0000062000107944 */ /* 0x000fea0003c00000 */
[----:B------:R-:W-:Y:S02]  /*14330*/  IMAD.MOV.U32 R12, RZ, RZ, R114 ;  /* 0x000000ffff0c7224 */ /* 0x000fe400078e0072 */
[----:B------:R-:W-:-:S07]  /*14340*/  IMAD.MOV.U32 R13, RZ, RZ, R115 ;  /* 0x000000ffff0d7224 */ /* 0x000fce00078e0073 */
.L_x_434:
[----:B------:R-:W-:Y:S05]  /*14350*/  BSYNC.RECONVERGENT B1 ;  /* 0x0000000000017941 */ /* 0x000fea0003800200 */
.L_x_433:
        /* <DEDUP_REMOVED lines=24> */
[----:B------:R-:W-:Y:S01]  /*144e0*/  IMAD.MOV.U32 R14, RZ, RZ, R114 ;  /* 0x000000ffff0e7224 */ /* 0x000fe200078e0072 */
[----:B------:R-:W-:-:S07]  /*144f0*/  MOV R15, R115 ;  /* 0x00000073000f7202 */ /* 0x000fce0000000f00 */
.L_x_436:
[----:B------:R-:W-:Y:S05]  /*14500*/  BSYNC.RECONVERGENT B1 ;  /* 0x0000000000017941 */ /* 0x000fea0003800200 */
.L_x_435:
        /* <DEDUP_REMOVED lines=21> */
[----:B------:R-:W-:Y:S01]  /*14660*/  IMAD.MOV.U32 R109, RZ, RZ, R119 ;  /* 0x000000ffff6d7224 */ /* 0x000fe200078e0077 */
[----:B------:R-:W-:-:S07]  /*14670*/  MOV R98, 0x14690 ;  /* 0x0001469000627802 */ /* 0x000fce0000000f00 */
[----:B------:R-:W-:Y:S05]  /*14680*/  CALL.REL.NOINC `($__internal_1_$__cuda_sm20_div_rn_f64_full) ;  /* 0x0000061c00387944 */ /* 0x000fea0003c00000 */
[----:B------:R-:W-:Y:S02]  /*14690*/  IMAD.MOV.U32 R12, RZ, RZ, R114 ;  /* 0x000000ffff0c7224 */ /* 0x000fe400078e0072 */
[----:B------:R-:W-:-:S07]  /*146a0*/  IMAD.MOV.U32 R13, RZ, RZ, R115 ;  /* 0x000000ffff0d7224 */ /* 0x000fce00078e0073 */
.L_x_438:
[----:B------:R-:W-:Y:S05]  /*146b0*/  BSYNC.RECONVERGENT B1 ;  /* 0x0000000000017941 */ /* 0x000fea0003800200 */
.L_x_437:
        /* <DEDUP_REMOVED lines=26> */
.L_x_440:
[----:B------:R-:W-:Y:S05]  /*14860*/  BSYNC.RECONVERGENT B1 ;  /* 0x0000000000017941 */ /* 0x000fea0003800200 */
.L_x_439:
        /* <DEDUP_REMOVED lines=26> */
.L_x_442:
[----:B------:R-:W-:Y:S05]  /*14a10*/  BSYNC.RECONVERGENT B1 ;  /* 0x0000000000017941 */ /* 0x000fea0003800200 */
.L_x_441:
        /* <DEDUP_REMOVED lines=26> */
.L_x_444:
[----:B------:R-:W-:Y:S05]  /*14bc0*/  BSYNC.RECONVERGENT B1 ;  /* 0x0000000000017941 */ /* 0x000fea0003800200 */
.L_x_443:
        /* <DEDUP_REMOVED lines=19> */
[----:B------:R-:W-:Y:S02]  /*14d00*/  MOV R15, 0x41162600 ;  /* 0x41162600000f7802 */ /* 0x000fe40000000f00 */
[----:B------:R-:W-:-:S07]  /*14d10*/  MOV R98, 0x14d30 ;  /* 0x00014d3000627802 */ /* 0x000fce0000000f00 */
[----:B------:R-:W-:Y:S05]  /*14d20*/  CALL.REL.NOINC `($__internal_1_$__cuda_sm20_div_rn_f64_full) ;  /* 0x0000061400907944 */ /* 0x000fea0003c00000 */
[----:B------:R-:W-:Y:S02]  /*14d30*/  IMAD.MOV.U32 R12, RZ, RZ, R114 ;  /* 0x000000ffff0c7224 */ /* 0x000fe400078e0072 */
[----:B------:R-:W-:-:S07]  /*14d40*/  IMAD.MOV.U32 R13, RZ, RZ, R115 ;  /* 0x000000ffff0d7224 */ /* 0x000fce00078e0073 */
.L_x_446:
[----:B------:R-:W-:Y:S05]  /*14d50*/  BSYNC.RECONVERGENT B1 ;  /* 0x0000000000017941 */ /* 0x000fea0003800200 */
.L_x_445:
[----:B------:R-:W-:Y:S02]  /*14d60*/  IMAD R26, R28, 0x8, R5 ;  /* 0x000000081c1a7824 */ /* 0x000fe400078e0205 */
[----:B------:R-:W-:-:S04]  /*14d70*/  IMAD R118, R18, 0x8, R2 ;  /* 0x0000000812767824 */ /* 0x000fc800078e0202 */
[----:B------:R-:W2:Y:S04]  /*14d80*/  LDL.64 R26, [R26] ;  /* 0x000000001a1a7983 */ /* 0x000ea80000100a00 */
[----:B------:R-:W3:Y:S01]  /*14d90*/  LDL.64 R118, [R118] ;  /* 0x0000000076767983 */ /* 0x000ee20000100a00 */
[----:B------:R-:W-:Y:S01]  /*14da0*/  DADD R12, R126, R12 ;  /* 0x000000007e0c7229 */ /* 0x000fe2000000000c */
[----:B------:R-:W-:Y:S07]  /*14db0*/  BSSY.RECONVERGENT B1, `(.L_x_447) ;  /* 0x00000d6000017945 */ /* 0x000fee0003800200 */
[----:B------:R-:W-:-:S02]  /*14dc0*/  DFMA R116, R12, R120, R116 ;  /* 0x000000780c74722b */ /* 0x000fc40000000074 */
[----:B--2---:R-:W-:-:S08]  /*14dd0*/  DFMA R112, RZ, R16, R26 ;  /* 0x00000010ff70722b */ /* 0x004fd0000000001a */
[----:B---3--:R-:W-:-:S06]  /*14de0*/  DADD R112, R112, R118 ;  /* 0x0000000070707229 */ /* 0x008fcc0000000076 */
[----:B------:R-:W0:Y:S02]  /*14df0*/  F2I.F64.TRUNC R29, R112 ;  /* 0x00000070001d7311 */ /* 0x000e24000030d100 */
[----:B0-----:R-:W-:-:S13]  /*14e00*/  ISETP.GE.AND P0, PT, R29, RZ, PT ;  /* 0x000000ff1d00720c */ /* 0x001fda0003f06270 */
[----:B------:R-:W-:Y:S05]  /*14e10*/  @!P0 BRA `(.L_x_448) ;  /* 0x00000004007c8947 */ /* 0x000fea0003800000 */
[----:B------:R-:W-:Y:S01]  /*14e20*/  ISETP.NE.AND P0, PT, R29, RZ, PT ;  /* 0x000000ff1d00720c */ /* 0x000fe20003f05270 */
[----:B------:R-:W-:Y:S01]  /*14e30*/  IMAD.MOV.U32 R126, RZ, RZ, 0x0 ;  /* 0x00000000ff7e7424 */ /* 0x000fe200078e00ff */
        /* <DEDUP_REMOVED lines=22> */
.L_x_456:
        /* <DEDUP_REMOVED lines=21> */
.L_x_455:
[----:B------:R-:W-:Y:S05]  /*150f0*/  BSYNC.RECONVERGENT B3 ;  /* 0x0000000000037941 */ /* 0x000fea0003800200 */
.L_x_454:
        /* <DEDUP_REMOVED lines=16> */
.L_x_458:
[----:B------:R-:W-:Y:S05]  /*15200*/  BSYNC.RECONVERGENT B3 ;  /* 0x0000000000037941 */ /* 0x000fea0003800200 */
.L_x_457:
[----:B------:R-:W-:-:S13]  /*15210*/  ISETP.NE.OR P0, PT, R14, R15, P0 ;  /* 0x0000000f0e00720c */ /* 0x000fda0000705670 */
[----:B------:R-:W-:Y:S05]  /*15220*/  @!P0 BRA `(.L_x_459) ;  /* 0x0000000000248947 */ /* 0x000fea0003800000 */
.L_x_453:
[----:B------:R-:W-:Y:S01]  /*15230*/  IMAD.MOV.U32 R12, RZ, RZ, 0x1be2b496 ;  /* 0x1be2b496ff0c7424 */ /* 0x000fe200078e00ff */
[----:B------:R-:W-:-:S07]  /*15240*/  MOV R13, 0x4005bf0a ;  /* 0x4005bf0a000d7802 */ /* 0x000fce0000000f00 */
.L_x_460:
[----:B------:R-:W-:Y:S01]  /*15250*/  DMUL R126, R126, R12 ;  /* 0x0000000c7e7e7228 */ /* 0x000fe20000000000 */
[----:B------:R-:W-:-:S05]  /*15260*/  VIADD R14, R14, 0x4 ;  /* 0x000000040e0e7836 */ /* 0x000fca0000000000 */
[----:B------:R-:W-:Y:S02]  /*15270*/  ISETP.NE.AND P0, PT, R14, R15, PT ;  /* 0x0000000f0e00720c */ /* 0x000fe40003f05270 */
[----:B------:R-:W-:-:S08]  /*15280*/  DMUL R126, R126, R12 ;  /* 0x0000000c7e7e7228 */ /* 0x000fd00000000000 */
[----:B------:R-:W-:-:S08]  /*15290*/  DMUL R126, R126, R12 ;  /* 0x0000000c7e7e7228 */ /* 0x000fd00000000000 */
[----:B------:R-:W-:Y:S01]  /*152a0*/  DMUL R126, R126, R12 ;  /* 0x0000000c7e7e7228 */ /* 0x000fe20000000000 */
[----:B------:R-:W-:Y:S10]  /*152b0*/  @P0 BRA `(.L_x_460) ;  /* 0xfffffffc00e40947 */ /* 0x000ff4000383ffff */
.L_x_459:
[----:B------:R-:W-:Y:S05]  /*152c0*/  BSYNC.RECONVERGENT B2 ;  /* 0x0000000000027941 */ /* 0x000fea0003800200 */
.L_x_452:
[----:B------:R-:W-:Y:S01]  /*152d0*/  UMOV UR8, 0x1be2b496 ;  /* 0x1be2b49600087882 */ /* 0x000fe20000000000 */
[----:B------:R-:W-:Y:S02]  /*152e0*/  UMOV UR9, 0x4005bf0a ;  /* 0x4005bf0a00097882 */ /* 0x000fe40000000000 */
[----:B------:R-:W-:-:S11]  /*152f0*/  DMUL R12, R126, UR8 ;  /* 0x000000087e0c7c28 */ /* 0x000fd60008000000 */
.L_x_451:
[----:B------:R-:W-:Y:S05]  /*15300*/  BSYNC.RECONVERGENT B0 ;  /* 0x0000000000007941 */ /* 0x000fea0003800200 */
.L_x_450:
[----:B------:R-:W-:-:S05]  /*15310*/  VIMNMX.U32 R14, PT, PT, R98, 0x2, PT ;  /* 0x00000002620e7848 */ /* 0x000fca0003fe0000 */
[----:B------:R-:W-:-:S04]  /*15320*/  IMAD.SHL.U32 R19, R14, 0x4, RZ ;  /* 0x000000040e137824 */ /* 0x000fc800078e00ff */
[----:B------:R-:W0:Y:S02]  /*15330*/  LDC R14, c[0x2][R19+0xf0] ;  /* 0x00803c00130e7b82 */ /* 0x000e240000000800 */
[----:B0-----:R-:W-:-:S04]  /*15340*/  SHF.R.S32.HI R15, RZ, 0x1f, R14 ;  /* 0x0000001fff0f7819 */ /* 0x001fc8000001140e */
.L_x_2843:
[----:B------:R-:W-:Y:S05]  /*15350*/  BRX R14 -0x15360                                                    (*"BRANCH_TARGETS .L_x_449,.L_x_2845,.L_x_2846"*) ;  /* 0xfffffeac0e287949 */ /* 0x000fea000383ffff */
.L_x_2846:
        /* <DEDUP_REMOVED lines=8> */
.L_x_2845:
[----:B------:R-:W-:Y:S02]  /*153e0*/  IMAD.MOV.U32 R126, RZ, RZ, R12 ;  /* 0x000000ffff7e7224 */ /* 0x000fe400078e000c */
[----:B------:R-:W-:Y:S01]  /*153f0*/  IMAD.MOV.U32 R127, RZ, RZ, R13 ;  /* 0x000000ffff7f7224 */ /* 0x000fe200078e000d */
[----:B------:R-:W-:Y:S06]  /*15400*/  BRA `(.L_x_449) ;  /* 0x0000000400c07947 */ /* 0x000fec0003800000 */
.L_x_448:
[----:B------:R-:W-:Y:S01]  /*15410*/  ISETP.GT.U32.AND P0, PT, R29, -0x4, PT ;  /* 0xfffffffc1d00780c */ /* 0x000fe20003f04070 */
[----:B------:R-:W-:Y:S01]  /*15420*/  IMAD.MOV R14, RZ, RZ, -R29 ;  /* 0x000000ffff0e7224 */ /* 0x000fe200078e0a1d */
        /* <DEDUP_REMOVED lines=19> */
.L_x_467:
        /* <DEDUP_REMOVED lines=21> */
.L_x_466:
[----:B------:R-:W-:Y:S05]  /*156b0*/  BSYNC.RECONVERGENT B3 ;  /* 0x0000000000037941 */ /* 0x000fea0003800200 */
.L_x_465:
        /* <DEDUP_REMOVED lines=16> */
.L_x_469:
[----:B------:R-:W-:Y:S05]  /*157c0*/  BSYNC.RECONVERGENT B3 ;  /* 0x0000000000037941 */ /* 0x000fea0003800200 */
.L_x_468:
[----:B------:R-:W-:-:S13]  /*157d0*/  ISETP.NE.OR P0, PT, R14, R15, P0 ;  /* 0x0000000f0e00720c */ /* 0x000fda0000705670 */
[----:B------:R-:W-:Y:S05]  /*157e0*/  @!P0 BRA `(.L_x_470) ;  /* 0x0000000000248947 */ /* 0x000fea0003800000 */
.L_x_464:
[----:B------:R-:W-:Y:S02]  /*157f0*/  IMAD.MOV.U32 R12, RZ, RZ, 0x1be2b496 ;  /* 0x1be2b496ff0c7424 */ /* 0x000fe400078e00ff */
[----:B------:R-:W-:-:S07]  /*15800*/  IMAD.MOV.U32 R13, RZ, RZ, 0x4005bf0a ;  /* 0x4005bf0aff0d7424 */ /* 0x000fce00078e00ff */
.L_x_471:
[----:B------:R-:W-:Y:S01]  /*15810*/  DMUL R44, R44, R12 ;  /* 0x0000000c2c2c7228 */ /* 0x000fe20000000000 */
[----:B------:R-:W-:-:S04]  /*15820*/  IADD3 R14, PT, PT, R14, 0x4, RZ ;  /* 0x000000040e0e7810 */ /* 0x000fc80007ffe0ff */
[----:B------:R-:W-:-:S03]  /*15830*/  ISETP.NE.AND P0, PT, R14, R15, PT ;  /* 0x0000000f0e00720c */ /* 0x000fc60003f05270 */
[----:B------:R-:W-:-:S08]  /*15840*/  DMUL R44, R44, R12 ;  /* 0x0000000c2c2c7228 */ /* 0x000fd00000000000 */
[----:B------:R-:W-:-:S08]  /*15850*/  DMUL R44, R44, R12 ;  /* 0x0000000c2c2c7228 */ /* 0x000fd00000000000 */
[----:B------:R-:W-:Y:S01]  /*15860*/  DMUL R44, R44, R12 ;  /* 0x0000000c2c2c7228 */ /* 0x000fe20000000000 */
[----:B------:R-:W-:Y:S10]  /*15870*/  @P0 BRA `(.L_x_471) ;  /* 0xfffffffc00e40947 */ /* 0x000ff4000383ffff */
.L_x_470:
[----:B------:R-:W-:Y:S05]  /*15880*/  BSYNC.RECONVERGENT B2 ;  /* 0x0000000000027941 */ /* 0x000fea0003800200 */
.L_x_463:
[----:B------:R-:W-:Y:S01]  /*15890*/  UMOV UR8, 0x1be2b496 ;  /* 0x1be2b49600087882 */ /* 0x000fe20000000000 */
[----:B------:R-:W-:Y:S02]  /*158a0*/  UMOV UR9, 0x4005bf0a ;  /* 0x4005bf0a00097882 */ /* 0x000fe40000000000 */
[----:B------:R-:W-:-:S11]  /*158b0*/  DMUL R12, R44, UR8 ;  /* 0x000000082c0c7c28 */ /* 0x000fd60008000000 */
.L_x_462:
[----:B------:R-:W-:Y:S05]  /*158c0*/  BSYNC.RECONVERGENT B0 ;  /* 0x0000000000007941 */ /* 0x000fea0003800200 */
.L_x_461:
[----:B------:R-:W-:Y:S01]  /*158d0*/  VIMNMX.U32 R14, PT, PT, R98, 0x2, PT ;  /* 0x00000002620e7848 */ /* 0x000fe20003fe0000 */
[----:B------:R-:W-:Y:S04]  /*158e0*/  BSSY.RECONVERGENT B0, `(.L_x_472) ;  /* 0x000000f000007945 */ /* 0x000fe80003800200 */
[----:B------:R-:W-:-:S04]  /*158f0*/  IMAD.SHL.U32 R19, R14, 0x4, RZ ;  /* 0x000000040e137824 */ /* 0x000fc800078e00ff */
[----:B------:R-:W0:Y:S02]  /*15900*/  LDC R14, c[0x2][R19+0xfc] ;  /* 0x00803f00130e7b82 */ /* 0x000e240000000800 */
[----:B0-----:R-:W-:-:S04]  /*15910*/  SHF.R.S32.HI R15, RZ, 0x1f, R14 ;  /* 0x0000001fff0f7819 */ /* 0x001fc8000001140e */
.L_x_2847:
[----:B------:R-:W-:Y:S05]  /*15920*/  BRX R14 -0x15930                                                    (*"BRANCH_TARGETS .L_x_473,.L_x_2849,.L_x_2850"*) ;  /* 0xfffffea40eb47949 */ /* 0x000fea000383ffff */
.L_x_2850:
        /* <DEDUP_REMOVED lines=8> */
.L_x_2849:
[----:B------:R-:W-:Y:S02]  /*159b0*/  IMAD.MOV.U32 R44, RZ, RZ, R12 ;  /* 0x000000ffff2c7224 */ /* 0x000fe400078e000c */
[----:B------:R-:W-:-:S07]  /*159c0*/  IMAD.MOV.U32 R45, RZ, RZ, R13 ;  /* 0x000000ffff2d7224 */ /* 0x000fce00078e000d */
.L_x_473:
[----:B------:R-:W-:Y:S05]  /*159d0*/  BSYNC.RECONVERGENT B0 ;  /* 0x0000000000007941 */ /* 0x000fea0003800200 */
.L_x_472:
        /* <DEDUP_REMOVED lines=16> */
.L_x_475:
[----:B------:R-:W-:Y:S05]  /*15ae0*/  BSYNC.RECONVERGENT B2 ;  /* 0x0000000000027941 */ /* 0x000fea0003800200 */
.L_x_474:
[----:B------:R-:W-:Y:S02]  /*15af0*/  IMAD.MOV.U32 R126, RZ, RZ, R108 ;  /* 0x000000ffff7e7224 */ /* 0x000fe400078e006c */
[----:B------:R-:W-:-:S07]  /*15b00*/  IMAD.MOV.U32 R127, RZ, RZ, R109 ;  /* 0x000000ffff7f7224 */ /* 0x000fce00078e006d */
.L_x_449:
[----:B------:R-:W-:Y:S05]  /*15b10*/  BSYNC.RECONVERGENT B1 ;  /* 0x0000000000017941 */ /* 0x000fea0003800200 */
.L_x_447:
[----:B------:R-:W0:Y:S01]  /*15b20*/  MUFU.RCP64H R13, 6 ;  /* 0x40180000000d7908 */ /* 0x000e220000001800 */
[----:B------:R-:W-:Y:S01]  /*15b30*/  IMAD.MOV.U32 R106, RZ, RZ, 0x0 ;  /* 0x00000000ff6a7424 */ /* 0x000fe200078e00ff */
[----:B------:R-:W-:Y:S01]  /*15b40*/  MOV R12, 0x1 ;  /* 0x00000001000c7802 */ /* 0x000fe20000000f00 */
[----:B------:R-:W-:Y:S01]  /*15b50*/  IMAD.MOV.U32 R107, RZ, RZ, 0x3ff00000 ;  /* 0x3ff00000ff6b7424 */ /* 0x000fe200078e00ff */
[----:B------:R-:W-:Y:S04]  /*15b60*/  BSSY.RECONVERGENT B1, `(.L_x_476) ;  /* 0x000001a000017945 */ /* 0x000fe80003800200 */
[----:B------:R-:W1:Y:S01]  /*15b70*/  I2F.F64 R120, R29 ;  /* 0x0000001d00787312 */ /* 0x000e620000201c00 */
        /* <DEDUP_REMOVED lines=24> */
.L_x_477:
[----:B------:R-:W-:Y:S05]  /*15d00*/  BSYNC.RECONVERGENT B1 ;  /* 0x0000000000017941 */ /* 0x000fea0003800200 */
.L_x_476:
        /* <DEDUP_REMOVED lines=26> */
.L_x_479:
[----:B------:R-:W-:Y:S05]  /*15eb0*/  BSYNC.RECONVERGENT B1 ;  /* 0x0000000000017941 */ /* 0x000fea0003800200 */
.L_x_478:
        /* <DEDUP_REMOVED lines=26> */
.L_x_481:
[----:B------:R-:W-:Y:S05]  /*16060*/  BSYNC.RECONVERGENT B1 ;  /* 0x0000000000017941 */ /* 0x000fea0003800200 */
.L_x_480:
        /* <DEDUP_REMOVED lines=26> */
.L_x_483:
[----:B------:R-:W-:Y:S05]  /*16210*/  BSYNC.RECONVERGENT B1 ;  /* 0x0000000000017941 */ /* 0x000fea0003800200 */
.L_x_482:
        /* <DEDUP_REMOVED lines=26> */
.L_x_485:
[----:B------:R-:W-:Y:S05]  /*163c0*/  BSYNC.RECONVERGENT B1 ;  /* 0x0000000000017941 */ /* 0x000fea0003800200 */
.L_x_484:
        /* <DEDUP_REMOVED lines=26> */
.L_x_487:
[----:B------:R-:W-:Y:S05]  /*16570*/  BSYNC.RECONVERGENT B1 ;  /* 0x0000000000017941 */ /* 0x000fea0003800200 */
.L_x_486:
[----:B------:R-:W0:Y:S01]  /*16580*/  MUFU.RCP64H R13, 362880 ;  /* 0x41162600000d7908 */ /* 0x000e220000001800 */
[----:B------:R-:W-:Y:S01]  /*16590*/  IMAD.MOV.U32 R106, RZ, RZ, 0x0 ;  /* 0x00000000ff6a7424 */ /* 0x000fe200078e00ff */
[----:B------:R-:W-:Y:S01]  /*165a0*/  MOV R12, 0x1 ;  /* 0x00000001000c7802 */ /* 0x000fe20000000f00 */
[----:B------:R-:W-:Y:S01]  /*165b0*/  IMAD.MOV.U32 R107, RZ, RZ, 0x3ff00000 ;  /* 0x3ff00000ff6b7424 */ /* 0x000fe200078e00ff */
[----:B------:R-:W-:Y:S01]  /*165c0*/  BSSY.RECONVERGENT B1, `(.L_x_488) ;  /* 0x0000014000017945 */ /* 0x000fe20003800200 */
[----:B------:R-:W-:-:S04]  /*165d0*/  DADD R130, R130, R14 ;  /* 0x0000000082827229 */ /* 0x000fc8000000000e */
        /* <DEDUP_REMOVED lines=16> */
[----:B------:R-:W-:Y:S02]  /*166e0*/  IMAD.MOV.U32 R12, RZ, RZ, R114 ;  /* 0x000000ffff0c7224 */ /* 0x000fe400078e0072 */
[----:B------:R-:W-:-:S07]  /*166f0*/  IMAD.MOV.U32 R13, RZ, RZ, R115 ;  /* 0x000000ffff0d7224 */ /* 0x000fce00078e0073 */
.L_x_489:
[----:B------:R-:W-:Y:S05]  /*16700*/  BSYNC.RECONVERGENT B1 ;  /* 0x0000000000017941 */ /* 0x000fea0003800200 */
.L_x_488:
[----:B------:R-:W-:Y:S02]  /*16710*/  IMAD R28, R28, 0x8, R3 ;  /* 0x000000081c1c7824 */ /* 0x000fe400078e0203 */
[----:B------:R-:W-:-:S04]  /*16720*/  IMAD R120, R18, 0x8, R99 ;  /* 0x0000000812787824 */ /* 0x000fc800078e0263 */
[----:B------:R-:W2:Y:S04]  /*16730*/  LDL.64 R28, [R28] ;  /* 0x000000001c1c7983 */ /* 0x000ea80000100a00 */
[----:B------:R-:W3:Y:S01]  /*16740*/  LDL.64 R120, [R120] ;  /* 0x0000000078787983 */ /* 0x000ee20000100a00 */
[----:B------:R-:W-:Y:S01]  /*16750*/  DADD R130, R130, R12 ;  /* 0x0000000082827229 */ /* 0x000fe2000000000c */
[----:B------:R-:W-:Y:S07]  /*16760*/  BSSY.RECONVERGENT B1, `(.L_x_490) ;  /* 0x00000d6000017945 */ /* 0x000fee0003800200 */
[----:B------:R-:W-:-:S02]  /*16770*/  DFMA R116, R130, R126, R116 ;  /* 0x0000007e8274722b */ /* 0x000fc40000000074 */
[----:B--2---:R-:W-:-:S08]  /*16780*/  DFMA R128, -RZ, R16, R28 ;  /* 0x00000010ff80722b */ /* 0x004fd0000000011c */
        /* <DEDUP_REMOVED lines=28> */
.L_x_499:
        /* <DEDUP_REMOVED lines=21> */
.L_x_498:
[----:B------:R-:W-:Y:S05]  /*16aa0*/  BSYNC.RECONVERGENT B3 ;  /* 0x0000000000037941 */ /* 0x000fea0003800200 */
.L_x_497:
        /* <DEDUP_REMOVED lines=16> */
.L_x_501:
[----:B------:R-:W-:Y:S05]  /*16bb0*/  BSYNC.RECONVERGENT B3 ;  /* 0x0000000000037941 */ /* 0x000fea0003800200 */
.L_x_500:
[----:B------:R-:W-:-:S13]  /*16bc0*/  ISETP.NE.OR P0, PT, R14, R15, P0 ;  /* 0x0000000f0e00720c */ /* 0x000fda0000705670 */
[----:B------:R-:W-:Y:S05]  /*16bd0*/  @!P0 BRA `(.L_x_502) ;  /* 0x0000000000248947 */ /* 0x000fea0003800000 */
.L_x_496:
[----:B------:R-:W-:Y:S01]  /*16be0*/  MOV R12, 0x1be2b496 ;  /* 0x1be2b496000c7802 */ /* 0x000fe20000000f00 */
[----:B------:R-:W-:-:S07]  /*16bf0*/  IMAD.MOV.U32 R13, RZ, RZ, 0x4005bf0a ;  /* 0x4005bf0aff0d7424 */ /* 0x000fce00078e00ff */
.L_x_503:
[----:B------:R-:W-:Y:S01]  /*16c00*/  DMUL R126, R126, R12 ;  /* 0x0000000c7e7e7228 */ /* 0x000fe20000000000 */
[----:B------:R-:W-:-:S05]  /*16c10*/  VIADD R14, R14, 0x4 ;  /* 0x000000040e0e7836 */ /* 0x000fca0000000000 */
[----:B------:R-:W-:Y:S02]  /*16c20*/  ISETP.NE.AND P0, PT, R14, R15, PT ;  /* 0x0000000f0e00720c */ /* 0x000fe40003f05270 */
[----:B------:R-:W-:-:S08]  /*16c30*/  DMUL R126, R126, R12 ;  /* 0x0000000c7e7e7228 */ /* 0x000fd00000000000 */
[----:B------:R-:W-:-:S08]  /*16c40*/  DMUL R126, R126, R12 ;  /* 0x0000000c7e7e7228 */ /* 0x000fd00000000000 */
[----:B------:R-:W-:Y:S01]  /*16c50*/  DMUL R126, R126, R12 ;  /* 0x0000000c7e7e7228 */ /* 0x000fe20000000000 */
[----:B------:R-:W-:Y:S10]  /*16c60*/  @P0 BRA `(.L_x_503) ;  /* 0xfffffffc00e40947 */ /* 0x000ff4000383ffff */
.L_x_502:
[----:B------:R-:W-:Y:S05]  /*16c70*/  BSYNC.RECONVERGENT B2 ;  /* 0x0000000000027941 */ /* 0x000fea0003800200 */
.L_x_495:
[----:B------:R-:W-:Y:S01]  /*16c80*/  UMOV UR8, 0x1be2b496 ;  /* 0x1be2b49600087882 */ /* 0x000fe20000000000 */
[----:B------:R-:W-:Y:S02]  /*16c90*/  UMOV UR9, 0x4005bf0a ;  /* 0x4005bf0a00097882 */ /* 0x000fe40000000000 */
[----:B------:R-:W-:-:S11]  /*16ca0*/  DMUL R12, R126, UR8 ;  /* 0x000000087e0c7c28 */ /* 0x000fd60008000000 */
.L_x_494:
[----:B------:R-:W-:Y:S05]  /*16cb0*/  BSYNC.RECONVERGENT B0 ;  /* 0x0000000000007941 */ /* 0x000fea0003800200 */
.L_x_493:
[----:B------:R-:W-:-:S05]  /*16cc0*/  VIMNMX.U32 R14, PT, PT, R98, 0x2, PT ;  /* 0x00000002620e7848 */ /* 0x000fca0003fe0000 */
[----:B------:R-:W-:-:S04]  /*16cd0*/  IMAD.SHL.U32 R19, R14, 0x4, RZ ;  /* 0x000000040e137824 */ /* 0x000fc800078e00ff */
[----:B------:R-:W0:Y:S02]  /*16ce0*/  LDC R14, c[0x2][R19+0x108] ;  /* 0x00804200130e7b82 */ /* 0x000e240000000800 */
[----:B0-----:R-:W-:-:S04]  /*16cf0*/  SHF.R.S32.HI R15, RZ, 0x1f, R14 ;  /* 0x0000001fff0f7819 */ /* 0x001fc8000001140e */
.L_x_2851:
[----:B------:R-:W-:Y:S05]  /*16d00*/  BRX R14 -0x16d10                                                    (*"BRANCH_TARGETS .L_x_492,.L_x_2853,.L_x_2854"*) ;  /* 0xfffffe900ebc7949 */ /* 0x000fea000383ffff */
.L_x_2854:
        /* <DEDUP_REMOVED lines=8> */
.L_x_2853:
[----:B------:R-:W-:Y:S02]  /*16d90*/  IMAD.MOV.U32 R126, RZ, RZ, R12 ;  /* 0x000000ffff7e7224 */ /* 0x000fe400078e000c */
[----:B------:R-:W-:Y:S01]  /*16da0*/  IMAD.MOV.U32 R127, RZ, RZ, R13 ;  /* 0x000000ffff7f7224 */ /* 0x000fe200078e000d */
[----:B------:R-:W-:Y:S06]  /*16db0*/  BRA `(.L_x_492) ;  /* 0x0000000400c07947 */ /* 0x000fec0003800000 */
.L_x_491:
[C---:B------:R-:W-:Y:S01]  /*16dc0*/  ISETP.GT.U32.AND P0, PT, R102.reuse, -0x4, PT ;  /* 0xfffffffc6600780c */ /* 0x040fe20003f04070 */
[----:B------:R-:W-:Y:S01]  /*16dd0*/  BSSY.RECONVERGENT B0, `(.L_x_504) ;  /* 0x000004a000007945 */ /* 0x000fe20003800200 */
[----:B------:R-:W-:Y:S01]  /*16de0*/  IADD3 R14, PT, PT, -R102, RZ, RZ ;  /* 0x000000ff660e7210 */ /* 0x000fe20007ffe1ff */
        /* <DEDUP_REMOVED lines=18> */
.L_x_510:
        /* <DEDUP_REMOVED lines=21> */
.L_x_509:
[----:B------:R-:W-:Y:S05]  /*17060*/  BSYNC.RECONVERGENT B3 ;  /* 0x0000000000037941 */ /* 0x000fea0003800200 */
.L_x_508:
        /* <DEDUP_REMOVED lines=16> */
.L_x_512:
[----:B------:R-:W-:Y:S05]  /*17170*/  BSYNC.RECONVERGENT B3 ;  /* 0x0000000000037941 */ /* 0x000fea0003800200 */
.L_x_511:
[----:B------:R-:W-:-:S13]  /*17180*/  ISETP.NE.OR P0, PT, R14, R15, P0 ;  /* 0x0000000f0e00720c */ /* 0x000fda0000705670 */
[----:B------:R-:W-:Y:S05]  /*17190*/  @!P0 BRA `(.L_x_513) ;  /* 0x0000000000248947 */ /* 0x000fea0003800000 */
.L_x_507:
[----:B------:R-:W-:Y:S01]  /*171a0*/  IMAD.MOV.U32 R12, RZ, RZ, 0x1be2b496 ;  /* 0x1be2b496ff0c7424 */ /* 0x000fe200078e00ff */
[----:B------:R-:W-:-:S07]  /*171b0*/  MOV R13, 0x4005bf0a ;  /* 0x4005bf0a000d7802 */ /* 0x000fce0000000f00 */
.L_x_514:
[----:B------:R-:W-:Y:S01]  /*171c0*/  DMUL R42, R42, R12 ;  /* 0x0000000c2a2a7228 */ /* 0x000fe20000000000 */
[----:B------:R-:W-:-:S05]  /*171d0*/  VIADD R14, R14, 0x4 ;  /* 0x000000040e0e7836 */ /* 0x000fca0000000000 */
[----:B------:R-:W-:Y:S02]  /*171e0*/  ISETP.NE.AND P0, PT, R14, R15, PT ;  /* 0x0000000f0e00720c */ /* 0x000fe40003f05270 */
[----:B------:R-:W-:-:S08]  /*171f0*/  DMUL R42, R42, R12 ;  /* 0x0000000c2a2a7228 */ /* 0x000fd00000000000 */
[----:B------:R-:W-:-:S08]  /*17200*/  DMUL R42, R42, R12 ;  /* 0x0000000c2a2a7228 */ /* 0x000fd00000000000 */
[----:B------:R-:W-:Y:S01]  /*17210*/  DMUL R42, R42, R12 ;  /* 0x0000000c2a2a7228 */ /* 0x000fe20000000000 */
[----:B------:R-:W-:Y:S10]  /*17220*/  @P0 BRA `(.L_x_514) ;  /* 0xfffffffc00e40947 */ /* 0x000ff4000383ffff */
.L_x_513:
[----:B------:R-:W-:Y:S05]  /*17230*/  BSYNC.RECONVERGENT B2 ;  /* 0x0000000000027941 */ /* 0x000fea0003800200 */
.L_x_506:
[----:B------:R-:W-:Y:S01]  /*17240*/  UMOV UR8, 0x1be2b496 ;  /* 0x1be2b49600087882 */ /* 0x000fe20000000000 */
[----:B------:R-:W-:Y:S02]  /*17250*/  UMOV UR9, 0x4005bf0a ;  /* 0x4005bf0a00097882 */ /* 0x000fe40000000000 */
[----:B------:R-:W-:-:S11]  /*17260*/  DMUL R12, R42, UR8 ;  /* 0x000000082a0c7c28 */ /* 0x000fd60008000000 */
.L_x_505:
[----:B------:R-:W-:Y:S05]  /*17270*/  BSYNC.RECONVERGENT B0 ;  /* 0x0000000000007941 */ /* 0x000fea0003800200 */
.L_x_504:
[----:B------:R-:W-:Y:S01]  /*17280*/  VIMNMX.U32 R14, PT, PT, R98, 0x2, PT ;  /* 0x00000002620e7848 */ /* 0x000fe20003fe0000 */
[----:B------:R-:W-:Y:S04]  /*17290*/  BSSY.RECONVERGENT B0, `(.L_x_515) ;  /* 0x000000f000007945 */ /* 0x000fe80003800200 */
[----:B------:R-:W-:-:S04]  /*172a0*/  IMAD.SHL.U32 R19, R14, 0x4, RZ ;  /* 0x000000040e137824 */ /* 0x000fc800078e00ff */
[----:B------:R-:W0:Y:S02]  /*172b0*/  LDC R14, c[0x2][R19+0x114] ;  /* 0x00804500130e7b82 */ /* 0x000e240000000800 */
[----:B0-----:R-:W-:-:S04]  /*172c0*/  SHF.R.S32.HI R15, RZ, 0x1f, R14 ;  /* 0x0000001fff0f7819 */ /* 0x001fc8000001140e */
.L_x_2855:
[----:B------:R-:W-:Y:S05]  /*172d0*/  BRX R14 -0x172e0                                                    (*"BRANCH_TARGETS .L_x_516,.L_x_2857,.L_x_2858"*) ;  /* 0xfffffe8c0e487949 */ /* 0x000fea000383ffff */
.L_x_2858:
        /* <DEDUP_REMOVED lines=8> */
.L_x_2857:
[----:B------:R-:W-:Y:S02]  /*17360*/  IMAD.MOV.U32 R42, RZ, RZ, R12 ;  /* 0x000000ffff2a7224 */ /* 0x000fe400078e000c */
[----:B------:R-:W-:-:S07]  /*17370*/  IMAD.MOV.U32 R43, RZ, RZ, R13 ;  /* 0x000000ffff2b7224 */ /* 0x000fce00078e000d */
.L_x_516:
[----:B------:R-:W-:Y:S05]  /*17380*/  BSYNC.RECONVERGENT B0 ;  /* 0x0000000000007941 */ /* 0x000fea0003800200 */
.L_x_515:
        /* <DEDUP_REMOVED lines=16> */
.L_x_518:
[----:B------:R-:W-:Y:S05]  /*17490*/  BSYNC.RECONVERGENT B2 ;  /* 0x0000000000027941 */ /* 0x000fea0003800200 */
.L_x_517:
[----:B------:R-:W-:Y:S02]  /*174a0*/  IMAD.MOV.U32 R126, RZ, RZ, R108 ;  /* 0x000000ffff7e7224 */ /* 0x000fe400078e006c */
[----:B------:R-:W-:-:S07]  /*174b0*/  IMAD.MOV.U32 R127, RZ, RZ, R109 ;  /* 0x000000ffff7f7224 */ /* 0x000fce00078e006d */
.L_x_492:
[----:B------:R-:W-:Y:S05]  /*174c0*/  BSYNC.RECONVERGENT B1 ;  /* 0x0000000000017941 */ /* 0x000fea0003800200 */
.L_x_490:
        /* <DEDUP_REMOVED lines=30> */
.L_x_520:
[----:B------:R-:W-:Y:S05]  /*176b0*/  BSYNC.RECONVERGENT B1 ;  /* 0x0000000000017941 */ /* 0x000fea0003800200 */
.L_x_519:
        /* <DEDUP_REMOVED lines=26> */
.L_x_522:
[----:B------:R-:W-:Y:S05]  /*17860*/  BSYNC.RECONVERGENT B1 ;  /* 0x0000000000017941 */ /* 0x000fea0003800200 */
.L_x_521:
        /* <DEDUP_REMOVED lines=26> */
.L_x_524:
[----:B------:R-:W-:Y:S05]  /*17a10*/  BSYNC.RECONVERGENT B1 ;  /* 0x0000000000017941 */ /* 0x000fea0003800200 */
.L_x_523:
        /* <DEDUP_REMOVED lines=26> */
.L_x_526:
[----:B------:R-:W-:Y:S05]  /*17bc0*/  BSYNC.RECONVERGENT B1 ;  /* 0x0000000000017941 */ /* 0x000fea0003800200 */
.L_x_525:
        /* <DEDUP_REMOVED lines=26> */
.L_x_528:
[----:B------:R-:W-:Y:S05]  /*17d70*/  BSYNC.RECONVERGENT B1 ;  /* 0x0000000000017941 */ /* 0x000fea0003800200 */
.L_x_527:
        /* <DEDUP_REMOVED lines=26> */
.L_x_530:
[----:B------:R-:W-:Y:S05]  /*17f20*/  BSYNC.RECONVERGENT B1 ;  /* 0x0000000000017941 */ /* 0x000fea0003800200 */
.L_x_529:
        /* <DEDUP_REMOVED lines=24> */
.L_x_532:
[----:B------:R-:W-:Y:S05]  /*180b0*/  BSYNC.RECONVERGENT B1 ;  /* 0x0000000000017941 */ /* 0x000fea0003800200 */
.L_x_531:
[----:B------:R-:W-:Y:S01]  /*180c0*/  DADD R12, R132, R12 ;  /* 0x00000000840c7229 */ /* 0x000fe2000000000c */
[----:B------:R-:W-:Y:S01]  /*180d0*/  BSSY.RECONVERGENT B0, `(.L_x_533) ;  /* 0x0000054000007945 */ /* 0x000fe20003800200 */
[----:B------:R-:W-:-:S06]  /*180e0*/  IMAD.MOV.U32 R98, RZ, RZ, -0x3ff ;  /* 0xfffffc01ff627424 */ /* 0x000fcc00078e00ff */
[----:B------:R-:W-:-:S10]  /*180f0*/  DFMA R12, R12, R126, R116 ;  /* 0x0000007e0c0c722b */ /* 0x000fd40000000074 */
        /* <DEDUP_REMOVED lines=38> */
[----:B------:R-:W-:Y:S02]  /*18360*/  DMUL R110, R106, R106 ;  /* 0x0000006a6a6e7228 */ /* 0x000fe40000000000 */
[----:B------:R-:W-:-:S06]  /*18370*/  DFMA R116, R114, UR10, R106 ;  /* 0x0000000a72747c2b */ /* 0x000fcc000800006a */
        /* <DEDUP_REMOVED lines=11> */
[----:B------:R-:W-:-:S05]  /*18430*/  DFMA R112, R12, -R106, R112 ;  /* 0x8000006a0c70722b */ /* 0x000fca0000000070 */
        /* <DEDUP_REMOVED lines=23> */
.L_x_534:
[----:B------:R-:W-:Y:S01]  /*185b0*/  IMAD.MOV.U32 R12, RZ, RZ, 0x0 ;  /* 0x00000000ff0c7424 */ /* 0x000fe200078e00ff */
[----:B------:R-:W-:Y:S01]  /*185c0*/  LOP3.LUT P0, RZ, R15, 0x7fffffff, RZ, 0xc0, !PT ;  /* 0x7fffffff0fff7812 */ /* 0x000fe2000780c0ff */
[----:B------:R-:W-:-:S06]  /*185d0*/  IMAD.MOV.U32 R13, RZ, RZ, 0x7ff00000 ;  /* 0x7ff00000ff0d7424 */ /* 0x000fcc00078e00ff */
[----:B------:R-:W-:-:S10]  /*185e0*/  DFMA R12, R14, R12, +INF ;  /* 0x7ff000000e0c742b */ /* 0x000fd4000000000c */
[----:B------:R-:W-:Y:S02]  /*185f0*/  FSEL R116, R12, RZ, P0 ;  /* 0x000000ff0c747208 */ /* 0x000fe40000000000 */
[----:B------:R-:W-:-:S07]  /*18600*/  FSEL R117, R13, -QNAN , P0 ;  /* 0xfff000000d757808 */ /* 0x000fce0000000000 */
.L_x_535:
[----:B------:R-:W-:Y:S05]  /*18610*/  BSYNC.RECONVERGENT B0 ;  /* 0x0000000000007941 */ /* 0x000fea0003800200 */
.L_x_533:
[----:B------:R-:W-:Y:S01]  /*18620*/  DFMA R104, -RZ, R16, R104 ;  /* 0x00000010ff68722b */ /* 0x000fe20000000168 */
[----:B------:R-:W-:Y:S07]  /*18630*/  BSSY.RECONVERGENT B1, `(.L_x_536) ;  /* 0x00000d4000017945 */ /* 0x000fee0003800200 */
[----:B------:R-:W-:-:S06]  /*18640*/  DADD R118, R118, R104 ;  /* 0x0000000076767229 */ /* 0x000fcc0000000068 */
        /* <DEDUP_REMOVED lines=27> */
.L_x_545:
        /* <DEDUP_REMOVED lines=21> */
.L_x_544:
[----:B------:R-:W-:Y:S05]  /*18950*/  BSYNC.RECONVERGENT B3 ;  /* 0x0000000000037941 */ /* 0x000fea0003800200 */
.L_x_543:
        /* <DEDUP_REMOVED lines=16> */
.L_x_547:
[----:B------:R-:W-:Y:S05]  /*18a60*/  BSYNC.RECONVERGENT B3 ;  /* 0x0000000000037941 */ /* 0x000fea0003800200 */
.L_x_546:
[----:B------:R-:W-:-:S13]  /*18a70*/  ISETP.NE.OR P0, PT, R13, R98, P0 ;  /* 0x000000620d00720c */ /* 0x000fda0000705670 */
[----:B------:R-:W-:Y:S05]  /*18a80*/  @!P0 BRA `(.L_x_548) ;  /* 0x0000000000248947 */ /* 0x000fea0003800000 */
.L_x_542:
[----:B------:R-:W-:Y:S02]  /*18a90*/  IMAD.MOV.U32 R14, RZ, RZ, 0x1be2b496 ;  /* 0x1be2b496ff0e7424 */ /* 0x000fe400078e00ff */
[----:B------:R-:W-:-:S07]  /*18aa0*/  IMAD.MOV.U32 R15, RZ, RZ, 0x4005bf0a ;  /* 0x4005bf0aff0f7424 */ /* 0x000fce00078e00ff */
.L_x_549:
[----:B------:R-:W-:Y:S01]  /*18ab0*/  DMUL R104, R104, R14 ;  /* 0x0000000e68687228 */ /* 0x000fe20000000000 */
[----:B------:R-:W-:-:S04]  /*18ac0*/  IADD3 R13, PT, PT, R13, 0x4, RZ ;  /* 0x000000040d0d7810 */ /* 0x000fc80007ffe0ff */
[----:B------:R-:W-:-:S03]  /*18ad0*/  ISETP.NE.AND P0, PT, R13, R98, PT ;  /* 0x000000620d00720c */ /* 0x000fc60003f05270 */
[----:B------:R-:W-:-:S08]  /*18ae0*/  DMUL R104, R104, R14 ;  /* 0x0000000e68687228 */ /* 0x000fd00000000000 */
[----:B------:R-:W-:-:S08]  /*18af0*/  DMUL R104, R104, R14 ;  /* 0x0000000e68687228 */ /* 0x000fd00000000000 */
[----:B------:R-:W-:Y:S01]  /*18b00*/  DMUL R104, R104, R14 ;  /* 0x0000000e68687228 */ /* 0x000fe20000000000 */
[----:B------:R-:W-:Y:S10]  /*18b10*/  @P0 BRA `(.L_x_549) ;  /* 0xfffffffc00e40947 */ /* 0x000ff4000383ffff */
.L_x_548:
[----:B------:R-:W-:Y:S05]  /*18b20*/  BSYNC.RECONVERGENT B2 ;  /* 0x0000000000027941 */ /* 0x000fea0003800200 */
.L_x_541:
[----:B------:R-:W-:Y:S01]  /*18b30*/  UMOV UR8, 0x1be2b496 ;  /* 0x1be2b49600087882 */ /* 0x000fe20000000000 */
[----:B------:R-:W-:Y:S02]  /*18b40*/  UMOV UR9, 0x4005bf0a ;  /* 0x4005bf0a00097882 */ /* 0x000fe40000000000 */
[----:B------:R-:W-:-:S11]  /*18b50*/  DMUL R14, R104, UR8 ;  /* 0x00000008680e7c28 */ /* 0x000fd60008000000 */
.L_x_540:
[----:B------:R-:W-:Y:S05]  /*18b60*/  BSYNC.RECONVERGENT B0 ;  /* 0x0000000000007941 */ /* 0x000fea0003800200 */
.L_x_539:
[----:B------:R-:W-:-:S05]  /*18b70*/  VIMNMX.U32 R13, PT, PT, R19, 0x2, PT ;  /* 0x00000002130d7848 */ /* 0x000fca0003fe0000 */
[----:B------:R-:W-:-:S04]  /*18b80*/  IMAD.SHL.U32 R13, R13, 0x4, RZ ;  /* 0x000000040d0d7824 */ /* 0x000fc800078e00ff */
[----:B------:R-:W0:Y:S02]  /*18b90*/  LDC R106, c[0x2][R13+0x120] ;  /* 0x008048000d6a7b82 */ /* 0x000e240000000800 */
[----:B0-----:R-:W-:-:S04]  /*18ba0*/  SHF.R.S32.HI R107, RZ, 0x1f, R106 ;  /* 0x0000001fff6b7819 */ /* 0x001fc8000001146a */
.L_x_2859:
[----:B------:R-:W-:Y:S05]  /*18bb0*/  BRX R106 -0x18bc0                                                   (*"BRANCH_TARGETS .L_x_538,.L_x_2861,.L_x_2862"*) ;  /* 0xfffffe746a107949 */ /* 0x000fea000383ffff */
.L_x_2862:
        /* <DEDUP_REMOVED lines=8> */
.L_x_2861:
[----:B------:R-:W-:Y:S02]  /*18c40*/  IMAD.MOV.U32 R104, RZ, RZ, R14 ;  /* 0x000000ffff687224 */ /* 0x000fe400078e000e */
[----:B------:R-:W-:Y:S01]  /*18c50*/  IMAD.MOV.U32 R105, RZ, RZ, R15 ;  /* 0x000000ffff697224 */ /* 0x000fe200078e000f */
[----:B------:R-:W-:Y:S06]  /*18c60*/  BRA `(.L_x_538) ;  /* 0x0000000400c07947 */ /* 0x000fec0003800000 */
.L_x_537:
        /* <DEDUP_REMOVED lines=21> */
.L_x_556:
        /* <DEDUP_REMOVED lines=21> */
.L_x_555:
[----:B------:R-:W-:Y:S05]  /*18f10*/  BSYNC.RECONVERGENT B3 ;  /* 0x0000000000037941 */ /* 0x000fea0003800200 */
.L_x_554:
        /* <DEDUP_REMOVED lines=16> */
.L_x_558:
[----:B------:R-:W-:Y:S05]  /*19020*/  BSYNC.RECONVERGENT B3 ;  /* 0x0000000000037941 */ /* 0x000fea0003800200 */
.L_x_557:
[----:B------:R-:W-:-:S13]  /*19030*/  ISETP.NE.OR P0, PT, R13, R98, P0 ;  /* 0x000000620d00720c */ /* 0x000fda0000705670 */
[----:B------:R-:W-:Y:S05]  /*19040*/  @!P0 BRA `(.L_x_559) ;  /* 0x0000000000248947 */ /* 0x000fea0003800000 */
.L_x_553:
[----:B------:R-:W-:Y:S02]  /*19050*/  IMAD.MOV.U32 R14, RZ, RZ, 0x1be2b496 ;  /* 0x1be2b496ff0e7424 */ /* 0x000fe400078e00ff */
[----:B------:R-:W-:-:S07]  /*19060*/  IMAD.MOV.U32 R15, RZ, RZ, 0x4005bf0a ;  /* 0x4005bf0aff0f7424 */ /* 0x000fce00078e00ff */
.L_x_560:
[----:B------:R-:W-:Y:S01]  /*19070*/  DMUL R40, R40, R14 ;  /* 0x0000000e28287228 */ /* 0x000fe20000000000 */
[----:B------:R-:W-:-:S05]  /*19080*/  VIADD R13, R13, 0x4 ;  /* 0x000000040d0d7836 */ /* 0x000fca0000000000 */
[----:B------:R-:W-:Y:S02]  /*19090*/  ISETP.NE.AND P0, PT, R13, R98, PT ;  /* 0x000000620d00720c */ /* 0x000fe40003f05270 */
[----:B------:R-:W-:-:S08]  /*190a0*/  DMUL R40, R40, R14 ;  /* 0x0000000e28287228 */ /* 0x000fd00000000000 */
[----:B------:R-:W-:-:S08]  /*190b0*/  DMUL R40, R40, R14 ;  /* 0x0000000e28287228 */ /* 0x000fd00000000000 */
[----:B------:R-:W-:Y:S01]  /*190c0*/  DMUL R40, R40, R14 ;  /* 0x0000000e28287228 */ /* 0x000fe20000000000 */
[----:B------:R-:W-:Y:S10]  /*190d0*/  @P0 BRA `(.L_x_560) ;  /* 0xfffffffc00e40947 */ /* 0x000ff4000383ffff */
.L_x_559:
[----:B------:R-:W-:Y:S05]  /*190e0*/  BSYNC.RECONVERGENT B2 ;  /* 0x0000000000027941 */ /* 0x000fea0003800200 */
.L_x_552:
[----:B------:R-:W-:Y:S01]  /*190f0*/  UMOV UR8, 0x1be2b496 ;  /* 0x1be2b49600087882 */ /* 0x000fe20000000000 */
[----:B------:R-:W-:Y:S02]  /*19100*/  UMOV UR9, 0x4005bf0a ;  /* 0x4005bf0a00097882 */ /* 0x000fe40000000000 */
[----:B------:R-:W-:-:S11]  /*19110*/  DMUL R14, R40, UR8 ;  /* 0x00000008280e7c28 */ /* 0x000fd60008000000 */
.L_x_551:
[----:B------:R-:W-:Y:S05]  /*19120*/  BSYNC.RECONVERGENT B0 ;  /* 0x0000000000007941 */ /* 0x000fea0003800200 */
.L_x_550:
[----:B------:R-:W-:Y:S01]  /*19130*/  VIMNMX.U32 R13, PT, PT, R19, 0x2, PT ;  /* 0x00000002130d7848 */ /* 0x000fe20003fe0000 */
[----:B------:R-:W-:Y:S03]  /*19140*/  BSSY.RECONVERGENT B0, `(.L_x_561) ;  /* 0x000000f000007945 */ /* 0x000fe60003800200 */
[----:B------:R-:W-:-:S04]  /*19150*/  SHF.L.U32 R13, R13, 0x2, RZ ;  /* 0x000000020d0d7819 */ /* 0x000fc800000006ff */
[----:B------:R-:W0:Y:S02]  /*19160*/  LDC R104, c[0x2][R13+0x12c] ;  /* 0x00804b000d687b82 */ /* 0x000e240000000800 */
[----:B0-----:R-:W-:-:S04]  /*19170*/  SHF.R.S32.HI R105, RZ, 0x1f, R104 ;  /* 0x0000001fff697819 */ /* 0x001fc80000011468 */
.L_x_2863:
[----:B------:R-:W-:Y:S05]  /*19180*/  BRX R104 -0x19190                                                   (*"BRANCH_TARGETS .L_x_562,.L_x_2865,.L_x_2866"*) ;  /* 0xfffffe6c689c7949 */ /* 0x000fea000383ffff */
.L_x_2866:
        /* <DEDUP_REMOVED lines=8> */
.L_x_2865:
[----:B------:R-:W-:Y:S02]  /*19210*/  IMAD.MOV.U32 R40, RZ, RZ, R14 ;  /* 0x000000ffff287224 */ /* 0x000fe400078e000e */
[----:B------:R-:W-:-:S07]  /*19220*/  IMAD.MOV.U32 R41, RZ, RZ, R15 ;  /* 0x000000ffff297224 */ /* 0x000fce00078e000f */
.L_x_562:
[----:B------:R-:W-:Y:S05]  /*19230*/  BSYNC.RECONVERGENT B0 ;  /* 0x0000000000007941 */ /* 0x000fea0003800200 */
.L_x_561:
        /* <DEDUP_REMOVED lines=16> */
.L_x_564:
[----:B------:R-:W-:Y:S05]  /*19340*/  BSYNC.RECONVERGENT B2 ;  /* 0x0000000000027941 */ /* 0x000fea0003800200 */
.L_x_563:
[----:B------:R-:W-:Y:S02]  /*19350*/  IMAD.MOV.U32 R104, RZ, RZ, R108 ;  /* 0x000000ffff687224 */ /* 0x000fe400078e006c */
[----:B------:R-:W-:-:S07]  /*19360*/  IMAD.MOV.U32 R105, RZ, RZ, R109 ;  /* 0x000000ffff697224 */ /* 0x000fce00078e006d */
.L_x_538:
[----:B------:R-:W-:Y:S05]  /*19370*/  BSYNC.RECONVERGENT B1 ;  /* 0x0000000000017941 */ /* 0x000fea0003800200 */
.L_x_536:
        /* <DEDUP_REMOVED lines=30> */
.L_x_566:
[----:B------:R-:W-:Y:S05]  /*19560*/  BSYNC.RECONVERGENT B1 ;  /* 0x0000000000017941 */ /* 0x000fea0003800200 */
.L_x_565:
        /* <DEDUP_REMOVED lines=26> */
.L_x_568:
[----:B------:R-:W-:Y:S05]  /*19710*/  BSYNC.RECONVERGENT B1 ;  /* 0x0000000000017941 */ /* 0x000fea0003800200 */
.L_x_567:
        /* <DEDUP_REMOVED lines=26> */
.L_x_570:
[----:B------:R-:W-:Y:S05]  /*198c0*/  BSYNC.RECONVERGENT B1 ;  /* 0x0000000000017941 */ /* 0x000fea0003800200 */
.L_x_569:
        /* <DEDUP_REMOVED lines=26> */
.L_x_572:
[----:B------:R-:W-:Y:S05]  /*19a70*/  BSYNC.RECONVERGENT B1 ;  /* 0x0000000000017941 */ /* 0x000fea0003800200 */
.L_x_571:
        /* <DEDUP_REMOVED lines=26> */
.L_x_574:
[----:B------:R-:W-:Y:S05]  /*19c20*/  BSYNC.RECONVERGENT B1 ;  /* 0x0000000000017941 */ /* 0x000fea0003800200 */
.L_x_573:
        /* <DEDUP_REMOVED lines=26> */
.L_x_576:
[----:B------:R-:W-:Y:S05]  /*19dd0*/  BSYNC.RECONVERGENT B1 ;  /* 0x0000000000017941 */ /* 0x000fea0003800200 */
.L_x_575:
        /* <DEDUP_REMOVED lines=24> */
.L_x_578:
[----:B------:R-:W-:Y:S05]  /*19f60*/  BSYNC.RECONVERGENT B1 ;  /* 0x0000000000017941 */ /* 0x000fea0003800200 */
.L_x_577:
[----:B------:R-:W-:Y:S01]  /*19f70*/  DFMA R118, RZ, R16, R24 ;  /* 0x00000010ff76722b */ /* 0x000fe20000000018 */
[----:B------:R-:W-:Y:S01]  /*19f80*/  BSSY.RECONVERGENT B1, `(.L_x_579) ;  /* 0x00000d6000017945 */ /* 0x000fe20003800200 */
[----:B------:R-:W-:-:S06]  /*19f90*/  DADD R24, R128, R12 ;  /* 0x0000000080187229 */ /* 0x000fcc000000000c */
[----:B------:R-:W-:Y:S02]  /*19fa0*/  DADD R118, R120, R118 ;  /* 0x0000000078767229 */ /* 0x000fe40000000076 */
[----:B------:R-:W-:-:S04]  /*19fb0*/  DMUL R24, R24, R104 ;  /* 0x0000006818187228 */ /* 0x000fc80000000000 */
        /* <DEDUP_REMOVED lines=27> */
.L_x_588:
        /* <DEDUP_REMOVED lines=21> */
.L_x_587:
[----:B------:R-:W-:Y:S05]  /*1a2c0*/  BSYNC.RECONVERGENT B3 ;  /* 0x0000000000037941 */ /* 0x000fea0003800200 */
.L_x_586:
        /* <DEDUP_REMOVED lines=16> */
.L_x_590:
[----:B------:R-:W-:Y:S05]  /*1a3d0*/  BSYNC.RECONVERGENT B3 ;  /* 0x0000000000037941 */ /* 0x000fea0003800200 */
.L_x_589:
[----:B------:R-:W-:-:S13]  /*1a3e0*/  ISETP.NE.OR P0, PT, R14, R15, P0 ;  /* 0x0000000f0e00720c */ /* 0x000fda0000705670 */
[----:B------:R-:W-:Y:S05]  /*1a3f0*/  @!P0 BRA `(.L_x_591) ;  /* 0x0000000000248947 */ /* 0x000fea0003800000 */
.L_x_585:
[----:B------:R-:W-:Y:S02]  /*1a400*/  IMAD.MOV.U32 R12, RZ, RZ, 0x1be2b496 ;  /* 0x1be2b496ff0c7424 */ /* 0x000fe400078e00ff */
[----:B------:R-:W-:-:S07]  /*1a410*/  IMAD.MOV.U32 R13, RZ, RZ, 0x4005bf0a ;  /* 0x4005bf0aff0d7424 */ /* 0x000fce00078e00ff */
.L_x_592:
[----:B------:R-:W-:Y:S01]  /*1a420*/  DMUL R104, R104, R12 ;  /* 0x0000000c68687228 */ /* 0x000fe20000000000 */
[----:B------:R-:W-:-:S05]  /*1a430*/  VIADD R14, R14, 0x4 ;  /* 0x000000040e0e7836 */ /* 0x000fca0000000000 */
[----:B------:R-:W-:Y:S02]  /*1a440*/  ISETP.NE.AND P0, PT, R14, R15, PT ;  /* 0x0000000f0e00720c */ /* 0x000fe40003f05270 */
[----:B------:R-:W-:-:S08]  /*1a450*/  DMUL R104, R104, R12 ;  /* 0x0000000c68687228 */ /* 0x000fd00000000000 */
[----:B------:R-:W-:-:S08]  /*1a460*/  DMUL R104, R104, R12 ;  /* 0x0000000c68687228 */ /* 0x000fd00000000000 */
[----:B------:R-:W-:Y:S01]  /*1a470*/  DMUL R104, R104, R12 ;  /* 0x0000000c68687228 */ /* 0x000fe20000000000 */
[----:B------:R-:W-:Y:S10]  /*1a480*/  @P0 BRA `(.L_x_592) ;  /* 0xfffffffc00e40947 */ /* 0x000ff4000383ffff */
.L_x_591:
[----:B------:R-:W-:Y:S05]  /*1a490*/  BSYNC.RECONVERGENT B2 ;  /* 0x0000000000027941 */ /* 0x000fea0003800200 */
.L_x_584:
[----:B------:R-:W-:Y:S01]  /*1a4a0*/  UMOV UR8, 0x1be2b496 ;  /* 0x1be2b49600087882 */ /* 0x000fe20000000000 */
[----:B------:R-:W-:Y:S02]  /*1a4b0*/  UMOV UR9, 0x4005bf0a ;  /* 0x4005bf0a00097882 */ /* 0x000fe40000000000 */
[----:B------:R-:W-:-:S11]  /*1a4c0*/  DMUL R12, R104, UR8 ;  /* 0x00000008680c7c28 */ /* 0x000fd60008000000 */
.L_x_583:
[----:B------:R-:W-:Y:S05]  /*1a4d0*/  BSYNC.RECONVERGENT B0 ;  /* 0x0000000000007941 */ /* 0x000fea0003800200 */
.L_x_582:
[----:B------:R-:W-:-:S04]  /*1a4e0*/  VIMNMX.U32 R14, PT, PT, R98, 0x2, PT ;  /* 0x00000002620e7848 */ /* 0x000fc80003fe0000 */
[----:B------:R-:W-:-:S04]  /*1a4f0*/  SHF.L.U32 R19, R14, 0x2, RZ ;  /* 0x000000020e137819 */ /* 0x000fc800000006ff */
[----:B------:R-:W0:Y:S02]  /*1a500*/  LDC R14, c[0x2][R19+0x138] ;  /* 0x00804e00130e7b82 */ /* 0x000e240000000800 */
[----:B0-----:R-:W-:-:S04]  /*1a510*/  SHF.R.S32.HI R15, RZ, 0x1f, R14 ;  /* 0x0000001fff0f7819 */ /* 0x001fc8000001140e */
.L_x_2867:
[----:B------:R-:W-:Y:S05]  /*1a520*/  BRX R14 -0x1a530                                                    (*"BRANCH_TARGETS .L_x_581,.L_x_2869,.L_x_2870"*) ;  /* 0xfffffe580eb47949 */ /* 0x000fea000383ffff */
.L_x_2870:
        /* <DEDUP_REMOVED lines=8> */
.L_x_2869:
[----:B------:R-:W-:Y:S02]  /*1a5b0*/  IMAD.MOV.U32 R104, RZ, RZ, R12 ;  /* 0x000000ffff687224 */ /* 0x000fe400078e000c */
[----:B------:R-:W-:Y:S01]  /*1a5c0*/  IMAD.MOV.U32 R105, RZ, RZ, R13 ;  /* 0x000000ffff697224 */ /* 0x000fe200078e000d */
[----:B------:R-:W-:Y:S06]  /*1a5d0*/  BRA `(.L_x_581) ;  /* 0x0000000400c07947 */ /* 0x000fec0003800000 */
.L_x_580:
        /* <DEDUP_REMOVED lines=21> */
.L_x_599:
        /* <DEDUP_REMOVED lines=21> */
.L_x_598:
[----:B------:R-:W-:Y:S05]  /*1a880*/  BSYNC.RECONVERGENT B3 ;  /* 0x0000000000037941 */ /* 0x000fea0003800200 */
.L_x_597:
        /* <DEDUP_REMOVED lines=16> */
.L_x_601:
[----:B------:R-:W-:Y:S05]  /*1a990*/  BSYNC.RECONVERGENT B3 ;  /* 0x0000000000037941 */ /* 0x000fea0003800200 */
.L_x_600:
[----:B------:R-:W-:-:S13]  /*1a9a0*/  ISETP.NE.OR P0, PT, R14, R15, P0 ;  /* 0x0000000f0e00720c */ /* 0x000fda0000705670 */
[----:B------:R-:W-:Y:S05]  /*1a9b0*/  @!P0 BRA `(.L_x_602) ;  /* 0x0000000000248947 */ /* 0x000fea0003800000 */
.L_x_596:
[----:B------:R-:W-:Y:S02]  /*1a9c0*/  IMAD.MOV.U32 R12, RZ, RZ, 0x1be2b496 ;  /* 0x1be2b496ff0c7424 */ /* 0x000fe400078e00ff */
[----:B------:R-:W-:-:S07]  /*1a9d0*/  IMAD.MOV.U32 R13, RZ, RZ, 0x4005bf0a ;  /* 0x4005bf0aff0d7424 */ /* 0x000fce00078e00ff */
.L_x_603:
[----:B------:R-:W-:Y:S01]  /*1a9e0*/  DMUL R38, R38, R12 ;  /* 0x0000000c26267228 */ /* 0x000fe20000000000 */
[----:B------:R-:W-:-:S05]  /*1a9f0*/  VIADD R14, R14, 0x4 ;  /* 0x000000040e0e7836 */ /* 0x000fca0000000000 */
[----:B------:R-:W-:Y:S02]  /*1aa00*/  ISETP.NE.AND P0, PT, R14, R15, PT ;  /* 0x0000000f0e00720c */ /* 0x000fe40003f05270 */
[----:B------:R-:W-:-:S08]  /*1aa10*/  DMUL R38, R38, R12 ;  /* 0x0000000c26267228 */ /* 0x000fd00000000000 */
[----:B------:R-:W-:-:S08]  /*1aa20*/  DMUL R38, R38, R12 ;  /* 0x0000000c26267228 */ /* 0x000fd00000000000 */
[----:B------:R-:W-:Y:S01]  /*1aa30*/  DMUL R38, R38, R12 ;  /* 0x0000000c26267228 */ /* 0x000fe20000000000 */
[----:B------:R-:W-:Y:S10]  /*1aa40*/  @P0 BRA `(.L_x_603) ;  /* 0xfffffffc00e40947 */ /* 0x000ff4000383ffff */
.L_x_602:
[----:B------:R-:W-:Y:S05]  /*1aa50*/  BSYNC.RECONVERGENT B2 ;  /* 0x0000000000027941 */ /* 0x000fea0003800200 */
.L_x_595:
[----:B------:R-:W-:Y:S01]  /*1aa60*/  UMOV UR8, 0x1be2b496 ;  /* 0x1be2b49600087882 */ /* 0x000fe20000000000 */
[----:B------:R-:W-:Y:S02]  /*1aa70*/  UMOV UR9, 0x4005bf0a ;  /* 0x4005bf0a00097882 */ /* 0x000fe40000000000 */
[----:B------:R-:W-:-:S11]  /*1aa80*/  DMUL R12, R38, UR8 ;  /* 0x00000008260c7c28 */ /* 0x000fd60008000000 */
.L_x_594:
[----:B------:R-:W-:Y:S05]  /*1aa90*/  BSYNC.RECONVERGENT B0 ;  /* 0x0000000000007941 */ /* 0x000fea0003800200 */
.L_x_593:
[----:B------:R-:W-:Y:S01]  /*1aaa0*/  VIMNMX.U32 R14, PT, PT, R98, 0x2, PT ;  /* 0x00000002620e7848 */ /* 0x000fe20003fe0000 */
[----:B------:R-:W-:Y:S04]  /*1aab0*/  BSSY.RECONVERGENT B0, `(.L_x_604) ;  /* 0x000000f000007945 */ /* 0x000fe80003800200 */
[----:B------:R-:W-:-:S04]  /*1aac0*/  IMAD.SHL.U32 R19, R14, 0x4, RZ ;  /* 0x000000040e137824 */ /* 0x000fc800078e00ff */
[----:B------:R-:W0:Y:S02]  /*1aad0*/  LDC R14, c[0x2][R19+0x144] ;  /* 0x00805100130e7b82 */ /* 0x000e240000000800 */
[----:B0-----:R-:W-:-:S04]  /*1aae0*/  SHF.R.S32.HI R15, RZ, 0x1f, R14 ;  /* 0x0000001fff0f7819 */ /* 0x001fc8000001140e */
.L_x_2871:
[----:B------:R-:W-:Y:S05]  /*1aaf0*/  BRX R14 -0x1ab00                                                    (*"BRANCH_TARGETS .L_x_605,.L_x_2873,.L_x_2874"*) ;  /* 0xfffffe540e407949 */ /* 0x000fea000383ffff */
.L_x_2874:
        /* <DEDUP_REMOVED lines=8> */
.L_x_2873:
[----:B------:R-:W-:Y:S01]  /*1ab80*/  MOV R38, R12 ;  /* 0x0000000c00267202 */ /* 0x000fe20000000f00 */
[----:B------:R-:W-:-:S07]  /*1ab90*/  IMAD.MOV.U32 R39, RZ, RZ, R13 ;  /* 0x000000ffff277224 */ /* 0x000fce00078e000d */
.L_x_605:
[----:B------:R-:W-:Y:S05]  /*1aba0*/  BSYNC.RECONVERGENT B0 ;  /* 0x0000000000007941 */ /* 0x000fea0003800200 */
.L_x_604:
        /* <DEDUP_REMOVED lines=16> */
.L_x_607:
[----:B------:R-:W-:Y:S05]  /*1acb0*/  BSYNC.RECONVERGENT B2 ;  /* 0x0000000000027941 */ /* 0x000fea0003800200 */
.L_x_606:
[----:B------:R-:W-:Y:S01]  /*1acc0*/  MOV R104, R108 ;  /* 0x0000006c00687202 */ /* 0x000fe20000000f00 */
[----:B------:R-:W-:-:S07]  /*1acd0*/  IMAD.MOV.U32 R105, RZ, RZ, R109 ;  /* 0x000000ffff697224 */ /* 0x000fce00078e006d */
.L_x_581:
[----:B------:R-:W-:Y:S05]  /*1ace0*/  BSYNC.RECONVERGENT B1 ;  /* 0x0000000000017941 */ /* 0x000fea0003800200 */
.L_x_579:
        /* <DEDUP_REMOVED lines=30> */
.L_x_609:
[----:B------:R-:W-:Y:S05]  /*1aed0*/  BSYNC.RECONVERGENT B1 ;  /* 0x0000000000017941 */ /* 0x000fea0003800200 */
.L_x_608:
        /* <DEDUP_REMOVED lines=26> */
.L_x_611:
[----:B------:R-:W-:Y:S05]  /*1b080*/  BSYNC.RECONVERGENT B1 ;  /* 0x0000000000017941 */ /* 0x000fea0003800200 */
.L_x_610:
        /* <DEDUP_REMOVED lines=26> */
.L_x_613:
[----:B------:R-:W-:Y:S05]  /*1b230*/  BSYNC.RECONVERGENT B1 ;  /* 0x0000000000017941 */ /* 0x000fea0003800200 */
.L_x_612:
        /* <DEDUP_REMOVED lines=26> */
.L_x_615:
[----:B------:R-:W-:Y:S05]  /*1b3e0*/  BSYNC.RECONVERGENT B1 ;  /* 0x0000000000017941 */ /* 0x000fea0003800200 */
.L_x_614:
        /* <DEDUP_REMOVED lines=26> */
.L_x_617:
[----:B------:R-:W-:Y:S05]  /*1b590*/  BSYNC.RECONVERGENT B1 ;  /* 0x0000000000017941 */ /* 0x000fea0003800200 */
.L_x_616:
        /* <DEDUP_REMOVED lines=26> */
.L_x_619:
[----:B------:R-:W-:Y:S05]  /*1b740*/  BSYNC.RECONVERGENT B1 ;  /* 0x0000000000017941 */ /* 0x000fea0003800200 */
.L_x_618:
        /* <DEDUP_REMOVED lines=24> */
.L_x_621:
[----:B------:R-:W-:Y:S05]  /*1b8d0*/  BSYNC.RECONVERGENT B1 ;  /* 0x0000000000017941 */ /* 0x000fea0003800200 */
.L_x_620:
[----:B------:R-:W-:Y:S01]  /*1b8e0*/  DFMA R26, -RZ, R16, R26 ;  /* 0x00000010ff1a722b */ /* 0x000fe2000000011a */
[----:B------:R-:W-:Y:S01]  /*1b8f0*/  BSSY.RECONVERGENT B1, `(.L_x_622) ;  /* 0x00000d6000017945 */ /* 0x000fe20003800200 */
[----:B------:R-:W-:-:S06]  /*1b900*/  DADD R12, R126, R12 ;  /* 0x000000007e0c7229 */ /* 0x000fcc000000000c */
[----:B------:R-:W-:Y:S02]  /*1b910*/  DADD R26, R22, R26 ;  /* 0x00000000161a7229 */ /* 0x000fe4000000001a */
[----:B------:R-:W-:-:S04]  /*1b920*/  DFMA R24, R12, R104, R24 ;  /* 0x000000680c18722b */ /* 0x000fc80000000018 */
        /* <DEDUP_REMOVED lines=27> */
.L_x_631:
        /* <DEDUP_REMOVED lines=21> */
.L_x_630:
[----:B------:R-:W-:Y:S05]  /*1bc30*/  BSYNC.RECONVERGENT B3 ;  /* 0x0000000000037941 */ /* 0x000fea0003800200 */
.L_x_629:
        /* <DEDUP_REMOVED lines=16> */
.L_x_633:
[----:B------:R-:W-:Y:S05]  /*1bd40*/  BSYNC.RECONVERGENT B3 ;  /* 0x0000000000037941 */ /* 0x000fea0003800200 */
.L_x_632:
[----:B------:R-:W-:-:S13]  /*1bd50*/  ISETP.NE.OR P0, PT, R14, R15, P0 ;  /* 0x0000000f0e00720c */ /* 0x000fda0000705670 */
[----:B------:R-:W-:Y:S05]  /*1bd60*/  @!P0 BRA `(.L_x_634) ;  /* 0x0000000000248947 */ /* 0x000fea0003800000 */
.L_x_628:
[----:B------:R-:W-:Y:S02]  /*1bd70*/  IMAD.MOV.U32 R12, RZ, RZ, 0x1be2b496 ;  /* 0x1be2b496ff0c7424 */ /* 0x000fe400078e00ff */
[----:B------:R-:W-:-:S07]  /*1bd80*/  IMAD.MOV.U32 R13, RZ, RZ, 0x4005bf0a ;  /* 0x4005bf0aff0d7424 */ /* 0x000fce00078e00ff */
.L_x_635:
[----:B------:R-:W-:Y:S01]  /*1bd90*/  DMUL R22, R22, R12 ;  /* 0x0000000c16167228 */ /* 0x000fe20000000000 */
[----:B------:R-:W-:-:S05]  /*1bda0*/  VIADD R14, R14, 0x4 ;  /* 0x000000040e0e7836 */ /* 0x000fca0000000000 */
[----:B------:R-:W-:Y:S02]  /*1bdb0*/  ISETP.NE.AND P0, PT, R14, R15, PT ;  /* 0x0000000f0e00720c */ /* 0x000fe40003f05270 */
[----:B------:R-:W-:-:S08]  /*1bdc0*/  DMUL R22, R22, R12 ;  /* 0x0000000c16167228 */ /* 0x000fd00000000000 */
[----:B------:R-:W-:-:S08]  /*1bdd0*/  DMUL R22, R22, R12 ;  /* 0x0000000c16167228 */ /* 0x000fd00000000000 */
[----:B------:R-:W-:Y:S01]  /*1bde0*/  DMUL R22, R22, R12 ;  /* 0x0000000c16167228 */ /* 0x000fe20000000000 */
[----:B------:R-:W-:Y:S10]  /*1bdf0*/  @P0 BRA `(.L_x_635) ;  /* 0xfffffffc00e40947 */ /* 0x000ff4000383ffff */
.L_x_634:
[----:B------:R-:W-:Y:S05]  /*1be00*/  BSYNC.RECONVERGENT B2 ;  /* 0x0000000000027941 */ /* 0x000fea0003800200 */
.L_x_627:
[----:B------:R-:W-:Y:S01]  /*1be10*/  UMOV UR8, 0x1be2b496 ;  /* 0x1be2b49600087882 */ /* 0x000fe20000000000 */
[----:B------:R-:W-:Y:S02]  /*1be20*/  UMOV UR9, 0x4005bf0a ;  /* 0x4005bf0a00097882 */ /* 0x000fe40000000000 */
[----:B------:R-:W-:-:S11]  /*1be30*/  DMUL R12, R22, UR8 ;  /* 0x00000008160c7c28 */ /* 0x000fd60008000000 */
.L_x_626:
[----:B------:R-:W-:Y:S05]  /*1be40*/  BSYNC.RECONVERGENT B0 ;  /* 0x0000000000007941 */ /* 0x000fea0003800200 */
.L_x_625:
[----:B------:R-:W-:-:S05]  /*1be50*/  VIMNMX.U32 R14, PT, PT, R98, 0x2, PT ;  /* 0x00000002620e7848 */ /* 0x000fca0003fe0000 */
[----:B------:R-:W-:-:S04]  /*1be60*/  IMAD.SHL.U32 R19, R14, 0x4, RZ ;  /* 0x000000040e137824 */ /* 0x000fc800078e00ff */
[----:B------:R-:W0:Y:S02]  /*1be70*/  LDC R14, c[0x2][R19+0x150] ;  /* 0x00805400130e7b82 */ /* 0x000e240000000800 */
[----:B0-----:R-:W-:-:S04]  /*1be80*/  SHF.R.S32.HI R15, RZ, 0x1f, R14 ;  /* 0x0000001fff0f7819 */ /* 0x001fc8000001140e */
.L_x_2875:
[----:B------:R-:W-:Y:S05]  /*1be90*/  BRX R14 -0x1bea0                                                    (*"BRANCH_TARGETS .L_x_624,.L_x_2877,.L_x_2878"*) ;  /* 0xfffffe400e587949 */ /* 0x000fea000383ffff */
.L_x_2878:
        /* <DEDUP_REMOVED lines=8> */
.L_x_2877:
[----:B------:R-:W-:Y:S01]  /*1bf20*/  MOV R22, R12 ;  /* 0x0000000c00167202 */ /* 0x000fe20000000f00 */
[----:B------:R-:W-:Y:S01]  /*1bf30*/  IMAD.MOV.U32 R23, RZ, RZ, R13 ;  /* 0x000000ffff177224 */ /* 0x000fe200078e000d */
[----:B------:R-:W-:Y:S06]  /*1bf40*/  BRA `(.L_x_624) ;  /* 0x0000000400c07947 */ /* 0x000fec0003800000 */
.L_x_623:
        /* <DEDUP_REMOVED lines=21> */
.L_x_642:
        /* <DEDUP_REMOVED lines=21> */
.L_x_641:
[----:B------:R-:W-:Y:S05]  /*1c1f0*/  BSYNC.RECONVERGENT B3 ;  /* 0x0000000000037941 */ /* 0x000fea0003800200 */
.L_x_640:
        /* <DEDUP_REMOVED lines=16> */
.L_x_644:
[----:B------:R-:W-:Y:S05]  /*1c300*/  BSYNC.RECONVERGENT B3 ;  /* 0x0000000000037941 */ /* 0x000fea0003800200 */
.L_x_643:
[----:B------:R-:W-:-:S13]  /*1c310*/  ISETP.NE.OR P0, PT, R14, R15, P0 ;  /* 0x0000000f0e00720c */ /* 0x000fda0000705670 */
[----:B------:R-:W-:Y:S05]  /*1c320*/  @!P0 BRA `(.L_x_645) ;  /* 0x0000000000248947 */ /* 0x000fea0003800000 */
.L_x_639:
[----:B------:R-:W-:Y:S02]  /*1c330*/  IMAD.MOV.U32 R12, RZ, RZ, 0x1be2b496 ;  /* 0x1be2b496ff0c7424 */ /* 0x000fe400078e00ff */
[----:B------:R-:W-:-:S07]  /*1c340*/  IMAD.MOV.U32 R13, RZ, RZ, 0x4005bf0a ;  /* 0x4005bf0aff0d7424 */ /* 0x000fce00078e00ff */
.L_x_646:
[----:B------:R-:W-:Y:S01]  /*1c350*/  DMUL R36, R36, R12 ;  /* 0x0000000c24247228 */ /* 0x000fe20000000000 */
[----:B------:R-:W-:-:S05]  /*1c360*/  VIADD R14, R14, 0x4 ;  /* 0x000000040e0e7836 */ /* 0x000fca0000000000 */
[----:B------:R-:W-:Y:S02]  /*1c370*/  ISETP.NE.AND P0, PT, R14, R15, PT ;  /* 0x0000000f0e00720c */ /* 0x000fe40003f05270 */
[----:B------:R-:W-:-:S08]  /*1c380*/  DMUL R36, R36, R12 ;  /* 0x0000000c24247228 */ /* 0x000fd00000000000 */
[----:B------:R-:W-:-:S08]  /*1c390*/  DMUL R36, R36, R12 ;  /* 0x0000000c24247228 */ /* 0x000fd00000000000 */
[----:B------:R-:W-:Y:S01]  /*1c3a0*/  DMUL R36, R36, R12 ;  /* 0x0000000c24247228 */ /* 0x000fe20000000000 */
[----:B------:R-:W-:Y:S10]  /*1c3b0*/  @P0 BRA `(.L_x_646) ;  /* 0xfffffffc00e40947 */ /* 0x000ff4000383ffff */
.L_x_645:
[----:B------:R-:W-:Y:S05]  /*1c3c0*/  BSYNC.RECONVERGENT B2 ;  /* 0x0000000000027941 */ /* 0x000fea0003800200 */
.L_x_638:
[----:B------:R-:W-:Y:S01]  /*1c3d0*/  UMOV UR8, 0x1be2b496 ;  /* 0x1be2b49600087882 */ /* 0x000fe20000000000 */
[----:B------:R-:W-:Y:S02]  /*1c3e0*/  UMOV UR9, 0x4005bf0a ;  /* 0x4005bf0a00097882 */ /* 0x000fe40000000000 */
[----:B------:R-:W-:-:S11]  /*1c3f0*/  DMUL R12, R36, UR8 ;  /* 0x00000008240c7c28 */ /* 0x000fd60008000000 */
.L_x_637:
[----:B------:R-:W-:Y:S05]  /*1c400*/  BSYNC.RECONVERGENT B0 ;  /* 0x0000000000007941 */ /* 0x000fea0003800200 */
.L_x_636:
[----:B------:R-:W-:Y:S01]  /*1c410*/  VIMNMX.U32 R14, PT, PT, R22, 0x2, PT ;  /* 0x00000002160e7848 */ /* 0x000fe20003fe0000 */
[----:B------:R-:W-:Y:S04]  /*1c420*/  BSSY.RECONVERGENT B0, `(.L_x_647) ;  /* 0x000000f000007945 */ /* 0x000fe80003800200 */
[----:B------:R-:W-:-:S04]  /*1c430*/  IMAD.SHL.U32 R19, R14, 0x4, RZ ;  /* 0x000000040e137824 */ /* 0x000fc800078e00ff */
[----:B------:R-:W0:Y:S02]  /*1c440*/  LDC R14, c[0x2][R19+0x15c] ;  /* 0x00805700130e7b82 */ /* 0x000e240000000800 */
[----:B0-----:R-:W-:-:S04]  /*1c450*/  SHF.R.S32.HI R15, RZ, 0x1f, R14 ;  /* 0x0000001fff0f7819 */ /* 0x001fc8000001140e */
.L_x_2879:
[----:B------:R-:W-:Y:S05]  /*1c460*/  BRX R14 -0x1c470                                                    (*"BRANCH_TARGETS .L_x_648,.L_x_2881,.L_x_2882"*) ;  /* 0xfffffe380ee47949 */ /* 0x000fea000383ffff */
.L_x_2882:
        /* <DEDUP_REMOVED lines=8> */
.L_x_2881:
[----:B------:R-:W-:Y:S01]  /*1c4f0*/  IMAD.MOV.U32 R36, RZ, RZ, R12 ;  /* 0x000000ffff247224 */ /* 0x000fe200078e000c */
[----:B------:R-:W-:-:S07]  /*1c500*/  MOV R37, R13 ;  /* 0x0000000d00257202 */ /* 0x000fce0000000f00 */
.L_x_648:
[----:B------:R-:W-:Y:S05]  /*1c510*/  BSYNC.RECONVERGENT B0 ;  /* 0x0000000000007941 */ /* 0x000fea0003800200 */
.L_x_647:
        /* <DEDUP_REMOVED lines=16> */
.L_x_650:
[----:B------:R-:W-:Y:S05]  /*1c620*/  BSYNC.RECONVERGENT B2 ;  /* 0x0000000000027941 */ /* 0x000fea0003800200 */
.L_x_649:
[----:B------:R-:W-:Y:S01]  /*1c630*/  IMAD.MOV.U32 R22, RZ, RZ, R108 ;  /* 0x000000ffff167224 */ /* 0x000fe200078e006c */
[----:B------:R-:W-:-:S07]  /*1c640*/  MOV R23, R109 ;  /* 0x0000006d00177202 */ /* 0x000fce0000000f00 */
.L_x_624:
[----:B------:R-:W-:Y:S05]  /*1c650*/  BSYNC.RECONVERGENT B1 ;  /* 0x0000000000017941 */ /* 0x000fea0003800200 */
.L_x_622:
        /* <DEDUP_REMOVED lines=30> */
.L_x_652:
[----:B------:R-:W-:Y:S05]  /*1c840*/  BSYNC.RECONVERGENT B1 ;  /* 0x0000000000017941 */ /* 0x000fea0003800200 */
.L_x_651:
        /* <DEDUP_REMOVED lines=26> */
.L_x_654:
[----:B------:R-:W-:Y:S05]  /*1c9f0*/  BSYNC.RECONVERGENT B1 ;  /* 0x0000000000017941 */ /* 0x000fea0003800200 */
.L_x_653:
        /* <DEDUP_REMOVED lines=26> */
.L_x_656:
[----:B------:R-:W-:Y:S05]  /*1cba0*/  BSYNC.RECONVERGENT B1 ;  /* 0x0000000000017941 */ /* 0x000fea0003800200 */
.L_x_655:
        /* <DEDUP_REMOVED lines=26> */
.L_x_658:
[----:B------:R-:W-:Y:S05]  /*1cd50*/  BSYNC.RECONVERGENT B1 ;  /* 0x0000000000017941 */ /* 0x000fea0003800200 */
.L_x_657:
        /* <DEDUP_REMOVED lines=26> */
.L_x_660:
[----:B------:R-:W-:Y:S05]  /*1cf00*/  BSYNC.RECONVERGENT B1 ;  /* 0x0000000000017941 */ /* 0x000fea0003800200 */
.L_x_659:
        /* <DEDUP_REMOVED lines=26> */
.L_x_662:
[----:B------:R-:W-:Y:S05]  /*1d0b0*/  BSYNC.RECONVERGENT B1 ;  /* 0x0000000000017941 */ /* 0x000fea0003800200 */
.L_x_661:
        /* <DEDUP_REMOVED lines=22> */
[----:B------:R-:W-:Y:S01]  /*1d220*/  IMAD.MOV.U32 R12, RZ, RZ, R114 ;  /* 0x000000ffff0c7224 */ /* 0x000fe200078e0072 */
[----:B------:R-:W-:-:S07]  /*1d230*/  MOV R13, R115 ;  /* 0x00000073000d7202 */ /* 0x000fce0000000f00 */
.L_x_664:
[----:B------:R-:W-:Y:S05]  /*1d240*/  BSYNC.RECONVERGENT B1 ;  /* 0x0000000000017941 */ /* 0x000fea0003800200 */
.L_x_663:
[----:B------:R-:W-:Y:S01]  /*1d250*/  DFMA R16, RZ, R16, R28 ;  /* 0x00000010ff10722b */ /* 0x000fe2000000001c */
        /* <DEDUP_REMOVED lines=31> */
.L_x_674:
        /* <DEDUP_REMOVED lines=21> */
.L_x_673:
[----:B------:R-:W-:Y:S05]  /*1d5a0*/  BSYNC.RECONVERGENT B3 ;  /* 0x0000000000037941 */ /* 0x000fea0003800200 */
.L_x_672:
        /* <DEDUP_REMOVED lines=16> */
.L_x_676:
[----:B------:R-:W-:Y:S05]  /*1d6b0*/  BSYNC.RECONVERGENT B3 ;  /* 0x0000000000037941 */ /* 0x000fea0003800200 */
.L_x_675:
[----:B------:R-:W-:-:S13]  /*1d6c0*/  ISETP.NE.OR P0, PT, R14, R15, P0 ;  /* 0x0000000f0e00720c */ /* 0x000fda0000705670 */
[----:B------:R-:W-:Y:S05]  /*1d6d0*/  @!P0 BRA `(.L_x_677) ;  /* 0x0000000000248947 */ /* 0x000fea0003800000 */
.L_x_671:
[----:B------:R-:W-:Y:S02]  /*1d6e0*/  IMAD.MOV.U32 R12, RZ, RZ, 0x1be2b496 ;  /* 0x1be2b496ff0c7424 */ /* 0x000fe400078e00ff */
[----:B------:R-:W-:-:S07]  /*1d6f0*/  IMAD.MOV.U32 R13, RZ, RZ, 0x4005bf0a ;  /* 0x4005bf0aff0d7424 */ /* 0x000fce00078e00ff */
.L_x_678:
[----:B------:R-:W-:Y:S01]  /*1d700*/  DMUL R16, R16, R12 ;  /* 0x0000000c10107228 */ /* 0x000fe20000000000 */
[----:B------:R-:W-:-:S05]  /*1d710*/  VIADD R14, R14, 0x4 ;  /* 0x000000040e0e7836 */ /* 0x000fca0000000000 */
[----:B------:R-:W-:Y:S02]  /*1d720*/  ISETP.NE.AND P0, PT, R14, R15, PT ;  /* 0x0000000f0e00720c */ /* 0x000fe40003f05270 */
[----:B------:R-:W-:-:S08]  /*1d730*/  DMUL R16, R16, R12 ;  /* 0x0000000c10107228 */ /* 0x000fd00000000000 */
[----:B------:R-:W-:-:S08]  /*1d740*/  DMUL R16, R16, R12 ;  /* 0x0000000c10107228 */ /* 0x000fd00000000000 */
[----:B------:R-:W-:Y:S01]  /*1d750*/  DMUL R16, R16, R12 ;  /* 0x0000000c10107228 */ /* 0x000fe20000000000 */
[----:B------:R-:W-:Y:S10]  /*1d760*/  @P0 BRA `(.L_x_678) ;  /* 0xfffffffc00e40947 */ /* 0x000ff4000383ffff */
.L_x_677:
[----:B------:R-:W-:Y:S05]  /*1d770*/  BSYNC.RECONVERGENT B2 ;  /* 0x0000000000027941 */ /* 0x000fea0003800200 */
.L_x_670:
[----:B------:R-:W-:Y:S01]  /*1d780*/  UMOV UR8, 0x1be2b496 ;  /* 0x1be2b49600087882 */ /* 0x000fe20000000000 */
[----:B------:R-:W-:Y:S02]  /*1d790*/  UMOV UR9, 0x4005bf0a ;  /* 0x4005bf0a00097882 */ /* 0x000fe40000000000 */
[----:B------:R-:W-:-:S11]  /*1d7a0*/  DMUL R12, R16, UR8 ;  /* 0x00000008100c7c28 */ /* 0x000fd60008000000 */
.L_x_669:
[----:B------:R-:W-:Y:S05]  /*1d7b0*/  BSYNC.RECONVERGENT B0 ;  /* 0x0000000000007941 */ /* 0x000fea0003800200 */
.L_x_668:
[----:B------:R-:W-:-:S05]  /*1d7c0*/  VIMNMX.U32 R14, PT, PT, R22, 0x2, PT ;  /* 0x00000002160e7848 */ /* 0x000fca0003fe0000 */
[----:B------:R-:W-:-:S04]  /*1d7d0*/  IMAD.SHL.U32 R19, R14, 0x4, RZ ;  /* 0x000000040e137824 */ /* 0x000fc800078e00ff */
[----:B------:R-:W0:Y:S02]  /*1d7e0*/  LDC R14, c[0x2][R19+0x168] ;  /* 0x00805a00130e7b82 */ /* 0x000e240000000800 */
[----:B0-----:R-:W-:-:S04]  /*1d7f0*/  SHF.R.S32.HI R15, RZ, 0x1f, R14 ;  /* 0x0000001fff0f7819 */ /* 0x001fc8000001140e */
.L_x_2883:
[----:B------:R-:W-:Y:S05]  /*1d800*/  BRX R14 -0x1d810                                                    (*"BRANCH_TARGETS .L_x_667,.L_x_2885,.L_x_2886"*) ;  /* 0xfffffe240efc7949 */ /* 0x000fea000383ffff */
.L_x_2886:
        /* <DEDUP_REMOVED lines=8> */
.L_x_2885:
[----:B------:R-:W-:Y:S01]  /*1d890*/  IMAD.MOV.U32 R16, RZ, RZ, R12 ;  /* 0x000000ffff107224 */ /* 0x000fe200078e000c */
[----:B------:R-:W-:Y:S01]  /*1d8a0*/  MOV R17, R13 ;  /* 0x0000000d00117202 */ /* 0x000fe20000000f00 */
[----:B------:R-:W-:Y:S06]  /*1d8b0*/  BRA `(.L_x_667) ;  /* 0x0000000400c07947 */ /* 0x000fec0003800000 */
.L_x_666:
        /* <DEDUP_REMOVED lines=21> */
.L_x_685:
        /* <DEDUP_REMOVED lines=21> */
.L_x_684:
[----:B------:R-:W-:Y:S05]  /*1db60*/  BSYNC.RECONVERGENT B3 ;  /* 0x0000000000037941 */ /* 0x000fea0003800200 */
.L_x_683:
        /* <DEDUP_REMOVED lines=16> */
.L_x_687:
[----:B------:R-:W-:Y:S05]  /*1dc70*/  BSYNC.RECONVERGENT B3 ;  /* 0x0000000000037941 */ /* 0x000fea0003800200 */
.L_x_686:
[----:B------:R-:W-:-:S13]  /*1dc80*/  ISETP.NE.OR P0, PT, R14, R15, P0 ;  /* 0x0000000f0e00720c */ /* 0x000fda0000705670 */
[----:B------:R-:W-:Y:S05]  /*1dc90*/  @!P0 BRA `(.L_x_688) ;  /* 0x0000000000248947 */ /* 0x000fea0003800000 */
.L_x_682:
[----:B------:R-:W-:Y:S01]  /*1dca0*/  MOV R12, 0x1be2b496 ;  /* 0x1be2b496000c7802 */ /* 0x000fe20000000f00 */
[----:B------:R-:W-:-:S07]  /*1dcb0*/  IMAD.MOV.U32 R13, RZ, RZ, 0x4005bf0a ;  /* 0x4005bf0aff0d7424 */ /* 0x000fce00078e00ff */
.L_x_689:
[----:B------:R-:W-:Y:S01]  /*1dcc0*/  DMUL R34, R34, R12 ;  /* 0x0000000c22227228 */ /* 0x000fe20000000000 */
[----:B------:R-:W-:-:S05]  /*1dcd0*/  VIADD R14, R14, 0x4 ;  /* 0x000000040e0e7836 */ /* 0x000fca0000000000 */
[----:B------:R-:W-:Y:S02]  /*1dce0*/  ISETP.NE.AND P0, PT, R14, R15, PT ;  /* 0x0000000f0e00720c */ /* 0x000fe40003f05270 */
[----:B------:R-:W-:-:S08]  /*1dcf0*/  DMUL R34, R34, R12 ;  /* 0x0000000c22227228 */ /* 0x000fd00000000000 */
[----:B------:R-:W-:-:S08]  /*1dd00*/  DMUL R34, R34, R12 ;  /* 0x0000000c22227228 */ /* 0x000fd00000000000 */
[----:B------:R-:W-:Y:S01]  /*1dd10*/  DMUL R34, R34, R12 ;  /* 0x0000000c22227228 */ /* 0x000fe20000000000 */
[----:B------:R-:W-:Y:S10]  /*1dd20*/  @P0 BRA `(.L_x_689) ;  /* 0xfffffffc00e40947 */ /* 0x000ff4000383ffff */
.L_x_688:
[----:B------:R-:W-:Y:S05]  /*1dd30*/  BSYNC.RECONVERGENT B2 ;  /* 0x0000000000027941 */ /* 0x000fea0003800200 */
.L_x_681:
[----:B------:R-:W-:Y:S01]  /*1dd40*/  UMOV UR8, 0x1be2b496 ;  /* 0x1be2b49600087882 */ /* 0x000fe20000000000 */
[----:B------:R-:W-:Y:S02]  /*1dd50*/  UMOV UR9, 0x4005bf0a ;  /* 0x4005bf0a00097882 */ /* 0x000fe40000000000 */
[----:B------:R-:W-:-:S11]  /*1dd60*/  DMUL R12, R34, UR8 ;  /* 0x00000008220c7c28 */ /* 0x000fd60008000000 */
.L_x_680:
[----:B------:R-:W-:Y:S05]  /*1dd70*/  BSYNC.RECONVERGENT B0 ;  /* 0x0000000000007941 */ /* 0x000fea0003800200 */
.L_x_679:
[----:B------:R-:W-:Y:S01]  /*1dd80*/  VIMNMX.U32 R14, PT, PT, R17, 0x2, PT ;  /* 0x00000002110e7848 */ /* 0x000fe20003fe0000 */
[----:B------:R-:W-:Y:S04]  /*1dd90*/  BSSY.RECONVERGENT B0, `(.L_x_690) ;  /* 0x000000f000007945 */ /* 0x000fe80003800200 */
[----:B------:R-:W-:-:S04]  /*1dda0*/  IMAD.SHL.U32 R16, R14, 0x4, RZ ;  /* 0x000000040e107824 */ /* 0x000fc800078e00ff */
[----:B------:R-:W0:Y:S02]  /*1ddb0*/  LDC R14, c[0x2][R16+0x174] ;  /* 0x00805d00100e7b82 */ /* 0x000e240000000800 */
[----:B0-----:R-:W-:-:S04]  /*1ddc0*/  SHF.R.S32.HI R15, RZ, 0x1f, R14 ;  /* 0x0000001fff0f7819 */ /* 0x001fc8000001140e */
.L_x_2887:
[----:B------:R-:W-:Y:S05]  /*1ddd0*/  BRX R14 -0x1dde0                                                    (*"BRANCH_TARGETS .L_x_691,.L_x_2889,.L_x_2890"*) ;  /* 0xfffffe200e887949 */ /* 0x000fea000383ffff */
.L_x_2890:
        /* <DEDUP_REMOVED lines=8> */
.L_x_2889:
[----:B------:R-:W-:Y:S02]  /*1de60*/  IMAD.MOV.U32 R34, RZ, RZ, R12 ;  /* 0x000000ffff227224 */ /* 0x000fe400078e000c */
[----:B------:R-:W-:-:S07]  /*1de70*/  IMAD.MOV.U32 R35, RZ, RZ, R13 ;  /* 0x000000ffff237224 */ /* 0x000fce00078e000d */
.L_x_691:
[----:B------:R-:W-:Y:S05]  /*1de80*/  BSYNC.RECONVERGENT B0 ;  /* 0x0000000000007941 */ /* 0x000fea0003800200 */
.L_x_690:
        /* <DEDUP_REMOVED lines=16> */
.L_x_693:
[----:B------:R-:W-:Y:S05]  /*1df90*/  BSYNC.RECONVERGENT B2 ;  /* 0x0000000000027941 */ /* 0x000fea0003800200 */
.L_x_692:
[----:B------:R-:W-:Y:S02]  /*1dfa0*/  IMAD.MOV.U32 R16, RZ, RZ, R108 ;  /* 0x000000ffff107224 */ /* 0x000fe400078e006c */
[----:B------:R-:W-:-:S07]  /*1dfb0*/  IMAD.MOV.U32 R17, RZ, RZ, R109 ;  /* 0x000000ffff117224 */ /* 0x000fce00078e006d */
.L_x_667:
[----:B------:R-:W-:Y:S05]  /*1dfc0*/  BSYNC.RECONVERGENT B1 ;  /* 0x0000000000017941 */ /* 0x000fea0003800200 */
.L_x_665:
[----:B------:R-:W0:Y:S01]  /*1dfd0*/  MUFU.RCP64H R13, 6 ;  /* 0x40180000000d7908 */ /* 0x000e220000001800 */
[----:B------:R-:W-:Y:S01]  /*1dfe0*/  MOV R22, 0x0 ;  /* 0x0000000000167802 */ /* 0x000fe20000000f00 */
[----:B------:R-:W-:Y:S01]  /*1dff0*/  IMAD.MOV.U32 R23, RZ, RZ, 0x3ff00000 ;  /* 0x3ff00000ff177424 */ /* 0x000fe200078e00ff */
[----:B------:R-:W-:Y:S01]  /*1e000*/  BSSY.RECONVERGENT B1, `(.L_x_694) ;  /* 0x000001b000017945 */ /* 0x000fe20003800200 */
[----:B------:R-:W-:-:S04]  /*1e010*/  IMAD.MOV.U32 R12, RZ, RZ, 0x1 ;  /* 0x00000001ff0c7424 */ /* 0x000fc800078e00ff */
[----:B------:R-:W1:Y:S02]  /*1e020*/  I2F.F64 R26, R26 ;  /* 0x0000001a001a7312 */ /* 0x000e640000201c00 */
        /* <DEDUP_REMOVED lines=24> */
.L_x_695:
[----:B------:R-:W-:Y:S05]  /*1e1b0*/  BSYNC.RECONVERGENT B1 ;  /* 0x0000000000017941 */ /* 0x000fea0003800200 */
.L_x_694:
        /* <DEDUP_REMOVED lines=26> */
.L_x_697:
[----:B------:R-:W-:Y:S05]  /*1e360*/  BSYNC.RECONVERGENT B1 ;  /* 0x0000000000017941 */ /* 0x000fea0003800200 */
.L_x_696:
        /* <DEDUP_REMOVED lines=26> */
.L_x_699:
[----:B------:R-:W-:Y:S05]  /*1e510*/  BSYNC.RECONVERGENT B1 ;  /* 0x0000000000017941 */ /* 0x000fea0003800200 */
.L_x_698:
        /* <DEDUP_REMOVED lines=26> */
.L_x_701:
[----:B------:R-:W-:Y:S05]  /*1e6c0*/  BSYNC.RECONVERGENT B1 ;  /* 0x0000000000017941 */ /* 0x000fea0003800200 */
.L_x_700:
        /* <DEDUP_REMOVED lines=26> */
.L_x_703:
[----:B------:R-:W-:Y:S05]  /*1e870*/  BSYNC.RECONVERGENT B1 ;  /* 0x0000000000017941 */ /* 0x000fea0003800200 */
.L_x_702:
        /* <DEDUP_REMOVED lines=26> */
.L_x_705:
[----:B------:R-:W-:Y:S05]  /*1ea20*/  BSYNC.RECONVERGENT B1 ;  /* 0x0000000000017941 */ /* 0x000fea0003800200 */
.L_x_704:
        /* <DEDUP_REMOVED lines=24> */
.L_x_707:
[----:B------:R-:W-:Y:S05]  /*1ebb0*/  BSYNC.RECONVERGENT B1 ;  /* 0x0000000000017941 */ /* 0x000fea0003800200 */
.L_x_706:
[----:B------:R-:W-:Y:S01]  /*1ebc0*/  DADD R12, R26, R12 ;  /* 0x000000001a0c7229 */ /* 0x000fe2000000000c */
[----:B------:R-:W-:Y:S01]  /*1ebd0*/  BSSY.RECONVERGENT B0, `(.L_x_708) ;  /* 0x0000054000007945 */ /* 0x000fe20003800200 */
[----:B------:R-:W-:-:S06]  /*1ebe0*/  IMAD.MOV.U32 R26, RZ, RZ, -0x3ff ;  /* 0xfffffc01ff1a7424 */ /* 0x000fcc00078e00ff */
[----:B------:R-:W-:-:S10]  /*1ebf0*/  DFMA R12, R12, R16, R24 ;  /* 0x000000100c0c722b */ /* 0x000fd40000000018 */
        /* <DEDUP_REMOVED lines=75> */
.L_x_709:
[----:B------:R-:W-:Y:S01]  /*1f0b0*/  IMAD.MOV.U32 R12, RZ, RZ, 0x0 ;  /* 0x00000000ff0c7424 */ /* 0x000fe200078e00ff */
[----:B------:R-:W-:Y:S01]  /*1f0c0*/  LOP3.LUT P0, RZ, R15, 0x7fffffff, RZ, 0xc0, !PT ;  /* 0x7fffffff0fff7812 */ /* 0x000fe2000780c0ff */
[----:B------:R-:W-:-:S06]  /*1f0d0*/  IMAD.MOV.U32 R13, RZ, RZ, 0x7ff00000 ;  /* 0x7ff00000ff0d7424 */ /* 0x000fcc00078e00ff */
[----:B------:R-:W-:-:S10]  /*1f0e0*/  DFMA R12, R14, R12, +INF ;  /* 0x7ff000000e0c742b */ /* 0x000fd4000000000c */
[----:B------:R-:W-:Y:S02]  /*1f0f0*/  FSEL R12, R12, RZ, P0 ;  /* 0x000000ff0c0c7208 */ /* 0x000fe40000000000 */
[----:B------:R-:W-:-:S07]  /*1f100*/  FSEL R13, R13, -QNAN , P0 ;  /* 0xfff000000d0d7808 */ /* 0x000fce0000000000 */
.L_x_710:
[----:B------:R-:W-:Y:S05]  /*1f110*/  BSYNC.RECONVERGENT B0 ;  /* 0x0000000000007941 */ /* 0x000fea0003800200 */
.L_x_708:
[----:B------:R-:W-:Y:S01]  /*1f120*/  DADD R12, -R12, R116 ;  /* 0x000000000c0c7229 */ /* 0x000fe20000000174 */
[C---:B------:R-:W-:Y:S01]  /*1f130*/  IMAD R15, R18.reuse, 0x8, R11 ;  /* 0x00000008120f7824 */ /* 0x040fe200078e020b */
[----:B------:R-:W-:-:S04]  /*1f140*/  IADD3 R18, PT, PT, R18, 0x1, RZ ;  /* 0x0000000112127810 */ /* 0x000fc80007ffe0ff */
[----:B------:R-:W-:Y:S01]  /*1f150*/  ISETP.NE.AND P0, PT, R18, 0x8, PT ;  /* 0x000000081200780c */ /* 0x000fe20003f05270 */
[----:B------:R0:W-:-:S12]  /*1f160*/  STL.64 [R15], R12 ;  /* 0x0000000c0f007387 */ /* 0x0001d80000100a00 */
[----:B0-----:R-:W-:Y:S05]  /*1f170*/  @P0 BRA `(.L_x_711) ;  /* 0xffffff2800200947 */ /* 0x001fea000383ffff */
[----:B------:R-:W2:Y:S04]  /*1f180*/  LDL.64 R14, [R1+0x2c8] ;  /* 0x0002c800010e7983 */ /* 0x000ea80000100a00 */
[----:B------:R-:W3:Y:S04]  /*1f190*/  LDL.64 R16, [R1+0x2c0] ;  /* 0x0002c00001107983 */ /* 0x000ee80000100a00 */
[----:B------:R-:W4:Y:S04]  /*1f1a0*/  LDL.64 R18, [R1+0x2b8] ;  /* 0x0002b80001127983 */ /* 0x000f280000100a00 */
[----:B------:R-:W5:Y:S04]  /*1f1b0*/  LDL.64 R20, [R1+0x2b0] ;  /* 0x0002b00001147983 */ /* 0x000f680000100a00 */
[----:B------:R-:W5:Y:S04]  /*1f1c0*/  LDL.64 R22, [R1+0x2a8] ;  /* 0x0002a80001167983 */ /* 0x000f680000100a00 */
[----:B------:R-:W5:Y:S04]  /*1f1d0*/  LDL.64 R24, [R1+0x2a0] ;  /* 0x0002a00001187983 */ /* 0x000f680000100a00 */
[----:B------:R-:W5:Y:S04]  /*1f1e0*/  LDL.64 R26, [R1+0x298] ;  /* 0x00029800011a7983 */ /* 0x000f680000100a00 */
[----:B------:R-:W5:Y:S01]  /*1f1f0*/  LDL.64 R28, [R1+0x290] ;  /* 0x00029000011c7983 */ /* 0x000f620000100a00 */
[----:B------:R-:W-:-:S03]  /*1f200*/  IMAD.MOV.U32 R12, RZ, RZ, 0x1 ;  /* 0x00000001ff0c7424 */ /* 0x000fc600078e00ff */
[----:B--2---:R0:W-:Y:S04]  /*1f210*/  STL.64 [R1+0x8], R14 ;  /* 0x0000080e01007387 */ /* 0x0041e80000100a00 */
[----:B---3--:R0:W-:Y:S04]  /*1f220*/  STL.64 [R1+0x10], R16 ;  /* 0x0000101001007387 */ /* 0x0081e80000100a00 */
[----:B----4-:R0:W-:Y:S04]  /*1f230*/  STL.64 [R1+0x18], R18 ;  /* 0x0000181201007387 */ /* 0x0101e80000100a00 */
[----:B-----5:R0:W-:Y:S04]  /*1f240*/  STL.64 [R1+0x20], R20 ;  /* 0x0000201401007387 */ /* 0x0201e80000100a00 */
[----:B------:R0:W-:Y:S04]  /*1f250*/  STL.64 [R1+0x28], R22 ;  /* 0x0000281601007387 */ /* 0x0001e80000100a00 */
[----:B------:R0:W-:Y:S04]  /*1f260*/  STL.64 [R1+0x30], R24 ;  /* 0x0000301801007387 */ /* 0x0001e80000100a00 */
[----:B------:R0:W-:Y:S04]  /*1f270*/  STL.64 [R1+0x38], R26 ;  /* 0x0000381a01007387 */ /* 0x0001e80000100a00 */
[----:B------:R0:W-:Y:S02]  /*1f280*/  STL.64 [R1+0x40], R28 ;  /* 0x0000401c01007387 */ /* 0x0001e40000100a00 */
.L_x_982:
[----:B-1----:R-:W-:-:S05]  /*1f290*/  IMAD R13, R12, 0x8, R1 ;  /* 0x000000080c0d7824 */ /* 0x002fca00078e0201 */
[----:B0-----:R-:W2:Y:S04]  /*1f2a0*/  LDL.64 R20, [R13] ;  /* 0x000000000d147983 */ /* 0x001ea80000100a00 */
        /* <DEDUP_REMOVED lines=30> */
.L_x_721:
        /* <DEDUP_REMOVED lines=21> */
.L_x_720:
[----:B------:R-:W-:Y:S05]  /*1f5e0*/  BSYNC.RECONVERGENT B3 ;  /* 0x0000000000037941 */ /* 0x000fea0003800200 */
.L_x_719:
        /* <DEDUP_REMOVED lines=16> */
.L_x_723:
[----:B------:R-:W-:Y:S05]  /*1f6f0*/  BSYNC.RECONVERGENT B3 ;  /* 0x0000000000037941 */ /* 0x000fea0003800200 */
.L_x_722:
[----:B------:R-:W-:-:S13]  /*1f700*/  ISETP.NE.OR P0, PT, R13, R16, P0 ;  /* 0x000000100d00720c */ /* 0x000fda0000705670 */
[----:B------:R-:W-:Y:S05]  /*1f710*/  @!P0 BRA `(.L_x_724) ;  /* 0x0000000000248947 */ /* 0x000fea0003800000 */
.L_x_718:
[----:B------:R-:W-:Y:S02]  /*1f720*/  IMAD.MOV.U32 R14, RZ, RZ, 0x1be2b496 ;  /* 0x1be2b496ff0e7424 */ /* 0x000fe400078e00ff */
[----:B------:R-:W-:-:S07]  /*1f730*/  IMAD.MOV.U32 R15, RZ, RZ, 0x4005bf0a ;  /* 0x4005bf0aff0f7424 */ /* 0x000fce00078e00ff */
.L_x_725:
[----:B------:R-:W-:Y:S01]  /*1f740*/  DMUL R26, R26, R14 ;  /* 0x0000000e1a1a7228 */ /* 0x000fe20000000000 */
[----:B------:R-:W-:-:S05]  /*1f750*/  VIADD R13, R13, 0x4 ;  /* 0x000000040d0d7836 */ /* 0x000fca0000000000 */
[----:B------:R-:W-:Y:S02]  /*1f760*/  ISETP.NE.AND P0, PT, R13, R16, PT ;  /* 0x000000100d00720c */ /* 0x000fe40003f05270 */
[----:B------:R-:W-:-:S08]  /*1f770*/  DMUL R26, R26, R14 ;  /* 0x0000000e1a1a7228 */ /* 0x000fd00000000000 */
[----:B------:R-:W-:-:S08]  /*1f780*/  DMUL R26, R26, R14 ;  /* 0x0000000e1a1a7228 */ /* 0x000fd00000000000 */
[----:B------:R-:W-:Y:S01]  /*1f790*/  DMUL R26, R26, R14 ;  /* 0x0000000e1a1a7228 */ /* 0x000fe20000000000 */
[----:B------:R-:W-:Y:S10]  /*1f7a0*/  @P0 BRA `(.L_x_725) ;  /* 0xfffffffc00e40947 */ /* 0x000ff4000383ffff */
.L_x_724:
[----:B------:R-:W-:Y:S05]  /*1f7b0*/  BSYNC.RECONVERGENT B2 ;  /* 0x0000000000027941 */ /* 0x000fea0003800200 */
.L_x_717:
[----:B------:R-:W-:Y:S01]  /*1f7c0*/  UMOV UR8, 0x1be2b496 ;  /* 0x1be2b49600087882 */ /* 0x000fe20000000000 */
[----:B------:R-:W-:Y:S02]  /*1f7d0*/  UMOV UR9, 0x4005bf0a ;  /* 0x4005bf0a00097882 */ /* 0x000fe40000000000 */
[----:B------:R-:W-:-:S11]  /*1f7e0*/  DMUL R14, R26, UR8 ;  /* 0x000000081a0e7c28 */ /* 0x000fd60008000000 */
.L_x_716:
[----:B------:R-:W-:Y:S05]  /*1f7f0*/  BSYNC.RECONVERGENT B0 ;  /* 0x0000000000007941 */ /* 0x000fea0003800200 */
.L_x_715:
[----:B------:R-:W-:-:S04]  /*1f800*/  VIMNMX.U32 R13, PT, PT, R19, 0x2, PT ;  /* 0x00000002130d7848 */ /* 0x000fc80003fe0000 */
[----:B------:R-:W-:-:S04]  /*1f810*/  SHF.L.U32 R13, R13, 0x2, RZ ;  /* 0x000000020d0d7819 */ /* 0x000fc800000006ff */
[----:B------:R-:W0:Y:S02]  /*1f820*/  LDC R16, c[0x2][R13+0x180] ;  /* 0x008060000d107b82 */ /* 0x000e240000000800 */
[----:B0-----:R-:W-:-:S04]  /*1f830*/  SHF.R.S32.HI R17, RZ, 0x1f, R16 ;  /* 0x0000001fff117819 */ /* 0x001fc80000011410 */
.L_x_2891:
[----:B------:R-:W-:Y:S05]  /*1f840*/  BRX R16 -0x1f850                                                    (*"BRANCH_TARGETS .L_x_714,.L_x_2893,.L_x_2894"*) ;  /* 0xfffffe0410ec7949 */ /* 0x000fea000383ffff */
.L_x_2894:
        /* <DEDUP_REMOVED lines=8> */
.L_x_2893:
[----:B------:R-:W-:Y:S02]  /*1f8d0*/  IMAD.MOV.U32 R26, RZ, RZ, R14 ;  /* 0x000000ffff1a7224 */ /* 0x000fe400078e000e */
[----:B------:R-:W-:Y:S01]  /*1f8e0*/  IMAD.MOV.U32 R27, RZ, RZ, R15 ;  /* 0x000000ffff1b7224 */ /* 0x000fe200078e000f */
[----:B------:R-:W-:Y:S06]  /*1f8f0*/  BRA `(.L_x_714) ;  /* 0x0000000400c07947 */ /* 0x000fec0003800000 */
.L_x_713:
        /* <DEDUP_REMOVED lines=21> */
.L_x_732:
        /* <DEDUP_REMOVED lines=21> */
.L_x_731:
[----:B------:R-:W-:Y:S05]  /*1fba0*/  BSYNC.RECONVERGENT B3 ;  /* 0x0000000000037941 */ /* 0x000fea0003800200 */
.L_x_730:
        /* <DEDUP_REMOVED lines=16> */
.L_x_734:
[----:B------:R-:W-:Y:S05]  /*1fcb0*/  BSYNC.RECONVERGENT B3 ;  /* 0x0000000000037941 */ /* 0x000fea0003800200 */
.L_x_733:
[----:B------:R-:W-:-:S13]  /*1fcc0*/  ISETP.NE.OR P0, PT, R13, R16, P0 ;  /* 0x000000100d00720c */ /* 0x000fda0000705670 */
[----:B------:R-:W-:Y:S05]  /*1fcd0*/  @!P0 BRA `(.L_x_735) ;  /* 0x0000000000248947 */ /* 0x000fea0003800000 */
.L_x_729:
[----:B------:R-:W-:Y:S02]  /*1fce0*/  IMAD.MOV.U32 R14, RZ, RZ, 0x1be2b496 ;  /* 0x1be2b496ff0e7424 */ /* 0x000fe400078e00ff */
[----:B------:R-:W-:-:S07]  /*1fcf0*/  IMAD.MOV.U32 R15, RZ, RZ, 0x4005bf0a ;  /* 0x4005bf0aff0f7424 */ /* 0x000fce00078e00ff */
.L_x_736:
[----:B------:R-:W-:Y:S01]  /*1fd00*/  DMUL R30, R30, R14 ;  /* 0x0000000e1e1e7228 */ /* 0x000fe20000000000 */
[----:B------:R-:W-:-:S05]  /*1fd10*/  VIADD R13, R13, 0x4 ;  /* 0x000000040d0d7836 */ /* 0x000fca0000000000 */
[----:B------:R-:W-:Y:S02]  /*1fd20*/  ISETP.NE.AND P0, PT, R13, R16, PT ;  /* 0x000000100d00720c */ /* 0x000fe40003f05270 */
[----:B------:R-:W-:-:S08]  /*1fd30*/  DMUL R30, R30, R14 ;  /* 0x0000000e1e1e7228 */ /* 0x000fd00000000000 */
[----:B------:R-:W-:-:S08]  /*1fd40*/  DMUL R30, R30, R14 ;  /* 0x0000000e1e1e7228 */ /* 0x000fd00000000000 */
[----:B------:R-:W-:Y:S01]  /*1fd50*/  DMUL R30, R30, R14 ;  /* 0x0000000e1e1e7228 */ /* 0x000fe20000000000 */
[----:B------:R-:W-:Y:S10]  /*1fd60*/  @P0 BRA `(.L_x_736) ;  /* 0xfffffffc00e40947 */ /* 0x000ff4000383ffff */
.L_x_735:
[----:B------:R-:W-:Y:S05]  /*1fd70*/  BSYNC.RECONVERGENT B2 ;  /* 0x0000000000027941 */ /* 0x000fea0003800200 */
.L_x_728:
[----:B------:R-:W-:Y:S01]  /*1fd80*/  UMOV UR8, 0x1be2b496 ;  /* 0x1be2b49600087882 */ /* 0x000fe20000000000 */
[----:B------:R-:W-:Y:S02]  /*1fd90*/  UMOV UR9, 0x4005bf0a ;  /* 0x4005bf0a00097882 */ /* 0x000fe40000000000 */
[----:B------:R-:W-:-:S11]  /*1fda0*/  DMUL R14, R30, UR8 ;  /* 0x000000081e0e7c28 */ /* 0x000fd60008000000 */
.L_x_727:
[----:B------:R-:W-:Y:S05]  /*1fdb0*/  BSYNC.RECONVERGENT B0 ;  /* 0x0000000000007941 */ /* 0x000fea0003800200 */
.L_x_726:
[----:B------:R-:W-:Y:S01]  /*1fdc0*/  VIMNMX.U32 R13, PT, PT, R19, 0x2, PT ;  /* 0x00000002130d7848 */ /* 0x000fe20003fe0000 */
[----:B------:R-:W-:Y:S04]  /*1fdd0*/  BSSY.RECONVERGENT B0, `(.L_x_737) ;  /* 0x000000f000007945 */ /* 0x000fe80003800200 */
[----:B------:R-:W-:-:S04]  /*1fde0*/  IMAD.SHL.U32 R13, R13, 0x4, RZ ;  /* 0x000000040d0d7824 */ /* 0x000fc800078e00ff */
[----:B------:R-:W0:Y:S02]  /*1fdf0*/  LDC R16, c[0x2][R13+0x18c] ;  /* 0x008063000d107b82 */ /* 0x000e240000000800 */
[----:B0-----:R-:W-:-:S04]  /*1fe00*/  SHF.R.S32.HI R17, RZ, 0x1f, R16 ;  /* 0x0000001fff117819 */ /* 0x001fc80000011410 */
.L_x_2895:
[----:B------:R-:W-:Y:S05]  /*1fe10*/  BRX R16 -0x1fe20                                                    (*"BRANCH_TARGETS .L_x_738,.L_x_2897,.L_x_2898"*) ;  /* 0xfffffe0010787949 */ /* 0x000fea000383ffff */
.L_x_2898:
        /* <DEDUP_REMOVED lines=8> */
.L_x_2897:
[----:B------:R-:W-:Y:S01]  /*1fea0*/  MOV R30, R14 ;  /* 0x0000000e001e7202 */ /* 0x000fe20000000f00 */
[----:B------:R-:W-:-:S07]  /*1feb0*/  IMAD.MOV.U32 R31, RZ, RZ, R15 ;  /* 0x000000ffff1f7224 */ /* 0x000fce00078e000f */
.L_x_738:
[----:B------:R-:W-:Y:S05]  /*1fec0*/  BSYNC.RECONVERGENT B0 ;  /* 0x0000000000007941 */ /* 0x000fea0003800200 */
.L_x_737:
        /* <DEDUP_REMOVED lines=16> */
.L_x_740:
[----:B------:R-:W-:Y:S05]  /*1ffd0*/  BSYNC.RECONVERGENT B2 ;  /* 0x0000000000027941 */ /* 0x000fea0003800200 */
.L_x_739:
[----:B------:R-:W-:Y:S01]  /*1ffe0*/  MOV R26, R108 ;  /* 0x0000006c001a7202 */ /* 0x000fe20000000f00 */
[----:B------:R-:W-:-:S07]  /*1fff0*/  IMAD.MOV.U32 R27, RZ, RZ, R109 ;  /* 0x000000ffff1b7224 */ /* 0x000fce00078e006d */
.L_x_714:
[----:B------:R-:W-:Y:S05]  /*20000*/  BSYNC.RECONVERGENT B1 ;  /* 0x0000000000017941 */ /* 0x000fea0003800200 */
.L_x_712:
        /* <DEDUP_REMOVED lines=9> */
[----:B------:R-:W-:-:S06]  /*200a0*/  DMUL R106, R28, R28 ;  /* 0x0000001c1c6a7228 */ /* 0x000fcc0000000000 */
        /* <DEDUP_REMOVED lines=20> */
.L_x_742:
[----:B------:R-:W-:Y:S05]  /*201f0*/  BSYNC.RECONVERGENT B1 ;  /* 0x0000000000017941 */ /* 0x000fea0003800200 */
.L_x_741:
        /* <DEDUP_REMOVED lines=26> */
.L_x_744:
[----:B------:R-:W-:Y:S05]  /*203a0*/  BSYNC.RECONVERGENT B1 ;  /* 0x0000000000017941 */ /* 0x000fea0003800200 */
.L_x_743:
        /* <DEDUP_REMOVED lines=26> */
.L_x_746:
[----:B------:R-:W-:Y:S05]  /*20550*/  BSYNC.RECONVERGENT B1 ;  /* 0x0000000000017941 */ /* 0x000fea0003800200 */
.L_x_745:
        /* <DEDUP_REMOVED lines=26> */
.L_x_748:
[----:B------:R-:W-:Y:S05]  /*20700*/  BSYNC.RECONVERGENT B1 ;  /* 0x0000000000017941 */ /* 0x000fea0003800200 */
.L_x_747:
        /* <DEDUP_REMOVED lines=26> */
.L_x_750:
[----:B------:R-:W-:Y:S05]  /*208b0*/  BSYNC.RECONVERGENT B1 ;  /* 0x0000000000017941 */ /* 0x000fea0003800200 */
.L_x_749:
        /* <DEDUP_REMOVED lines=26> */
.L_x_752:
[----:B------:R-:W-:Y:S05]  /*20a60*/  BSYNC.RECONVERGENT B1 ;  /* 0x0000000000017941 */ /* 0x000fea0003800200 */
.L_x_751:
        /* <DEDUP_REMOVED lines=24> */
.L_x_754:
[----:B------:R-:W-:Y:S05]  /*20bf0*/  BSYNC.RECONVERGENT B1 ;  /* 0x0000000000017941 */ /* 0x000fea0003800200 */
.L_x_753:
        /* <DEDUP_REMOVED lines=80> */
.L_x_756:
[----:B------:R-:W-:Y:S01]  /*21100*/  MOV R26, 0x0 ;  /* 0x00000000001a7802 */ /* 0x000fe20000000f00 */
[----:B------:R-:W-:Y:S01]  /*21110*/  IMAD.MOV.U32 R27, RZ, RZ, 0x7ff00000 ;  /* 0x7ff00000ff1b7424 */ /* 0x000fe200078e00ff */
[----:B------:R-:W-:-:S05]  /*21120*/  LOP3.LUT P0, RZ, R15, 0x7fffffff, RZ, 0xc0, !PT ;  /* 0x7fffffff0fff7812 */ /* 0x000fca000780c0ff */
[----:B------:R-:W-:-:S10]  /*21130*/  DFMA R26, R14, R26, +INF ;  /* 0x7ff000000e1a742b */ /* 0x000fd4000000001a */
[----:B------:R-:W-:Y:S02]  /*21140*/  FSEL R14, R26, RZ, P0 ;  /* 0x000000ff1a0e7208 */ /* 0x000fe40000000000 */
[----:B------:R-:W-:-:S07]  /*21150*/  FSEL R15, R27, -QNAN , P0 ;  /* 0xfff000001b0f7808 */ /* 0x000fce0000000000 */
.L_x_757:
[----:B------:R-:W-:Y:S05]  /*21160*/  BSYNC.RECONVERGENT B0 ;  /* 0x0000000000007941 */ /* 0x000fea0003800200 */
.L_x_755:
        /* <DEDUP_REMOVED lines=30> */
.L_x_767:
        /* <DEDUP_REMOVED lines=21> */
.L_x_766:
[----:B------:R-:W-:Y:S05]  /*214a0*/  BSYNC.RECONVERGENT B3 ;  /* 0x0000000000037941 */ /* 0x000fea0003800200 */
.L_x_765:
        /* <DEDUP_REMOVED lines=16> */
.L_x_769:
[----:B------:R-:W-:Y:S05]  /*215b0*/  BSYNC.RECONVERGENT B3 ;  /* 0x0000000000037941 */ /* 0x000fea0003800200 */
.L_x_768:
[----:B------:R-:W-:-:S13]  /*215c0*/  ISETP.NE.OR P0, PT, R13, R28, P0 ;  /* 0x0000001c0d00720c */ /* 0x000fda0000705670 */
[----:B------:R-:W-:Y:S05]  /*215d0*/  @!P0 BRA `(.L_x_770) ;  /* 0x0000000000248947 */ /* 0x000fea0003800000 */
.L_x_764:
[----:B------:R-:W-:Y:S02]  /*215e0*/  IMAD.MOV.U32 R26, RZ, RZ, 0x1be2b496 ;  /* 0x1be2b496ff1a7424 */ /* 0x000fe400078e00ff */
[----:B------:R-:W-:-:S07]  /*215f0*/  IMAD.MOV.U32 R27, RZ, RZ, 0x4005bf0a ;  /* 0x4005bf0aff1b7424 */ /* 0x000fce00078e00ff */
.L_x_771:
[----:B------:R-:W-:Y:S01]  /*21600*/  DMUL R14, R14, R26 ;  /* 0x0000001a0e0e7228 */ /* 0x000fe20000000000 */
[----:B------:R-:W-:-:S05]  /*21610*/  VIADD R13, R13, 0x4 ;  /* 0x000000040d0d7836 */ /* 0x000fca0000000000 */
[----:B------:R-:W-:Y:S02]  /*21620*/  ISETP.NE.AND P0, PT, R13, R28, PT ;  /* 0x0000001c0d00720c */ /* 0x000fe40003f05270 */
[----:B------:R-:W-:-:S08]  /*21630*/  DMUL R14, R14, R26 ;  /* 0x0000001a0e0e7228 */ /* 0x000fd00000000000 */
[----:B------:R-:W-:-:S08]  /*21640*/  DMUL R14, R14, R26 ;  /* 0x0000001a0e0e7228 */ /* 0x000fd00000000000 */
[----:B------:R-:W-:Y:S01]  /*21650*/  DMUL R14, R14, R26 ;  /* 0x0000001a0e0e7228 */ /* 0x000fe20000000000 */
[----:B------:R-:W-:Y:S10]  /*21660*/  @P0 BRA `(.L_x_771) ;  /* 0xfffffffc00e40947 */ /* 0x000ff4000383ffff */
.L_x_770:
[----:B------:R-:W-:Y:S05]  /*21670*/  BSYNC.RECONVERGENT B2 ;  /* 0x0000000000027941 */ /* 0x000fea0003800200 */
.L_x_763:
[----:B------:R-:W-:Y:S01]  /*21680*/  UMOV UR8, 0x1be2b496 ;  /* 0x1be2b49600087882 */ /* 0x000fe20000000000 */
[----:B------:R-:W-:Y:S02]  /*21690*/  UMOV UR9, 0x4005bf0a ;  /* 0x4005bf0a00097882 */ /* 0x000fe40000000000 */
[----:B------:R-:W-:-:S11]  /*216a0*/  DMUL R26, R14, UR8 ;  /* 0x000000080e1a7c28 */ /* 0x000fd60008000000 */
.L_x_762:
[----:B------:R-:W-:Y:S05]  /*216b0*/  BSYNC.RECONVERGENT B0 ;  /* 0x0000000000007941 */ /* 0x000fea0003800200 */
.L_x_761:
[----:B------:R-:W-:-:S04]  /*216c0*/  VIMNMX.U32 R13, PT, PT, R98, 0x2, PT ;  /* 0x00000002620d7848 */ /* 0x000fc80003fe0000 */
[----:B------:R-:W-:-:S04]  /*216d0*/  SHF.L.U32 R13, R13, 0x2, RZ ;  /* 0x000000020d0d7819 */ /* 0x000fc800000006ff */
[----:B------:R-:W0:Y:S02]  /*216e0*/  LDC R28, c[0x2][R13+0x198] ;  /* 0x008066000d1c7b82 */ /* 0x000e240000000800 */
[----:B0-----:R-:W-:-:S04]  /*216f0*/  SHF.R.S32.HI R29, RZ, 0x1f, R28 ;  /* 0x0000001fff1d7819 */ /* 0x001fc8000001141c */
.L_x_2899:
[----:B------:R-:W-:Y:S05]  /*21700*/  BRX R28 -0x21710                                                    (*"BRANCH_TARGETS .L_x_760,.L_x_2901,.L_x_2902"*) ;  /* 0xfffffde81c3c7949 */ /* 0x000fea000383ffff */
.L_x_2902:
        /* <DEDUP_REMOVED lines=8> */
.L_x_2901:
[----:B------:R-:W-:Y:S02]  /*21790*/  IMAD.MOV.U32 R14, RZ, RZ, R26 ;  /* 0x000000ffff0e7224 */ /* 0x000fe400078e001a */
[----:B------:R-:W-:Y:S01]  /*217a0*/  IMAD.MOV.U32 R15, RZ, RZ, R27 ;  /* 0x000000ffff0f7224 */ /* 0x000fe200078e001b */
[----:B------:R-:W-:Y:S06]  /*217b0*/  BRA `(.L_x_760) ;  /* 0x0000000400c07947 */ /* 0x000fec0003800000 */
.L_x_759:
[----:B------:R-:W-:Y:S01]  /*217c0*/  ISETP.GT.U32.AND P0, PT, R18, -0x4, PT ;  /* 0xfffffffc1200780c */ /* 0x000fe20003f04070 */
[----:B------:R-:W-:Y:S01]  /*217d0*/  IMAD.MOV R26, RZ, RZ, -R18 ;  /* 0x000000ffff1a7224 */ /* 0x000fe200078e0a12 */
[----:B------:R-:W-:Y:S01]  /*217e0*/  BSSY.RECONVERGENT B0, `(.L_x_772) ;  /* 0x0000049000007945 */ /* 0x000fe20003800200 */
[----:B0-----:R-:W-:Y:S02]  /*217f0*/  IMAD.MOV.U32 R14, RZ, RZ, 0x1be2b496 ;  /* 0x1be2b496ff0e7424 */ /* 0x001fe400078e00ff */
        /* <DEDUP_REMOVED lines=17> */
.L_x_778:
        /* <DEDUP_REMOVED lines=21> */
.L_x_777:
[----:B------:R-:W-:Y:S05]  /*21a60*/  BSYNC.RECONVERGENT B3 ;  /* 0x0000000000037941 */ /* 0x000fea0003800200 */
.L_x_776:
        /* <DEDUP_REMOVED lines=16> */
.L_x_780:
[----:B------:R-:W-:Y:S05]  /*21b70*/  BSYNC.RECONVERGENT B3 ;  /* 0x0000000000037941 */ /* 0x000fea0003800200 */
.L_x_779:
[----:B------:R-:W-:-:S13]  /*21b80*/  ISETP.NE.OR P0, PT, R13, R26, P0 ;  /* 0x0000001a0d00720c */ /* 0x000fda0000705670 */
[----:B------:R-:W-:Y:S05]  /*21b90*/  @!P0 BRA `(.L_x_781) ;  /* 0x0000000000248947 */ /* 0x000fea0003800000 */
.L_x_775:
[----:B------:R-:W-:Y:S02]  /*21ba0*/  IMAD.MOV.U32 R14, RZ, RZ, 0x1be2b496 ;  /* 0x1be2b496ff0e7424 */ /* 0x000fe400078e00ff */
[----:B------:R-:W-:-:S07]  /*21bb0*/  IMAD.MOV.U32 R15, RZ, RZ, 0x4005bf0a ;  /* 0x4005bf0aff0f7424 */ /* 0x000fce00078e00ff */
.L_x_782:
[----:B------:R-:W-:Y:S01]  /*21bc0*/  DMUL R66, R66, R14 ;  /* 0x0000000e42427228 */ /* 0x000fe20000000000 */
[----:B------:R-:W-:-:S05]  /*21bd0*/  VIADD R13, R13, 0x4 ;  /* 0x000000040d0d7836 */ /* 0x000fca0000000000 */
[----:B------:R-:W-:Y:S02]  /*21be0*/  ISETP.NE.AND P0, PT, R13, R26, PT ;  /* 0x0000001a0d00720c */ /* 0x000fe40003f05270 */
[----:B------:R-:W-:-:S08]  /*21bf0*/  DMUL R66, R66, R14 ;  /* 0x0000000e42427228 */ /* 0x000fd00000000000 */
[----:B------:R-:W-:-:S08]  /*21c00*/  DMUL R66, R66, R14 ;  /* 0x0000000e42427228 */ /* 0x000fd00000000000 */
[----:B------:R-:W-:Y:S01]  /*21c10*/  DMUL R66, R66, R14 ;  /* 0x0000000e42427228 */ /* 0x000fe20000000000 */
[----:B------:R-:W-:Y:S10]  /*21c20*/  @P0 BRA `(.L_x_782) ;  /* 0xfffffffc00e40947 */ /* 0x000ff4000383ffff */
.L_x_781:
[----:B------:R-:W-:Y:S05]  /*21c30*/  BSYNC.RECONVERGENT B2 ;  /* 0x0000000000027941 */ /* 0x000fea0003800200 */
.L_x_774:
[----:B------:R-:W-:Y:S01]  /*21c40*/  UMOV UR8, 0x1be2b496 ;  /* 0x1be2b49600087882 */ /* 0x000fe20000000000 */
[----:B------:R-:W-:Y:S02]  /*21c50*/  UMOV UR9, 0x4005bf0a ;  /* 0x4005bf0a00097882 */ /* 0x000fe40000000000 */
[----:B------:R-:W-:-:S11]  /*21c60*/  DMUL R14, R66, UR8 ;  /* 0x00000008420e7c28 */ /* 0x000fd60008000000 */
.L_x_773:
[----:B------:R-:W-:Y:S05]  /*21c70*/  BSYNC.RECONVERGENT B0 ;  /* 0x0000000000007941 */ /* 0x000fea0003800200 */
.L_x_772:
[----:B------:R-:W-:Y:S01]  /*21c80*/  VIMNMX.U32 R13, PT, PT, R19, 0x2, PT ;  /* 0x00000002130d7848 */ /* 0x000fe20003fe0000 */
[----:B------:R-:W-:Y:S04]  /*21c90*/  BSSY.RECONVERGENT B0, `(.L_x_783) ;  /* 0x000000f000007945 */ /* 0x000fe80003800200 */
[----:B------:R-:W-:-:S04]  /*21ca0*/  IMAD.SHL.U32 R13, R13, 0x4, RZ ;  /* 0x000000040d0d7824 */ /* 0x000fc800078e00ff */
[----:B------:R-:W0:Y:S02]  /*21cb0*/  LDC R26, c[0x2][R13+0x1a4] ;  /* 0x008069000d1a7b82 */ /* 0x000e240000000800 */
[----:B0-----:R-:W-:-:S04]  /*21cc0*/  SHF.R.S32.HI R27, RZ, 0x1f, R26 ;  /* 0x0000001fff1b7819 */ /* 0x001fc8000001141a */
.L_x_2903:
[----:B------:R-:W-:Y:S05]  /*21cd0*/  BRX R26 -0x21ce0                                                    (*"BRANCH_TARGETS .L_x_784,.L_x_2905,.L_x_2906"*) ;  /* 0xfffffde01ac87949 */ /* 0x000fea000383ffff */
.L_x_2906:
        /* <DEDUP_REMOVED lines=8> */
.L_x_2905:
[----:B------:R-:W-:Y:S01]  /*21d60*/  MOV R66, R14 ;  /* 0x0000000e00427202 */ /* 0x000fe20000000f00 */
[----:B------:R-:W-:-:S07]  /*21d70*/  IMAD.MOV.U32 R67, RZ, RZ, R15 ;  /* 0x000000ffff437224 */ /* 0x000fce00078e000f */
.L_x_784:
[----:B------:R-:W-:Y:S05]  /*21d80*/  BSYNC.RECONVERGENT B0 ;  /* 0x0000000000007941 */ /* 0x000fea0003800200 */
.L_x_783:
        /* <DEDUP_REMOVED lines=16> */
.L_x_786:
[----:B------:R-:W-:Y:S05]  /*21e90*/  BSYNC.RECONVERGENT B2 ;  /* 0x0000000000027941 */ /* 0x000fea0003800200 */
.L_x_785:
[----:B------:R-:W-:Y:S01]  /*21ea0*/  MOV R14, R108 ;  /* 0x0000006c000e7202 */ /* 0x000fe20000000f00 */
[----:B------:R-:W-:-:S07]  /*21eb0*/  IMAD.MOV.U32 R15, RZ, RZ, R109 ;  /* 0x000000ffff0f7224 */ /* 0x000fce00078e006d */
.L_x_760:
[----:B------:R-:W-:Y:S05]  /*21ec0*/  BSYNC.RECONVERGENT B1 ;  /* 0x0000000000017941 */ /* 0x000fea0003800200 */
.L_x_758:
        /* <DEDUP_REMOVED lines=78> */
.L_x_788:
[----:B------:R-:W-:Y:S01]  /*223b0*/  IMAD.MOV.U32 R14, RZ, RZ, 0x0 ;  /* 0x00000000ff0e7424 */ /* 0x000fe200078e00ff */
[----:B------:R-:W-:Y:S02]  /*223c0*/  MOV R15, 0x7ff00000 ;  /* 0x7ff00000000f7802 */ /* 0x000fe40000000f00 */
[----:B------:R-:W-:-:S04]  /*223d0*/  LOP3.LUT P0, RZ, R27, 0x7fffffff, RZ, 0xc0, !PT ;  /* 0x7fffffff1bff7812 */ /* 0x000fc8000780c0ff */
[----:B------:R-:W-:-:S10]  /*223e0*/  DFMA R14, R26, R14, +INF ;  /* 0x7ff000001a0e742b */ /* 0x000fd4000000000e */
[----:B------:R-:W-:Y:S02]  /*223f0*/  FSEL R14, R14, RZ, P0 ;  /* 0x000000ff0e0e7208 */ /* 0x000fe40000000000 */
[----:B------:R-:W-:-:S07]  /*22400*/  FSEL R15, R15, -QNAN , P0 ;  /* 0xfff000000f0f7808 */ /* 0x000fce0000000000 */
.L_x_789:
[----:B------:R-:W-:Y:S05]  /*22410*/  BSYNC.RECONVERGENT B0 ;  /* 0x0000000000007941 */ /* 0x000fea0003800200 */
.L_x_787:
        /* <DEDUP_REMOVED lines=31> */
.L_x_799:
        /* <DEDUP_REMOVED lines=21> */
.L_x_798:
[----:B------:R-:W-:Y:S05]  /*22760*/  BSYNC.RECONVERGENT B3 ;  /* 0x0000000000037941 */ /* 0x000fea0003800200 */
.L_x_797:
        /* <DEDUP_REMOVED lines=16> */
.L_x_801:
[----:B------:R-:W-:Y:S05]  /*22870*/  BSYNC.RECONVERGENT B3 ;  /* 0x0000000000037941 */ /* 0x000fea0003800200 */
.L_x_800:
[----:B------:R-:W-:-:S13]  /*22880*/  ISETP.NE.OR P0, PT, R13, R28, P0 ;  /* 0x0000001c0d00720c */ /* 0x000fda0000705670 */
[----:B------:R-:W-:Y:S05]  /*22890*/  @!P0 BRA `(.L_x_802) ;  /* 0x0000000000248947 */ /* 0x000fea0003800000 */
.L_x_796:
[----:B------:R-:W-:Y:S02]  /*228a0*/  IMAD.MOV.U32 R26, RZ, RZ, 0x1be2b496 ;  /* 0x1be2b496ff1a7424 */ /* 0x000fe400078e00ff */
[----:B------:R-:W-:-:S07]  /*228b0*/  IMAD.MOV.U32 R27, RZ, RZ, 0x4005bf0a ;  /* 0x4005bf0aff1b7424 */ /* 0x000fce00078e00ff */
.L_x_803:
[----:B------:R-:W-:Y:S01]  /*228c0*/  DMUL R14, R14, R26 ;  /* 0x0000001a0e0e7228 */ /* 0x000fe20000000000 */
[----:B------:R-:W-:-:S05]  /*228d0*/  VIADD R13, R13, 0x4 ;  /* 0x000000040d0d7836 */ /* 0x000fca0000000000 */
[----:B------:R-:W-:Y:S02]  /*228e0*/  ISETP.NE.AND P0, PT, R13, R28, PT ;  /* 0x0000001c0d00720c */ /* 0x000fe40003f05270 */
[----:B------:R-:W-:-:S08]  /*228f0*/  DMUL R14, R14, R26 ;  /* 0x0000001a0e0e7228 */ /* 0x000fd00000000000 */
[----:B------:R-:W-:-:S08]  /*22900*/  DMUL R14, R14, R26 ;  /* 0x0000001a0e0e7228 */ /* 0x000fd00000000000 */
[----:B------:R-:W-:Y:S01]  /*22910*/  DMUL R14, R14, R26 ;  /* 0x0000001a0e0e7228 */ /* 0x000fe20000000000 */
[----:B------:R-:W-:Y:S10]  /*22920*/  @P0 BRA `(.L_x_803) ;  /* 0xfffffffc00e40947 */ /* 0x000ff4000383ffff */
.L_x_802:
[----:B------:R-:W-:Y:S05]  /*22930*/  BSYNC.RECONVERGENT B2 ;  /* 0x0000000000027941 */ /* 0x000fea0003800200 */
.L_x_795:
[----:B------:R-:W-:Y:S01]  /*22940*/  UMOV UR8, 0x1be2b496 ;  /* 0x1be2b49600087882 */ /* 0x000fe20000000000 */
[----:B------:R-:W-:Y:S02]  /*22950*/  UMOV UR9, 0x4005bf0a ;  /* 0x4005bf0a00097882 */ /* 0x000fe40000000000 */
[----:B------:R-:W-:-:S11]  /*22960*/  DMUL R26, R14, UR8 ;  /* 0x000000080e1a7c28 */ /* 0x000fd60008000000 */
.L_x_794:
[----:B------:R-:W-:Y:S05]  /*22970*/  BSYNC.RECONVERGENT B0 ;  /* 0x0000000000007941 */ /* 0x000fea0003800200 */
.L_x_793:
[----:B------:R-:W-:-:S05]  /*22980*/  VIMNMX.U32 R13, PT, PT, R98, 0x2, PT ;  /* 0x00000002620d7848 */ /* 0x000fca0003fe0000 */
[----:B------:R-:W-:-:S04]  /*22990*/  IMAD.SHL.U32 R13, R13, 0x4, RZ ;  /* 0x000000040d0d7824 */ /* 0x000fc800078e00ff */
[----:B------:R-:W0:Y:S02]  /*229a0*/  LDC R28, c[0x2][R13+0x1b0] ;  /* 0x00806c000d1c7b82 */ /* 0x000e240000000800 */
[----:B0-----:R-:W-:-:S04]  /*229b0*/  SHF.R.S32.HI R29, RZ, 0x1f, R28 ;  /* 0x0000001fff1d7819 */ /* 0x001fc8000001141c */
.L_x_2907:
[----:B------:R-:W-:Y:S05]  /*229c0*/  BRX R28 -0x229d0                                                    (*"BRANCH_TARGETS .L_x_792,.L_x_2909,.L_x_2910"*) ;  /* 0xfffffdd41c8c7949 */ /* 0x000fea000383ffff */
.L_x_2910:
        /* <DEDUP_REMOVED lines=8> */
.L_x_2909:
[----:B------:R-:W-:Y:S01]  /*22a50*/  MOV R14, R26 ;  /* 0x0000001a000e7202 */ /* 0x000fe20000000f00 */
[----:B------:R-:W-:Y:S01]  /*22a60*/  IMAD.MOV.U32 R15, RZ, RZ, R27 ;  /* 0x000000ffff0f7224 */ /* 0x000fe200078e001b */
[----:B------:R-:W-:Y:S06]  /*22a70*/  BRA `(.L_x_792) ;  /* 0x0000000400c07947 */ /* 0x000fec0003800000 */
.L_x_791:
        /* <DEDUP_REMOVED lines=21> */
.L_x_810:
        /* <DEDUP_REMOVED lines=21> */
.L_x_809:
[----:B------:R-:W-:Y:S05]  /*22d20*/  BSYNC.RECONVERGENT B3 ;  /* 0x0000000000037941 */ /* 0x000fea0003800200 */
.L_x_808:
        /* <DEDUP_REMOVED lines=16> */
.L_x_812:
[----:B------:R-:W-:Y:S05]  /*22e30*/  BSYNC.RECONVERGENT B3 ;  /* 0x0000000000037941 */ /* 0x000fea0003800200 */
.L_x_811:
[----:B------:R-:W-:-:S13]  /*22e40*/  ISETP.NE.OR P0, PT, R13, R26, P0 ;  /* 0x0000001a0d00720c */ /* 0x000fda0000705670 */
[----:B------:R-:W-:Y:S05]  /*22e50*/  @!P0 BRA `(.L_x_813) ;  /* 0x0000000000248947 */ /* 0x000fea0003800000 */
.L_x_807:
[----:B------:R-:W-:Y:S02]  /*22e60*/  IMAD.MOV.U32 R14, RZ, RZ, 0x1be2b496 ;  /* 0x1be2b496ff0e7424 */ /* 0x000fe400078e00ff */
[----:B------:R-:W-:-:S07]  /*22e70*/  IMAD.MOV.U32 R15, RZ, RZ, 0x4005bf0a ;  /* 0x4005bf0aff0f7424 */ /* 0x000fce00078e00ff */
.L_x_814:
[----:B------:R-:W-:Y:S01]  /*22e80*/  DMUL R68, R68, R14 ;  /* 0x0000000e44447228 */ /* 0x000fe20000000000 */
[----:B------:R-:W-:-:S05]  /*22e90*/  VIADD R13, R13, 0x4 ;  /* 0x000000040d0d7836 */ /* 0x000fca0000000000 */
[----:B------:R-:W-:Y:S02]  /*22ea0*/  ISETP.NE.AND P0, PT, R13, R26, PT ;  /* 0x0000001a0d00720c */ /* 0x000fe40003f05270 */
[----:B------:R-:W-:-:S08]  /*22eb0*/  DMUL R68, R68, R14 ;  /* 0x0000000e44447228 */ /* 0x000fd00000000000 */
[----:B------:R-:W-:-:S08]  /*22ec0*/  DMUL R68, R68, R14 ;  /* 0x0000000e44447228 */ /* 0x000fd00000000000 */
[----:B------:R-:W-:Y:S01]  /*22ed0*/  DMUL R68, R68, R14 ;  /* 0x0000000e44447228 */ /* 0x000fe20000000000 */
[----:B------:R-:W-:Y:S10]  /*22ee0*/  @P0 BRA `(.L_x_814) ;  /* 0xfffffffc00e40947 */ /* 0x000ff4000383ffff */
.L_x_813:
[----:B------:R-:W-:Y:S05]  /*22ef0*/  BSYNC.RECONVERGENT B2 ;  /* 0x0000000000027941 */ /* 0x000fea0003800200 */
.L_x_806:
[----:B------:R-:W-:Y:S01]  /*22f00*/  UMOV UR8, 0x1be2b496 ;  /* 0x1be2b49600087882 */ /* 0x000fe20000000000 */
[----:B------:R-:W-:Y:S02]  /*22f10*/  UMOV UR9, 0x4005bf0a ;  /* 0x4005bf0a00097882 */ /* 0x000fe40000000000 */
[----:B------:R-:W-:-:S11]  /*22f20*/  DMUL R14, R68, UR8 ;  /* 0x00000008440e7c28 */ /* 0x000fd60008000000 */
.L_x_805:
[----:B------:R-:W-:Y:S05]  /*22f30*/  BSYNC.RECONVERGENT B0 ;  /* 0x0000000000007941 */ /* 0x000fea0003800200 */
.L_x_804:
[----:B------:R-:W-:Y:S01]  /*22f40*/  VIMNMX.U32 R13, PT, PT, R19, 0x2, PT ;  /* 0x00000002130d7848 */ /* 0x000fe20003fe0000 */
[----:B------:R-:W-:Y:S04]  /*22f50*/  BSSY.RECONVERGENT B0, `(.L_x_815) ;  /* 0x000000f000007945 */ /* 0x000fe80003800200 */
[----:B------:R-:W-:-:S04]  /*22f60*/  IMAD.SHL.U32 R13, R13, 0x4, RZ ;  /* 0x000000040d0d7824 */ /* 0x000fc800078e00ff */
[----:B------:R-:W0:Y:S02]  /*22f70*/  LDC R26, c[0x2][R13+0x1bc] ;  /* 0x00806f000d1a7b82 */ /* 0x000e240000000800 */
[----:B0-----:R-:W-:-:S04]  /*22f80*/  SHF.R.S32.HI R27, RZ, 0x1f, R26 ;  /* 0x0000001fff1b7819 */ /* 0x001fc8000001141a */
.L_x_2911:
[----:B------:R-:W-:Y:S05]  /*22f90*/  BRX R26 -0x22fa0                                                    (*"BRANCH_TARGETS .L_x_816,.L_x_2913,.L_x_2914"*) ;  /* 0xfffffdd01a187949 */ /* 0x000fea000383ffff */
.L_x_2914:
        /* <DEDUP_REMOVED lines=8> */
.L_x_2913:
[----:B------:R-:W-:Y:S01]  /*23020*/  IMAD.MOV.U32 R68, RZ, RZ, R14 ;  /* 0x000000ffff447224 */ /* 0x000fe200078e000e */
[----:B------:R-:W-:-:S07]  /*23030*/  MOV R69, R15 ;  /* 0x0000000f00457202 */ /* 0x000fce0000000f00 */
.L_x_816:
[----:B------:R-:W-:Y:S05]  /*23040*/  BSYNC.RECONVERGENT B0 ;  /* 0x0000000000007941 */ /* 0x000fea0003800200 */
.L_x_815:
        /* <DEDUP_REMOVED lines=16> */
.L_x_818:
[----:B------:R-:W-:Y:S05]  /*23150*/  BSYNC.RECONVERGENT B2 ;  /* 0x0000000000027941 */ /* 0x000fea0003800200 */
.L_x_817:
[----:B------:R-:W-:Y:S01]  /*23160*/  IMAD.MOV.U32 R14, RZ, RZ, R108 ;  /* 0x000000ffff0e7224 */ /* 0x000fe200078e006c */
[----:B------:R-:W-:-:S07]  /*23170*/  MOV R15, R109 ;  /* 0x0000006d000f7202 */ /* 0x000fce0000000f00 */
.L_x_792:
[----:B------:R-:W-:Y:S05]  /*23180*/  BSYNC.RECONVERGENT B1 ;  /* 0x0000000000017941 */ /* 0x000fea0003800200 */
.L_x_790:
        /* <DEDUP_REMOVED lines=78> */
.L_x_820:
[----:B------:R-:W-:Y:S01]  /*23670*/  IMAD.MOV.U32 R14, RZ, RZ, 0x0 ;  /* 0x00000000ff0e7424 */ /* 0x000fe200078e00ff */
[----:B------:R-:W-:Y:S01]  /*23680*/  LOP3.LUT P0, RZ, R27, 0x7fffffff, RZ, 0xc0, !PT ;  /* 0x7fffffff1bff7812 */ /* 0x000fe2000780c0ff */
[----:B------:R-:W-:-:S06]  /*23690*/  IMAD.MOV.U32 R15, RZ, RZ, 0x7ff00000 ;  /* 0x7ff00000ff0f7424 */ /* 0x000fcc00078e00ff */
[----:B------:R-:W-:-:S10]  /*236a0*/  DFMA R14, R26, R14, +INF ;  /* 0x7ff000001a0e742b */ /* 0x000fd4000000000e */
[----:B------:R-:W-:Y:S02]  /*236b0*/  FSEL R14, R14, RZ, P0 ;  /* 0x000000ff0e0e7208 */ /* 0x000fe40000000000 */
[----:B------:R-:W-:-:S07]  /*236c0*/  FSEL R15, R15, -QNAN , P0 ;  /* 0xfff000000f0f7808 */ /* 0x000fce0000000000 */
.L_x_821:
[----:B------:R-:W-:Y:S05]  /*236d0*/  BSYNC.RECONVERGENT B0 ;  /* 0x0000000000007941 */ /* 0x000fea0003800200 */
.L_x_819:
        /* <DEDUP_REMOVED lines=31> */
.L_x_831:
        /* <DEDUP_REMOVED lines=21> */
.L_x_830:
[----:B------:R-:W-:Y:S05]  /*23a20*/  BSYNC.RECONVERGENT B3 ;  /* 0x0000000000037941 */ /* 0x000fea0003800200 */
.L_x_829:
        /* <DEDUP_REMOVED lines=16> */
.L_x_833:
[----:B------:R-:W-:Y:S05]  /*23b30*/  BSYNC.RECONVERGENT B3 ;  /* 0x0000000000037941 */ /* 0x000fea0003800200 */
.L_x_832:
[----:B------:R-:W-:-:S13]  /*23b40*/  ISETP.NE.OR P0, PT, R13, R28, P0 ;  /* 0x0000001c0d00720c */ /* 0x000fda0000705670 */
[----:B------:R-:W-:Y:S05]  /*23b50*/  @!P0 BRA `(.L_x_834) ;  /* 0x0000000000248947 */ /* 0x000fea0003800000 */
.L_x_828:
[----:B------:R-:W-:Y:S02]  /*23b60*/  IMAD.MOV.U32 R26, RZ, RZ, 0x1be2b496 ;  /* 0x1be2b496ff1a7424 */ /* 0x000fe400078e00ff */
[----:B------:R-:W-:-:S07]  /*23b70*/  IMAD.MOV.U32 R27, RZ, RZ, 0x4005bf0a ;  /* 0x4005bf0aff1b7424 */ /* 0x000fce00078e00ff */
.L_x_835:
[----:B------:R-:W-:Y:S01]  /*23b80*/  DMUL R14, R14, R26 ;  /* 0x0000001a0e0e7228 */ /* 0x000fe20000000000 */
[----:B------:R-:W-:-:S05]  /*23b90*/  VIADD R13, R13, 0x4 ;  /* 0x000000040d0d7836 */ /* 0x000fca0000000000 */
[----:B------:R-:W-:Y:S02]  /*23ba0*/  ISETP.NE.AND P0, PT, R13, R28, PT ;  /* 0x0000001c0d00720c */ /* 0x000fe40003f05270 */
[----:B------:R-:W-:-:S08]  /*23bb0*/  DMUL R14, R14, R26 ;  /* 0x0000001a0e0e7228 */ /* 0x000fd00000000000 */
[----:B------:R-:W-:-:S08]  /*23bc0*/  DMUL R14, R14, R26 ;  /* 0x0000001a0e0e7228 */ /* 0x000fd00000000000 */
[----:B------:R-:W-:Y:S01]  /*23bd0*/  DMUL R14, R14, R26 ;  /* 0x0000001a0e0e7228 */ /* 0x000fe20000000000 */
[----:B------:R-:W-:Y:S10]  /*23be0*/  @P0 BRA `(.L_x_835) ;  /* 0xfffffffc00e40947 */ /* 0x000ff4000383ffff */
.L_x_834:
[----:B------:R-:W-:Y:S05]  /*23bf0*/  BSYNC.RECONVERGENT B2 ;  /* 0x0000000000027941 */ /* 0x000fea0003800200 */
.L_x_827:
[----:B------:R-:W-:Y:S01]  /*23c00*/  UMOV UR8, 0x1be2b496 ;  /* 0x1be2b49600087882 */ /* 0x000fe20000000000 */
[----:B------:R-:W-:Y:S02]  /*23c10*/  UMOV UR9, 0x4005bf0a ;  /* 0x4005bf0a00097882 */ /* 0x000fe40000000000 */
[----:B------:R-:W-:-:S11]  /*23c20*/  DMUL R26, R14, UR8 ;  /* 0x000000080e1a7c28 */ /* 0x000fd60008000000 */
.L_x_826:
[----:B------:R-:W-:Y:S05]  /*23c30*/  BSYNC.RECONVERGENT B0 ;  /* 0x0000000000007941 */ /* 0x000fea0003800200 */
.L_x_825:
[----:B------:R-:W-:-:S05]  /*23c40*/  VIMNMX.U32 R13, PT, PT, R98, 0x2, PT ;  /* 0x00000002620d7848 */ /* 0x000fca0003fe0000 */
[----:B------:R-:W-:-:S04]  /*23c50*/  IMAD.SHL.U32 R13, R13, 0x4, RZ ;  /* 0x000000040d0d7824 */ /* 0x000fc800078e00ff */
[----:B------:R-:W0:Y:S02]  /*23c60*/  LDC R28, c[0x2][R13+0x1c8] ;  /* 0x008072000d1c7b82 */ /* 0x000e240000000800 */
[----:B0-----:R-:W-:-:S04]  /*23c70*/  SHF.R.S32.HI R29, RZ, 0x1f, R28 ;  /* 0x0000001fff1d7819 */ /* 0x001fc8000001141c */
.L_x_2915:
[----:B------:R-:W-:Y:S05]  /*23c80*/  BRX R28 -0x23c90                                                    (*"BRANCH_TARGETS .L_x_824,.L_x_2917,.L_x_2918"*) ;  /* 0xfffffdc01cdc7949 */ /* 0x000fea000383ffff */
.L_x_2918:
        /* <DEDUP_REMOVED lines=8> */
.L_x_2917:
[----:B------:R-:W-:Y:S01]  /*23d10*/  IMAD.MOV.U32 R14, RZ, RZ, R26 ;  /* 0x000000ffff0e7224 */ /* 0x000fe200078e001a */
[----:B------:R-:W-:Y:S01]  /*23d20*/  MOV R15, R27 ;  /* 0x0000001b000f7202 */ /* 0x000fe20000000f00 */
[----:B------:R-:W-:Y:S06]  /*23d30*/  BRA `(.L_x_824) ;  /* 0x0000000400c07947 */ /* 0x000fec0003800000 */
.L_x_823:
        /* <DEDUP_REMOVED lines=21> */
.L_x_842:
        /* <DEDUP_REMOVED lines=21> */
.L_x_841:
[----:B------:R-:W-:Y:S05]  /*23fe0*/  BSYNC.RECONVERGENT B3 ;  /* 0x0000000000037941 */ /* 0x000fea0003800200 */
.L_x_840:
        /* <DEDUP_REMOVED lines=16> */
.L_x_844:
[----:B------:R-:W-:Y:S05]  /*240f0*/  BSYNC.RECONVERGENT B3 ;  /* 0x0000000000037941 */ /* 0x000fea0003800200 */
.L_x_843:
[----:B------:R-:W-:-:S13]  /*24100*/  ISETP.NE.OR P0, PT, R13, R26, P0 ;  /* 0x0000001a0d00720c */ /* 0x000fda0000705670 */
[----:B------:R-:W-:Y:S05]  /*24110*/  @!P0 BRA `(.L_x_845) ;  /* 0x0000000000248947 */ /* 0x000fea0003800000 */
.L_x_839:
[----:B------:R-:W-:Y:S01]  /*24120*/  MOV R14, 0x1be2b496 ;  /* 0x1be2b496000e7802 */ /* 0x000fe20000000f00 */
[----:B------:R-:W-:-:S07]  /*24130*/  IMAD.MOV.U32 R15, RZ, RZ, 0x4005bf0a ;  /* 0x4005bf0aff0f7424 */ /* 0x000fce00078e00ff */
.L_x_846:
[----:B------:R-:W-:Y:S01]  /*24140*/  DMUL R70, R70, R14 ;  /* 0x0000000e46467228 */ /* 0x000fe20000000000 */
[----:B------:R-:W-:-:S05]  /*24150*/  VIADD R13, R13, 0x4 ;  /* 0x000000040d0d7836 */ /* 0x000fca0000000000 */
[----:B------:R-:W-:Y:S02]  /*24160*/  ISETP.NE.AND P0, PT, R13, R26, PT ;  /* 0x0000001a0d00720c */ /* 0x000fe40003f05270 */
[----:B------:R-:W-:-:S08]  /*24170*/  DMUL R70, R70, R14 ;  /* 0x0000000e46467228 */ /* 0x000fd00000000000 */
[----:B------:R-:W-:-:S08]  /*24180*/  DMUL R70, R70, R14 ;  /* 0x0000000e46467228 */ /* 0x000fd00000000000 */
[----:B------:R-:W-:Y:S01]  /*24190*/  DMUL R70, R70, R14 ;  /* 0x0000000e46467228 */ /* 0x000fe20000000000 */
[----:B------:R-:W-:Y:S10]  /*241a0*/  @P0 BRA `(.L_x_846) ;  /* 0xfffffffc00e40947 */ /* 0x000ff4000383ffff */
.L_x_845:
[----:B------:R-:W-:Y:S05]  /*241b0*/  BSYNC.RECONVERGENT B2 ;  /* 0x0000000000027941 */ /* 0x000fea0003800200 */
.L_x_838:
[----:B------:R-:W-:Y:S01]  /*241c0*/  UMOV UR8, 0x1be2b496 ;  /* 0x1be2b49600087882 */ /* 0x000fe20000000000 */
[----:B------:R-:W-:Y:S02]  /*241d0*/  UMOV UR9, 0x4005bf0a ;  /* 0x4005bf0a00097882 */ /* 0x000fe40000000000 */
[----:B------:R-:W-:-:S11]  /*241e0*/  DMUL R14, R70, UR8 ;  /* 0x00000008460e7c28 */ /* 0x000fd60008000000 */
.L_x_837:
[----:B------:R-:W-:Y:S05]  /*241f0*/  BSYNC.RECONVERGENT B0 ;  /* 0x0000000000007941 */ /* 0x000fea0003800200 */
.L_x_836:
[----:B------:R-:W-:Y:S01]  /*24200*/  VIMNMX.U32 R13, PT, PT, R19, 0x2, PT ;  /* 0x00000002130d7848 */ /* 0x000fe20003fe0000 */
[----:B------:R-:W-:Y:S04]  /*24210*/  BSSY.RECONVERGENT B0, `(.L_x_847) ;  /* 0x000000f000007945 */ /* 0x000fe80003800200 */
[----:B------:R-:W-:-:S04]  /*24220*/  IMAD.SHL.U32 R13, R13, 0x4, RZ ;  /* 0x000000040d0d7824 */ /* 0x000fc800078e00ff */
[----:B------:R-:W0:Y:S02]  /*24230*/  LDC R26, c[0x2][R13+0x1d4] ;  /* 0x008075000d1a7b82 */ /* 0x000e240000000800 */
[----:B0-----:R-:W-:-:S04]  /*24240*/  SHF.R.S32.HI R27, RZ, 0x1f, R26 ;  /* 0x0000001fff1b7819 */ /* 0x001fc8000001141a */
.L_x_2919:
[----:B------:R-:W-:Y:S05]  /*24250*/  BRX R26 -0x24260                                                    (*"BRANCH_TARGETS .L_x_848,.L_x_2921,.L_x_2922"*) ;  /* 0xfffffdbc1a687949 */ /* 0x000fea000383ffff */
.L_x_2922:
        /* <DEDUP_REMOVED lines=8> */
.L_x_2921:
[----:B------:R-:W-:Y:S02]  /*242e0*/  IMAD.MOV.U32 R70, RZ, RZ, R14 ;  /* 0x000000ffff467224 */ /* 0x000fe400078e000e */
[----:B------:R-:W-:-:S07]  /*242f0*/  IMAD.MOV.U32 R71, RZ, RZ, R15 ;  /* 0x000000ffff477224 */ /* 0x000fce00078e000f */
.L_x_848:
[----:B------:R-:W-:Y:S05]  /*24300*/  BSYNC.RECONVERGENT B0 ;  /* 0x0000000000007941 */ /* 0x000fea0003800200 */
.L_x_847:
        /* <DEDUP_REMOVED lines=16> */
.L_x_850:
[----:B------:R-:W-:Y:S05]  /*24410*/  BSYNC.RECONVERGENT B2 ;  /* 0x0000000000027941 */ /* 0x000fea0003800200 */
.L_x_849:
[----:B------:R-:W-:Y:S02]  /*24420*/  IMAD.MOV.U32 R14, RZ, RZ, R108 ;  /* 0x000000ffff0e7224 */ /* 0x000fe400078e006c */
[----:B------:R-:W-:-:S07]  /*24430*/  IMAD.MOV.U32 R15, RZ, RZ, R109 ;  /* 0x000000ffff0f7224 */ /* 0x000fce00078e006d */
.L_x_824:
[----:B------:R-:W-:Y:S05]  /*24440*/  BSYNC.RECONVERGENT B1 ;  /* 0x0000000000017941 */ /* 0x000fea0003800200 */
.L_x_822:
        /* <DEDUP_REMOVED lines=78> */
.L_x_852:
[----:B------:R-:W-:Y:S01]  /*24930*/  IMAD.MOV.U32 R14, RZ, RZ, 0x0 ;  /* 0x00000000ff0e7424 */ /* 0x000fe200078e00ff */
[----:B------:R-:W-:Y:S01]  /*24940*/  LOP3.LUT P0, RZ, R27, 0x7fffffff, RZ, 0xc0, !PT ;  /* 0x7fffffff1bff7812 */ /* 0x000fe2000780c0ff */
[----:B------:R-:W-:-:S06]  /*24950*/  IMAD.MOV.U32 R15, RZ, RZ, 0x7ff00000 ;  /* 0x7ff00000ff0f7424 */ /* 0x000fcc00078e00ff */
[----:B------:R-:W-:-:S10]  /*24960*/  DFMA R14, R26, R14, +INF ;  /* 0x7ff000001a0e742b */ /* 0x000fd4000000000e */
[----:B------:R-:W-:Y:S02]  /*24970*/  FSEL R14, R14, RZ, P0 ;  /* 0x000000ff0e0e7208 */ /* 0x000fe40000000000 */
[----:B------:R-:W-:-:S07]  /*24980*/  FSEL R15, R15, -QNAN , P0 ;  /* 0xfff000000f0f7808 */ /* 0x000fce0000000000 */
.L_x_853:
[----:B------:R-:W-:Y:S05]  /*24990*/  BSYNC.RECONVERGENT B0 ;  /* 0x0000000000007941 */ /* 0x000fea0003800200 */
.L_x_851:
        /* <DEDUP_REMOVED lines=30> */
.L_x_863:
        /* <DEDUP_REMOVED lines=21> */
.L_x_862:
[----:B------:R-:W-:Y:S05]  /*24cd0*/  BSYNC.RECONVERGENT B3 ;  /* 0x0000000000037941 */ /* 0x000fea0003800200 */
.L_x_861:
        /* <DEDUP_REMOVED lines=16> */
.L_x_865:
[----:B------:R-:W-:Y:S05]  /*24de0*/  BSYNC.RECONVERGENT B3 ;  /* 0x0000000000037941 */ /* 0x000fea0003800200 */
.L_x_864:
[----:B------:R-:W-:-:S13]  /*24df0*/  ISETP.NE.OR P0, PT, R13, R28, P0 ;  /* 0x0000001c0d00720c */ /* 0x000fda0000705670 */
[----:B------:R-:W-:Y:S05]  /*24e00*/  @!P0 BRA `(.L_x_866) ;  /* 0x0000000000248947 */ /* 0x000fea0003800000 */
.L_x_860:
[----:B------:R-:W-:Y:S01]  /*24e10*/  MOV R26, 0x1be2b496 ;  /* 0x1be2b496001a7802 */ /* 0x000fe20000000f00 */
[----:B------:R-:W-:-:S07]  /*24e20*/  IMAD.MOV.U32 R27, RZ, RZ, 0x4005bf0a ;  /* 0x4005bf0aff1b7424 */ /* 0x000fce00078e00ff */
.L_x_867:
[----:B------:R-:W-:Y:S01]  /*24e30*/  DMUL R14, R14, R26 ;  /* 0x0000001a0e0e7228 */ /* 0x000fe20000000000 */
[----:B------:R-:W-:-:S05]  /*24e40*/  VIADD R13, R13, 0x4 ;  /* 0x000000040d0d7836 */ /* 0x000fca0000000000 */
[----:B------:R-:W-:Y:S02]  /*24e50*/  ISETP.NE.AND P0, PT, R13, R28, PT ;  /* 0x0000001c0d00720c */ /* 0x000fe40003f05270 */
[----:B------:R-:W-:-:S08]  /*24e60*/  DMUL R14, R14, R26 ;  /* 0x0000001a0e0e7228 */ /* 0x000fd00000000000 */
[----:B------:R-:W-:-:S08]  /*24e70*/  DMUL R14, R14, R26 ;  /* 0x0000001a0e0e7228 */ /* 0x000fd00000000000 */
[----:B------:R-:W-:Y:S01]  /*24e80*/  DMUL R14, R14, R26 ;  /* 0x0000001a0e0e7228 */ /* 0x000fe20000000000 */
[----:B------:R-:W-:Y:S10]  /*24e90*/  @P0 BRA `(.L_x_867) ;  /* 0xfffffffc00e40947 */ /* 0x000ff4000383ffff */
.L_x_866:
[----:B------:R-:W-:Y:S05]  /*24ea0*/  BSYNC.RECONVERGENT B2 ;  /* 0x0000000000027941 */ /* 0x000fea0003800200 */
.L_x_859:
[----:B------:R-:W-:Y:S01]  /*24eb0*/  UMOV UR8, 0x1be2b496 ;  /* 0x1be2b49600087882 */ /* 0x000fe20000000000 */
[----:B------:R-:W-:Y:S02]  /*24ec0*/  UMOV UR9, 0x4005bf0a ;  /* 0x4005bf0a00097882 */ /* 0x000fe40000000000 */
[----:B------:R-:W-:-:S11]  /*24ed0*/  DMUL R26, R14, UR8 ;  /* 0x000000080e1a7c28 */ /* 0x000fd60008000000 */
.L_x_858:
[----:B------:R-:W-:Y:S05]  /*24ee0*/  BSYNC.RECONVERGENT B0 ;  /* 0x0000000000007941 */ /* 0x000fea0003800200 */
.L_x_857:
[----:B------:R-:W-:-:S05]  /*24ef0*/  VIMNMX.U32 R13, PT, PT, R98, 0x2, PT ;  /* 0x00000002620d7848 */ /* 0x000fca0003fe0000 */
[----:B------:R-:W-:-:S04]  /*24f00*/  IMAD.SHL.U32 R13, R13, 0x4, RZ ;  /* 0x000000040d0d7824 */ /* 0x000fc800078e00ff */
[----:B------:R-:W0:Y:S02]  /*24f10*/  LDC R28, c[0x2][R13+0x1e0] ;  /* 0x008078000d1c7b82 */ /* 0x000e240000000800 */
[----:B0-----:R-:W-:-:S04]  /*24f20*/  SHF.R.S32.HI R29, RZ, 0x1f, R28 ;  /* 0x0000001fff1d7819 */ /* 0x001fc8000001141c */
.L_x_2923:
[----:B------:R-:W-:Y:S05]  /*24f30*/  BRX R28 -0x24f40                                                    (*"BRANCH_TARGETS .L_x_856,.L_x_2925,.L_x_2926"*) ;  /* 0xfffffdb01c307949 */ /* 0x000fea000383ffff */
.L_x_2926:
        /* <DEDUP_REMOVED lines=8> */
.L_x_2925:
[----:B------:R-:W-:Y:S02]  /*24fc0*/  IMAD.MOV.U32 R14, RZ, RZ, R26 ;  /* 0x000000ffff0e7224 */ /* 0x000fe400078e001a */
[----:B------:R-:W-:Y:S01]  /*24fd0*/  IMAD.MOV.U32 R15, RZ, RZ, R27 ;  /* 0x000000ffff0f7224 */ /* 0x000fe200078e001b */
[----:B------:R-:W-:Y:S06]  /*24fe0*/  BRA `(.L_x_856) ;  /* 0x0000000400c07947 */ /* 0x000fec0003800000 */
.L_x_855:
[C---:B------:R-:W-:Y:S01]  /*24ff0*/  ISETP.GT.U32.AND P0, PT, R18.reuse, -0x4, PT ;  /* 0xfffffffc1200780c */ /* 0x040fe20003f04070 */
[----:B------:R-:W-:Y:S01]  /*25000*/  BSSY.RECONVERGENT B0, `(.L_x_868) ;  /* 0x000004a000007945 */ /* 0x000fe20003800200 */
[----:B------:R-:W-:Y:S01]  /*25010*/  IADD3 R26, PT, PT, -R18, RZ, RZ ;  /* 0x000000ff121a7210 */ /* 0x000fe20007ffe1ff */
[----:B0-----:R-:W-:Y:S02]  /*25020*/  IMAD.MOV.U32 R14, RZ, RZ, 0x1be2b496 ;  /* 0x1be2b496ff0e7424 */ /* 0x001fe400078e00ff */
        /* <DEDUP_REMOVED lines=17> */
.L_x_874:
        /* <DEDUP_REMOVED lines=21> */
.L_x_873:
[----:B------:R-:W-:Y:S05]  /*25290*/  BSYNC.RECONVERGENT B3 ;  /* 0x0000000000037941 */ /* 0x000fea0003800200 */
.L_x_872:
        /* <DEDUP_REMOVED lines=16> */
.L_x_876:
[----:B------:R-:W-:Y:S05]  /*253a0*/  BSYNC.RECONVERGENT B3 ;  /* 0x0000000000037941 */ /* 0x000fea0003800200 */
.L_x_875:
[----:B------:R-:W-:-:S13]  /*253b0*/  ISETP.NE.OR P0, PT, R13, R26, P0 ;  /* 0x0000001a0d00720c */ /* 0x000fda0000705670 */
[----:B------:R-:W-:Y:S05]  /*253c0*/  @!P0 BRA `(.L_x_877) ;  /* 0x0000000000248947 */ /* 0x000fea0003800000 */
.L_x_871:
[----:B------:R-:W-:Y:S01]  /*253d0*/  IMAD.MOV.U32 R14, RZ, RZ, 0x1be2b496 ;  /* 0x1be2b496ff0e7424 */ /* 0x000fe200078e00ff */
[----:B------:R-:W-:-:S07]  /*253e0*/  MOV R15, 0x4005bf0a ;  /* 0x4005bf0a000f7802 */ /* 0x000fce0000000f00 */
.L_x_878:
[----:B------:R-:W-:Y:S01]  /*253f0*/  DMUL R72, R72, R14 ;  /* 0x0000000e48487228 */ /* 0x000fe20000000000 */
[----:B------:R-:W-:-:S05]  /*25400*/  VIADD R13, R13, 0x4 ;  /* 0x000000040d0d7836 */ /* 0x000fca0000000000 */
[----:B------:R-:W-:Y:S02]  /*25410*/  ISETP.NE.AND P0, PT, R13, R26, PT ;  /* 0x0000001a0d00720c */ /* 0x000fe40003f05270 */
[----:B------:R-:W-:-:S08]  /*25420*/  DMUL R72, R72, R14 ;  /* 0x0000000e48487228 */ /* 0x000fd00000000000 */
[----:B------:R-:W-:-:S08]  /*25430*/  DMUL R72, R72, R14 ;  /* 0x0000000e48487228 */ /* 0x000fd00000000000 */
[----:B------:R-:W-:Y:S01]  /*25440*/  DMUL R72, R72, R14 ;  /* 0x0000000e48487228 */ /* 0x000fe20000000000 */
[----:B------:R-:W-:Y:S10]  /*25450*/  @P0 BRA `(.L_x_878) ;  /* 0xfffffffc00e40947 */ /* 0x000ff4000383ffff */
.L_x_877:
[----:B------:R-:W-:Y:S05]  /*25460*/  BSYNC.RECONVERGENT B2 ;  /* 0x0000000000027941 */ /* 0x000fea0003800200 */
.L_x_870:
[----:B------:R-:W-:Y:S01]  /*25470*/  UMOV UR8, 0x1be2b496 ;  /* 0x1be2b49600087882 */ /* 0x000fe20000000000 */
[----:B------:R-:W-:Y:S02]  /*25480*/  UMOV UR9, 0x4005bf0a ;  /* 0x4005bf0a00097882 */ /* 0x000fe40000000000 */
[----:B------:R-:W-:-:S11]  /*25490*/  DMUL R14, R72, UR8 ;  /* 0x00000008480e7c28 */ /* 0x000fd60008000000 */
.L_x_869:
[----:B------:R-:W-:Y:S05]  /*254a0*/  BSYNC.RECONVERGENT B0 ;  /* 0x0000000000007941 */ /* 0x000fea0003800200 */
.L_x_868:
[----:B------:R-:W-:Y:S01]  /*254b0*/  VIMNMX.U32 R13, PT, PT, R19, 0x2, PT ;  /* 0x00000002130d7848 */ /* 0x000fe20003fe0000 */
[----:B------:R-:W-:Y:S04]  /*254c0*/  BSSY.RECONVERGENT B0, `(.L_x_879) ;  /* 0x000000f000007945 */ /* 0x000fe80003800200 */
[----:B------:R-:W-:-:S04]  /*254d0*/  IMAD.SHL.U32 R13, R13, 0x4, RZ ;  /* 0x000000040d0d7824 */ /* 0x000fc800078e00ff */
[----:B------:R-:W0:Y:S02]  /*254e0*/  LDC R26, c[0x2][R13+0x1ec] ;  /* 0x00807b000d1a7b82 */ /* 0x000e240000000800 */
[----:B0-----:R-:W-:-:S04]  /*254f0*/  SHF.R.S32.HI R27, RZ, 0x1f, R26 ;  /* 0x0000001fff1b7819 */ /* 0x001fc8000001141a */
.L_x_2927:
[----:B------:R-:W-:Y:S05]  /*25500*/  BRX R26 -0x25510                                                    (*"BRANCH_TARGETS .L_x_880,.L_x_2929,.L_x_2930"*) ;  /* 0xfffffda81abc7949 */ /* 0x000fea000383ffff */
.L_x_2930:
        /* <DEDUP_REMOVED lines=8> */
.L_x_2929:
[----:B------:R-:W-:Y:S02]  /*25590*/  IMAD.MOV.U32 R72, RZ, RZ, R14 ;  /* 0x000000ffff487224 */ /* 0x000fe400078e000e */
[----:B------:R-:W-:-:S07]  /*255a0*/  IMAD.MOV.U32 R73, RZ, RZ, R15 ;  /* 0x000000ffff497224 */ /* 0x000fce00078e000f */
.L_x_880:
[----:B------:R-:W-:Y:S05]  /*255b0*/  BSYNC.RECONVERGENT B0 ;  /* 0x0000000000007941 */ /* 0x000fea0003800200 */
.L_x_879:
        /* <DEDUP_REMOVED lines=16> */
.L_x_882:
[----:B------:R-:W-:Y:S05]  /*256c0*/  BSYNC.RECONVERGENT B2 ;  /* 0x0000000000027941 */ /* 0x000fea0003800200 */
.L_x_881:
[----:B------:R-:W-:Y:S02]  /*256d0*/  IMAD.MOV.U32 R14, RZ, RZ, R108 ;  /* 0x000000ffff0e7224 */ /* 0x000fe400078e006c */
[----:B------:R-:W-:-:S07]  /*256e0*/  IMAD.MOV.U32 R15, RZ, RZ, R109 ;  /* 0x000000ffff0f7224 */ /* 0x000fce00078e006d */
.L_x_856:
[----:B------:R-:W-:Y:S05]  /*256f0*/  BSYNC.RECONVERGENT B1 ;  /* 0x0000000000017941 */ /* 0x000fea0003800200 */
.L_x_854:
        /* <DEDUP_REMOVED lines=78> */
.L_x_884:
[----:B------:R-:W-:Y:S01]  /*25be0*/  IMAD.MOV.U32 R14, RZ, RZ, 0x0 ;  /* 0x00000000ff0e7424 */ /* 0x000fe200078e00ff */
[----:B------:R-:W-:Y:S01]  /*25bf0*/  LOP3.LUT P0, RZ, R27, 0x7fffffff, RZ, 0xc0, !PT ;  /* 0x7fffffff1bff7812 */ /* 0x000fe2000780c0ff */
[----:B------:R-:W-:-:S06]  /*25c00*/  IMAD.MOV.U32 R15, RZ, RZ, 0x7ff00000 ;  /* 0x7ff00000ff0f7424 */ /* 0x000fcc00078e00ff */
[----:B------:R-:W-:-:S10]  /*25c10*/  DFMA R14, R26, R14, +INF ;  /* 0x7ff000001a0e742b */ /* 0x000fd4000000000e */
[----:B------:R-:W-:Y:S02]  /*25c20*/  FSEL R14, R14, RZ, P0 ;  /* 0x000000ff0e0e7208 */ /* 0x000fe40000000000 */
[----:B------:R-:W-:-:S07]  /*25c30*/  FSEL R15, R15, -QNAN , P0 ;  /* 0xfff000000f0f7808 */ /* 0x000fce0000000000 */
.L_x_885:
[----:B------:R-:W-:Y:S05]  /*25c40*/  BSYNC.RECONVERGENT B0 ;  /* 0x0000000000007941 */ /* 0x000fea0003800200 */
.L_x_883:
        /* <DEDUP_REMOVED lines=30> */
.L_x_895:
        /* <DEDUP_REMOVED lines=21> */
.L_x_894:
[----:B------:R-:W-:Y:S05]  /*25f80*/  BSYNC.RECONVERGENT B3 ;  /* 0x0000000000037941 */ /* 0x000fea0003800200 */
.L_x_893:
        /* <DEDUP_REMOVED lines=16> */
.L_x_897:
[----:B------:R-:W-:Y:S05]  /*26090*/  BSYNC.RECONVERGENT B3 ;  /* 0x0000000000037941 */ /* 0x000fea0003800200 */
.L_x_896:
[----:B------:R-:W-:-:S13]  /*260a0*/  ISETP.NE.OR P0, PT, R13, R28, P0 ;  /* 0x0000001c0d00720c */ /* 0x000fda0000705670 */
[----:B------:R-:W-:Y:S05]  /*260b0*/  @!P0 BRA `(.L_x_898) ;  /* 0x0000000000248947 */ /* 0x000fea0003800000 */
.L_x_892:
[----:B------:R-:W-:Y:S01]  /*260c0*/  IMAD.MOV.U32 R26, RZ, RZ, 0x1be2b496 ;  /* 0x1be2b496ff1a7424 */ /* 0x000fe200078e00ff */
[----:B------:R-:W-:-:S07]  /*260d0*/  MOV R27, 0x4005bf0a ;  /* 0x4005bf0a001b7802 */ /* 0x000fce0000000f00 */
.L_x_899:
[----:B------:R-:W-:Y:S01]  /*260e0*/  DMUL R14, R14, R26 ;  /* 0x0000001a0e0e7228 */ /* 0x000fe20000000000 */
[----:B------:R-:W-:-:S05]  /*260f0*/  VIADD R13, R13, 0x4 ;  /* 0x000000040d0d7836 */ /* 0x000fca0000000000 */
[----:B------:R-:W-:Y:S02]  /*26100*/  ISETP.NE.AND P0, PT, R13, R28, PT ;  /* 0x0000001c0d00720c */ /* 0x000fe40003f05270 */
[----:B------:R-:W-:-:S08]  /*26110*/  DMUL R14, R14, R26 ;  /* 0x0000001a0e0e7228 */ /* 0x000fd00000000000 */
[----:B------:R-:W-:-:S08]  /*26120*/  DMUL R14, R14, R26 ;  /* 0x0000001a0e0e7228 */ /* 0x000fd00000000000 */
[----:B------:R-:W-:Y:S01]  /*26130*/  DMUL R14, R14, R26 ;  /* 0x0000001a0e0e7228 */ /* 0x000fe20000000000 */
[----:B------:R-:W-:Y:S10]  /*26140*/  @P0 BRA `(.L_x_899) ;  /* 0xfffffffc00e40947 */ /* 0x000ff4000383ffff */
.L_x_898:
[----:B------:R-:W-:Y:S05]  /*26150*/  BSYNC.RECONVERGENT B2 ;  /* 0x0000000000027941 */ /* 0x000fea0003800200 */
.L_x_891:
[----:B------:R-:W-:Y:S01]  /*26160*/  UMOV UR8, 0x1be2b496 ;  /* 0x1be2b49600087882 */ /* 0x000fe20000000000 */
[----:B------:R-:W-:Y:S02]  /*26170*/  UMOV UR9, 0x4005bf0a ;  /* 0x4005bf0a00097882 */ /* 0x000fe40000000000 */
[----:B------:R-:W-:-:S11]  /*26180*/  DMUL R26, R14, UR8 ;  /* 0x000000080e1a7c28 */ /* 0x000fd60008000000 */
.L_x_890:
[----:B------:R-:W-:Y:S05]  /*26190*/  BSYNC.RECONVERGENT B0 ;  /* 0x0000000000007941 */ /* 0x000fea0003800200 */
.L_x_889:
[----:B------:R-:W-:-:S05]  /*261a0*/  VIMNMX.U32 R13, PT, PT, R98, 0x2, PT ;  /* 0x00000002620d7848 */ /* 0x000fca0003fe0000 */
[----:B------:R-:W-:-:S04]  /*261b0*/  IMAD.SHL.U32 R13, R13, 0x4, RZ ;  /* 0x000000040d0d7824 */ /* 0x000fc800078e00ff */
[----:B------:R-:W0:Y:S02]  /*261c0*/  LDC R28, c[0x2][R13+0x1f8] ;  /* 0x00807e000d1c7b82 */ /* 0x000e240000000800 */
[----:B0-----:R-:W-:-:S04]  /*261d0*/  SHF.R.S32.HI R29, RZ, 0x1f, R28 ;  /* 0x0000001fff1d7819 */ /* 0x001fc8000001141c */
.L_x_2931:
[----:B------:R-:W-:Y:S05]  /*261e0*/  BRX R28 -0x261f0                                                    (*"BRANCH_TARGETS .L_x_888,.L_x_2933,.L_x_2934"*) ;  /* 0xfffffd9c1c847949 */ /* 0x000fea000383ffff */
.L_x_2934:
        /* <DEDUP_REMOVED lines=8> */
.L_x_2933:
[----:B------:R-:W-:Y:S02]  /*26270*/  IMAD.MOV.U32 R14, RZ, RZ, R26 ;  /* 0x000000ffff0e7224 */ /* 0x000fe400078e001a */
[----:B------:R-:W-:Y:S01]  /*26280*/  IMAD.MOV.U32 R15, RZ, RZ, R27 ;  /* 0x000000ffff0f7224 */ /* 0x000fe200078e001b */
[----:B------:R-:W-:Y:S06]  /*26290*/  BRA `(.L_x_888) ;  /* 0x0000000400c07947 */ /* 0x000fec0003800000 */
.L_x_887:
[----:B------:R-:W-:Y:S01]  /*262a0*/  ISETP.GT.U32.AND P0, PT, R18, -0x4, PT ;  /* 0xfffffffc1200780c */ /* 0x000fe20003f04070 */
[----:B------:R-:W-:Y:S01]  /*262b0*/  IMAD.MOV R26, RZ, RZ, -R18 ;  /* 0x000000ffff1a7224 */ /* 0x000fe200078e0a12 */
[----:B------:R-:W-:Y:S01]  /*262c0*/  BSSY.RECONVERGENT B0, `(.L_x_900) ;  /* 0x0000049000007945 */ /* 0x000fe20003800200 */
[----:B0-----:R-:W-:Y:S01]  /*262d0*/  MOV R14, 0x1be2b496 ;  /* 0x1be2b496000e7802 */ /* 0x001fe20000000f00 */
        /* <DEDUP_REMOVED lines=17> */
.L_x_906:
        /* <DEDUP_REMOVED lines=21> */
.L_x_905:
[----:B------:R-:W-:Y:S05]  /*26540*/  BSYNC.RECONVERGENT B3 ;  /* 0x0000000000037941 */ /* 0x000fea0003800200 */
.L_x_904:
        /* <DEDUP_REMOVED lines=16> */
.L_x_908:
[----:B------:R-:W-:Y:S05]  /*26650*/  BSYNC.RECONVERGENT B3 ;  /* 0x0000000000037941 */ /* 0x000fea0003800200 */
.L_x_907:
[----:B------:R-:W-:-:S13]  /*26660*/  ISETP.NE.OR P0, PT, R13, R26, P0 ;  /* 0x0000001a0d00720c */ /* 0x000fda0000705670 */
[----:B------:R-:W-:Y:S05]  /*26670*/  @!P0 BRA `(.L_x_909) ;  /* 0x0000000000248947 */ /* 0x000fea0003800000 */
.L_x_903:
[----:B------:R-:W-:Y:S02]  /*26680*/  IMAD.MOV.U32 R14, RZ, RZ, 0x1be2b496 ;  /* 0x1be2b496ff0e7424 */ /* 0x000fe400078e00ff */
[----:B------:R-:W-:-:S07]  /*26690*/  IMAD.MOV.U32 R15, RZ, RZ, 0x4005bf0a ;  /* 0x4005bf0aff0f7424 */ /* 0x000fce00078e00ff */
.L_x_910:
[----:B------:R-:W-:Y:S01]  /*266a0*/  DMUL R74, R74, R14 ;  /* 0x0000000e4a4a7228 */ /* 0x000fe20000000000 */
[----:B------:R-:W-:-:S04]  /*266b0*/  IADD3 R13, PT, PT, R13, 0x4, RZ ;  /* 0x000000040d0d7810 */ /* 0x000fc80007ffe0ff */
[----:B------:R-:W-:-:S03]  /*266c0*/  ISETP.NE.AND P0, PT, R13, R26, PT ;  /* 0x0000001a0d00720c */ /* 0x000fc60003f05270 */
[----:B------:R-:W-:-:S08]  /*266d0*/  DMUL R74, R74, R14 ;  /* 0x0000000e4a4a7228 */ /* 0x000fd00000000000 */
[----:B------:R-:W-:-:S08]  /*266e0*/  DMUL R74, R74, R14 ;  /* 0x0000000e4a4a7228 */ /* 0x000fd00000000000 */
[----:B------:R-:W-:Y:S01]  /*266f0*/  DMUL R74, R74, R14 ;  /* 0x0000000e4a4a7228 */ /* 0x000fe20000000000 */
[----:B------:R-:W-:Y:S10]  /*26700*/  @P0 BRA `(.L_x_910) ;  /* 0xfffffffc00e40947 */ /* 0x000ff4000383ffff */
.L_x_909:
[----:B------:R-:W-:Y:S05]  /*26710*/  BSYNC.RECONVERGENT B2 ;  /* 0x0000000000027941 */ /* 0x000fea0003800200 */
.L_x_902:
[----:B------:R-:W-:Y:S01]  /*26720*/  UMOV UR8, 0x1be2b496 ;  /* 0x1be2b49600087882 */ /* 0x000fe20000000000 */
[----:B------:R-:W-:Y:S02]  /*26730*/  UMOV UR9, 0x4005bf0a ;  /* 0x4005bf0a00097882 */ /* 0x000fe40000000000 */
[----:B------:R-:W-:-:S11]  /*26740*/  DMUL R14, R74, UR8 ;  /* 0x000000084a0e7c28 */ /* 0x000fd60008000000 */
.L_x_901:
[----:B------:R-:W-:Y:S05]  /*26750*/  BSYNC.RECONVERGENT B0 ;  /* 0x0000000000007941 */ /* 0x000fea0003800200 */
.L_x_900:
[----:B------:R-:W-:Y:S01]  /*26760*/  VIMNMX.U32 R13, PT, PT, R19, 0x2, PT ;  /* 0x00000002130d7848 */ /* 0x000fe20003fe0000 */
[----:B------:R-:W-:Y:S04]  /*26770*/  BSSY.RECONVERGENT B0, `(.L_x_911) ;  /* 0x000000f000007945 */ /* 0x000fe80003800200 */
[----:B------:R-:W-:-:S04]  /*26780*/  IMAD.SHL.U32 R13, R13, 0x4, RZ ;  /* 0x000000040d0d7824 */ /* 0x000fc800078e00ff */
[----:B------:R-:W0:Y:S02]  /*26790*/  LDC R26, c[0x2][R13+0x204] ;  /* 0x008081000d1a7b82 */ /* 0x000e240000000800 */
[----:B0-----:R-:W-:-:S04]  /*267a0*/  SHF.R.S32.HI R27, RZ, 0x1f, R26 ;  /* 0x0000001fff1b7819 */ /* 0x001fc8000001141a */
.L_x_2935:
[----:B------:R-:W-:Y:S05]  /*267b0*/  BRX R26 -0x267c0                                                    (*"BRANCH_TARGETS .L_x_912,.L_x_2937,.L_x_2938"*) ;  /* 0xfffffd981a107949 */ /* 0x000fea000383ffff */
.L_x_2938:
        /* <DEDUP_REMOVED lines=8> */
.L_x_2937:
[----:B------:R-:W-:Y:S02]  /*26840*/  IMAD.MOV.U32 R74, RZ, RZ, R14 ;  /* 0x000000ffff4a7224 */ /* 0x000fe400078e000e */
[----:B------:R-:W-:-:S07]  /*26850*/  IMAD.MOV.U32 R75, RZ, RZ, R15 ;  /* 0x000000ffff4b7224 */ /* 0x000fce00078e000f */
.L_x_912:
[----:B------:R-:W-:Y:S05]  /*26860*/  BSYNC.RECONVERGENT B0 ;  /* 0x0000000000007941 */ /* 0x000fea0003800200 */
.L_x_911:
        /* <DEDUP_REMOVED lines=16> */
.L_x_914:
[----:B------:R-:W-:Y:S05]  /*26970*/  BSYNC.RECONVERGENT B2 ;  /* 0x0000000000027941 */ /* 0x000fea0003800200 */
.L_x_913:
[----:B------:R-:W-:Y:S02]  /*26980*/  IMAD.MOV.U32 R14, RZ, RZ, R108 ;  /* 0x000000ffff0e7224 */ /* 0x000fe400078e006c */
[----:B------:R-:W-:-:S07]  /*26990*/  IMAD.MOV.U32 R15, RZ, RZ, R109 ;  /* 0x000000ffff0f7224 */ /* 0x000fce00078e006d */
.L_x_888:
[----:B------:R-:W-:Y:S05]  /*269a0*/  BSYNC.RECONVERGENT B1 ;  /* 0x0000000000017941 */ /* 0x000fea0003800200 */
.L_x_886:
        /* <DEDUP_REMOVED lines=78> */
.L_x_916:
[----:B------:R-:W-:Y:S01]  /*26e90*/  IMAD.MOV.U32 R14, RZ, RZ, 0x0 ;  /* 0x00000000ff0e7424 */ /* 0x000fe200078e00ff */
[----:B------:R-:W-:Y:S01]  /*26ea0*/  LOP3.LUT P0, RZ, R27, 0x7fffffff, RZ, 0xc0, !PT ;  /* 0x7fffffff1bff7812 */ /* 0x000fe2000780c0ff */
[----:B------:R-:W-:-:S06]  /*26eb0*/  IMAD.MOV.U32 R15, RZ, RZ, 0x7ff00000 ;  /* 0x7ff00000ff0f7424 */ /* 0x000fcc00078e00ff */
[----:B------:R-:W-:-:S10]  /*26ec0*/  DFMA R14, R26, R14, +INF ;  /* 0x7ff000001a0e742b */ /* 0x000fd4000000000e */
[----:B------:R-:W-:Y:S02]  /*26ed0*/  FSEL R14, R14, RZ, P0 ;  /* 0x000000ff0e0e7208 */ /* 0x000fe40000000000 */
[----:B------:R-:W-:-:S07]  /*26ee0*/  FSEL R15, R15, -QNAN , P0 ;  /* 0xfff000000f0f7808 */ /* 0x000fce0000000000 */
.L_x_917:
[----:B------:R-:W-:Y:S05]  /*26ef0*/  BSYNC.RECONVERGENT B0 ;  /* 0x0000000000007941 */ /* 0x000fea0003800200 */
.L_x_915:
        /* <DEDUP_REMOVED lines=31> */
.L_x_927:
        /* <DEDUP_REMOVED lines=21> */
.L_x_926:
[----:B------:R-:W-:Y:S05]  /*27240*/  BSYNC.RECONVERGENT B3 ;  /* 0x0000000000037941 */ /* 0x000fea0003800200 */
.L_x_925:
        /* <DEDUP_REMOVED lines=16> */
.L_x_929:
[----:B------:R-:W-:Y:S05]  /*27350*/  BSYNC.RECONVERGENT B3 ;  /* 0x0000000000037941 */ /* 0x000fea0003800200 */
.L_x_928:
[----:B------:R-:W-:-:S13]  /*27360*/  ISETP.NE.OR P0, PT, R13, R28, P0 ;  /* 0x0000001c0d00720c */ /* 0x000fda0000705670 */
[----:B------:R-:W-:Y:S05]  /*27370*/  @!P0 BRA `(.L_x_930) ;  /* 0x0000000000248947 */ /* 0x000fea0003800000 */
.L_x_924:
[----:B------:R-:W-:Y:S02]  /*27380*/  IMAD.MOV.U32 R26, RZ, RZ, 0x1be2b496 ;  /* 0x1be2b496ff1a7424 */ /* 0x000fe400078e00ff */
[----:B------:R-:W-:-:S07]  /*27390*/  IMAD.MOV.U32 R27, RZ, RZ, 0x4005bf0a ;  /* 0x4005bf0aff1b7424 */ /* 0x000fce00078e00ff */
.L_x_931:
[----:B------:R-:W-:Y:S01]  /*273a0*/  DMUL R14, R14, R26 ;  /* 0x0000001a0e0e7228 */ /* 0x000fe20000000000 */
[----:B------:R-:W-:-:S04]  /*273b0*/  IADD3 R13, PT, PT, R13, 0x4, RZ ;  /* 0x000000040d0d7810 */ /* 0x000fc80007ffe0ff */
[----:B------:R-:W-:-:S03]  /*273c0*/  ISETP.NE.AND P0, PT, R13, R28, PT ;  /* 0x0000001c0d00720c */ /* 0x000fc60003f05270 */
[----:B------:R-:W-:-:S08]  /*273d0*/  DMUL R14, R14, R26 ;  /* 0x0000001a0e0e7228 */ /* 0x000fd00000000000 */
[----:B------:R-:W-:-:S08]  /*273e0*/  DMUL R14, R14, R26 ;  /* 0x0000001a0e0e7228 */ /* 0x000fd00000000000 */
[----:B------:R-:W-:Y:S01]  /*273f0*/  DMUL R14, R14, R26 ;  /* 0x0000001a0e0e7228 */ /* 0x000fe20000000000 */
[----:B------:R-:W-:Y:S10]  /*27400*/  @P0 BRA `(.L_x_931) ;  /* 0xfffffffc00e40947 */ /* 0x000ff4000383ffff */
.L_x_930:
[----:B------:R-:W-:Y:S05]  /*27410*/  BSYNC.RECONVERGENT B2 ;  /* 0x0000000000027941 */ /* 0x000fea0003800200 */
.L_x_923:
[----:B------:R-:W-:Y:S01]  /*27420*/  UMOV UR8, 0x1be2b496 ;  /* 0x1be2b49600087882 */ /* 0x000fe20000000000 */
[----:B------:R-:W-:Y:S02]  /*27430*/  UMOV UR9, 0x4005bf0a ;  /* 0x4005bf0a00097882 */ /* 0x000fe40000000000 */
[----:B------:R-:W-:-:S11]  /*27440*/  DMUL R26, R14, UR8 ;  /* 0x000000080e1a7c28 */ /* 0x000fd60008000000 */
.L_x_922:
[----:B------:R-:W-:Y:S05]  /*27450*/  BSYNC.RECONVERGENT B0 ;  /* 0x0000000000007941 */ /* 0x000fea0003800200 */
.L_x_921:
[----:B------:R-:W-:-:S05]  /*27460*/  VIMNMX.U32 R13, PT, PT, R98, 0x2, PT ;  /* 0x00000002620d7848 */ /* 0x000fca0003fe0000 */
[----:B------:R-:W-:-:S04]  /*27470*/  IMAD.SHL.U32 R13, R13, 0x4, RZ ;  /* 0x000000040d0d7824 */ /* 0x000fc800078e00ff */
[----:B------:R-:W0:Y:S02]  /*27480*/  LDC R28, c[0x2][R13+0x210] ;  /* 0x008084000d1c7b82 */ /* 0x000e240000000800 */
[----:B0-----:R-:W-:-:S04]  /*27490*/  SHF.R.S32.HI R29, RZ, 0x1f, R28 ;  /* 0x0000001fff1d7819 */ /* 0x001fc8000001141c */
.L_x_2939:
[----:B------:R-:W-:Y:S05]  /*274a0*/  BRX R28 -0x274b0                                                    (*"BRANCH_TARGETS .L_x_920,.L_x_2941,.L_x_2942"*) ;  /* 0xfffffd881cd47949 */ /* 0x000fea000383ffff */
.L_x_2942:
        /* <DEDUP_REMOVED lines=8> */
.L_x_2941:
[----:B------:R-:W-:Y:S02]  /*27530*/  IMAD.MOV.U32 R14, RZ, RZ, R26 ;  /* 0x000000ffff0e7224 */ /* 0x000fe400078e001a */
[----:B------:R-:W-:Y:S01]  /*27540*/  IMAD.MOV.U32 R15, RZ, RZ, R27 ;  /* 0x000000ffff0f7224 */ /* 0x000fe200078e001b */
[----:B------:R-:W-:Y:S06]  /*27550*/  BRA `(.L_x_920) ;  /* 0x0000000400c07947 */ /* 0x000fec0003800000 */
.L_x_919:
[----:B------:R-:W-:Y:S01]  /*27560*/  ISETP.GT.U32.AND P0, PT, R18, -0x4, PT ;  /* 0xfffffffc1200780c */ /* 0x000fe20003f04070 */
[----:B------:R-:W-:Y:S01]  /*27570*/  IMAD.MOV R26, RZ, RZ, -R18 ;  /* 0x000000ffff1a7224 */ /* 0x000fe200078e0a12 */
[----:B------:R-:W-:Y:S01]  /*27580*/  BSSY.RECONVERGENT B0, `(.L_x_932) ;  /* 0x0000049000007945 */ /* 0x000fe20003800200 */
[----:B0-----:R-:W-:Y:S01]  /*27590*/  IMAD.MOV.U32 R14, RZ, RZ, 0x1be2b496 ;  /* 0x1be2b496ff0e7424 */ /* 0x001fe200078e00ff */
        /* <DEDUP_REMOVED lines=17> */
.L_x_938:
        /* <DEDUP_REMOVED lines=21> */
.L_x_937:
[----:B------:R-:W-:Y:S05]  /*27800*/  BSYNC.RECONVERGENT B3 ;  /* 0x0000000000037941 */ /* 0x000fea0003800200 */
.L_x_936:
        /* <DEDUP_REMOVED lines=16> */
.L_x_940:
[----:B------:R-:W-:Y:S05]  /*27910*/  BSYNC.RECONVERGENT B3 ;  /* 0x0000000000037941 */ /* 0x000fea0003800200 */
.L_x_939:
[----:B------:R-:W-:-:S13]  /*27920*/  ISETP.NE.OR P0, PT, R13, R26, P0 ;  /* 0x0000001a0d00720c */ /* 0x000fda0000705670 */
[----:B------:R-:W-:Y:S05]  /*27930*/  @!P0 BRA `(.L_x_941) ;  /* 0x0000000000248947 */ /* 0x000fea0003800000 */
.L_x_935:
[----:B------:R-:W-:Y:S02]  /*27940*/  IMAD.MOV.U32 R14, RZ, RZ, 0x1be2b496 ;  /* 0x1be2b496ff0e7424 */ /* 0x000fe400078e00ff */
[----:B------:R-:W-:-:S07]  /*27950*/  IMAD.MOV.U32 R15, RZ, RZ, 0x4005bf0a ;  /* 0x4005bf0aff0f7424 */ /* 0x000fce00078e00ff */
.L_x_942:
[----:B------:R-:W-:Y:S01]  /*27960*/  DMUL R76, R76, R14 ;  /* 0x0000000e4c4c7228 */ /* 0x000fe20000000000 */
[----:B------:R-:W-:-:S05]  /*27970*/  VIADD R13, R13, 0x4 ;  /* 0x000000040d0d7836 */ /* 0x000fca0000000000 */
[----:B------:R-:W-:Y:S02]  /*27980*/  ISETP.NE.AND P0, PT, R13, R26, PT ;  /* 0x0000001a0d00720c */ /* 0x000fe40003f05270 */
[----:B------:R-:W-:-:S08]  /*27990*/  DMUL R76, R76, R14 ;  /* 0x0000000e4c4c7228 */ /* 0x000fd00000000000 */
[----:B------:R-:W-:-:S08]  /*279a0*/  DMUL R76, R76, R14 ;  /* 0x0000000e4c4c7228 */ /* 0x000fd00000000000 */
[----:B------:R-:W-:Y:S01]  /*279b0*/  DMUL R76, R76, R14 ;  /* 0x0000000e4c4c7228 */ /* 0x000fe20000000000 */
[----:B------:R-:W-:Y:S10]  /*279c0*/  @P0 BRA `(.L_x_942) ;  /* 0xfffffffc00e40947 */ /* 0x000ff4000383ffff */
.L_x_941:
[----:B------:R-:W-:Y:S05]  /*279d0*/  BSYNC.RECONVERGENT B2 ;  /* 0x0000000000027941 */ /* 0x000fea0003800200 */
.L_x_934:
[----:B------:R-:W-:Y:S01]  /*279e0*/  UMOV UR8, 0x1be2b496 ;  /* 0x1be2b49600087882 */ /* 0x000fe20000000000 */
[----:B------:R-:W-:Y:S02]  /*279f0*/  UMOV UR9, 0x4005bf0a ;  /* 0x4005bf0a00097882 */ /* 0x000fe40000000000 */
[----:B------:R-:W-:-:S11]  /*27a00*/  DMUL R14, R76, UR8 ;  /* 0x000000084c0e7c28 */ /* 0x000fd60008000000 */
.L_x_933:
[----:B------:R-:W-:Y:S05]  /*27a10*/  BSYNC.RECONVERGENT B0 ;  /* 0x0000000000007941 */ /* 0x000fea0003800200 */
.L_x_932:
[----:B------:R-:W-:Y:S01]  /*27a20*/  VIMNMX.U32 R13, PT, PT, R19, 0x2, PT ;  /* 0x00000002130d7848 */ /* 0x000fe20003fe0000 */
[----:B------:R-:W-:Y:S03]  /*27a30*/  BSSY.RECONVERGENT B0, `(.L_x_943) ;  /* 0x000000f000007945 */ /* 0x000fe60003800200 */
[----:B------:R-:W-:-:S04]  /*27a40*/  SHF.L.U32 R13, R13, 0x2, RZ ;  /* 0x000000020d0d7819 */ /* 0x000fc800000006ff */
[----:B------:R-:W0:Y:S02]  /*27a50*/  LDC R26, c[0x2][R13+0x21c] ;  /* 0x008087000d1a7b82 */ /* 0x000e240000000800 */
[----:B0-----:R-:W-:-:S04]  /*27a60*/  SHF.R.S32.HI R27, RZ, 0x1f, R26 ;  /* 0x0000001fff1b7819 */ /* 0x001fc8000001141a */
.L_x_2943:
[----:B------:R-:W-:Y:S05]  /*27a70*/  BRX R26 -0x27a80                                                    (*"BRANCH_TARGETS .L_x_944,.L_x_2945,.L_x_2946"*) ;  /* 0xfffffd841a607949 */ /* 0x000fea000383ffff */
.L_x_2946:
        /* <DEDUP_REMOVED lines=8> */
.L_x_2945:
[----:B------:R-:W-:Y:S02]  /*27b00*/  IMAD.MOV.U32 R76, RZ, RZ, R14 ;  /* 0x000000ffff4c7224 */ /* 0x000fe400078e000e */
[----:B------:R-:W-:-:S07]  /*27b10*/  IMAD.MOV.U32 R77, RZ, RZ, R15 ;  /* 0x000000ffff4d7224 */ /* 0x000fce00078e000f */
.L_x_944:
[----:B------:R-:W-:Y:S05]  /*27b20*/  BSYNC.RECONVERGENT B0 ;  /* 0x0000000000007941 */ /* 0x000fea0003800200 */
.L_x_943:
        /* <DEDUP_REMOVED lines=16> */
.L_x_946:
[----:B------:R-:W-:Y:S05]  /*27c30*/  BSYNC.RECONVERGENT B2 ;  /* 0x0000000000027941 */ /* 0x000fea0003800200 */
.L_x_945:
[----:B------:R-:W-:Y:S02]  /*27c40*/  IMAD.MOV.U32 R14, RZ, RZ, R108 ;  /* 0x000000ffff0e7224 */ /* 0x000fe400078e006c */
[----:B------:R-:W-:-:S07]  /*27c50*/  IMAD.MOV.U32 R15, RZ, RZ, R109 ;  /* 0x000000ffff0f7224 */ /* 0x000fce00078e006d */
.L_x_920:
[----:B------:R-:W-:Y:S05]  /*27c60*/  BSYNC.RECONVERGENT B1 ;  /* 0x0000000000017941 */ /* 0x000fea0003800200 */
.L_x_918:
        /* <DEDUP_REMOVED lines=78> */
.L_x_948:
[----:B------:R-:W-:Y:S01]  /*28150*/  MOV R14, 0x0 ;  /* 0x00000000000e7802 */ /* 0x000fe20000000f00 */
[----:B------:R-:W-:Y:S01]  /*28160*/  IMAD.MOV.U32 R15, RZ, RZ, 0x7ff00000 ;  /* 0x7ff00000ff0f7424 */ /* 0x000fe200078e00ff */
[----:B------:R-:W-:-:S05]  /*28170*/  LOP3.LUT P0, RZ, R27, 0x7fffffff, RZ, 0xc0, !PT ;  /* 0x7fffffff1bff7812 */ /* 0x000fca000780c0ff */
[----:B------:R-:W-:-:S10]  /*28180*/  DFMA R14, R26, R14, +INF ;  /* 0x7ff000001a0e742b */ /* 0x000fd4000000000e */
[----:B------:R-:W-:Y:S02]  /*28190*/  FSEL R14, R14, RZ, P0 ;  /* 0x000000ff0e0e7208 */ /* 0x000fe40000000000 */
[----:B------:R-:W-:-:S07]  /*281a0*/  FSEL R15, R15, -QNAN , P0 ;  /* 0xfff000000f0f7808 */ /* 0x000fce0000000000 */
.L_x_949:
[----:B------:R-:W-:Y:S05]  /*281b0*/  BSYNC.RECONVERGENT B0 ;  /* 0x0000000000007941 */ /* 0x000fea0003800200 */
.L_x_947:
        /* <DEDUP_REMOVED lines=31> */
.L_x_959:
        /* <DEDUP_REMOVED lines=21> */
.L_x_958:
[----:B------:R-:W-:Y:S05]  /*28500*/  BSYNC.RECONVERGENT B3 ;  /* 0x0000000000037941 */ /* 0x000fea0003800200 */
.L_x_957:
        /* <DEDUP_REMOVED lines=16> */
.L_x_961:
[----:B------:R-:W-:Y:S05]  /*28610*/  BSYNC.RECONVERGENT B3 ;  /* 0x0000000000037941 */ /* 0x000fea0003800200 */
.L_x_960:
[----:B------:R-:W-:-:S13]  /*28620*/  ISETP.NE.OR P0, PT, R13, R20, P0 ;  /* 0x000000140d00720c */ /* 0x000fda0000705670 */
[----:B------:R-:W-:Y:S05]  /*28630*/  @!P0 BRA `(.L_x_962) ;  /* 0x0000000000248947 */ /* 0x000fea0003800000 */
.L_x_956:
[----:B------:R-:W-:Y:S02]  /*28640*/  IMAD.MOV.U32 R18, RZ, RZ, 0x1be2b496 ;  /* 0x1be2b496ff127424 */ /* 0x000fe400078e00ff */
[----:B------:R-:W-:-:S07]  /*28650*/  IMAD.MOV.U32 R19, RZ, RZ, 0x4005bf0a ;  /* 0x4005bf0aff137424 */ /* 0x000fce00078e00ff */
.L_x_963:
[----:B------:R-:W-:Y:S01]  /*28660*/  DMUL R14, R14, R18 ;  /* 0x000000120e0e7228 */ /* 0x000fe20000000000 */
[----:B------:R-:W-:-:S05]  /*28670*/  VIADD R13, R13, 0x4 ;  /* 0x000000040d0d7836 */ /* 0x000fca0000000000 */
[----:B------:R-:W-:Y:S02]  /*28680*/  ISETP.NE.AND P0, PT, R13, R20, PT ;  /* 0x000000140d00720c */ /* 0x000fe40003f05270 */
[----:B------:R-:W-:-:S08]  /*28690*/  DMUL R14, R14, R18 ;  /* 0x000000120e0e7228 */ /* 0x000fd00000000000 */
[----:B------:R-:W-:-:S08]  /*286a0*/  DMUL R14, R14, R18 ;  /* 0x000000120e0e7228 */ /* 0x000fd00000000000 */
[----:B------:R-:W-:Y:S01]  /*286b0*/  DMUL R14, R14, R18 ;  /* 0x000000120e0e7228 */ /* 0x000fe20000000000 */
[----:B------:R-:W-:Y:S10]  /*286c0*/  @P0 BRA `(.L_x_963) ;  /* 0xfffffffc00e40947 */ /* 0x000ff4000383ffff */
.L_x_962:
[----:B------:R-:W-:Y:S05]  /*286d0*/  BSYNC.RECONVERGENT B2 ;  /* 0x0000000000027941 */ /* 0x000fea0003800200 */
.L_x_955:
[----:B------:R-:W-:Y:S01]  /*286e0*/  UMOV UR8, 0x1be2b496 ;  /* 0x1be2b49600087882 */ /* 0x000fe20000000000 */
[----:B------:R-:W-:Y:S02]  /*286f0*/  UMOV UR9, 0x4005bf0a ;  /* 0x4005bf0a00097882 */ /* 0x000fe40000000000 */
[----:B------:R-:W-:-:S11]  /*28700*/  DMUL R20, R14, UR8 ;  /* 0x000000080e147c28 */ /* 0x000fd60008000000 */
.L_x_954:
[----:B------:R-:W-:Y:S05]  /*28710*/  BSYNC.RECONVERGENT B0 ;  /* 0x0000000000007941 */ /* 0x000fea0003800200 */
.L_x_953:
[----:B------:R-:W-:-:S04]  /*28720*/  VIMNMX.U32 R13, PT, PT, R26, 0x2, PT ;  /* 0x000000021a0d7848 */ /* 0x000fc80003fe0000 */
[----:B------:R-:W-:-:S04]  /*28730*/  SHF.L.U32 R13, R13, 0x2, RZ ;  /* 0x000000020d0d7819 */ /* 0x000fc800000006ff */
[----:B------:R-:W0:Y:S02]  /*28740*/  LDC R18, c[0x2][R13+0x228] ;  /* 0x00808a000d127b82 */ /* 0x000e240000000800 */
[----:B0-----:R-:W-:-:S04]  /*28750*/  SHF.R.S32.HI R19, RZ, 0x1f, R18 ;  /* 0x0000001fff137819 */ /* 0x001fc80000011412 */
.L_x_2947:
[----:B------:R-:W-:Y:S05]  /*28760*/  BRX R18 -0x28770                                                    (*"BRANCH_TARGETS .L_x_952,.L_x_2949,.L_x_2950"*) ;  /* 0xfffffd7812247949 */ /* 0x000fea000383ffff */
.L_x_2950:
        /* <DEDUP_REMOVED lines=8> */
.L_x_2949:
[----:B------:R-:W-:Y:S02]  /*287f0*/  IMAD.MOV.U32 R14, RZ, RZ, R20 ;  /* 0x000000ffff0e7224 */ /* 0x000fe400078e0014 */
[----:B------:R-:W-:Y:S01]  /*28800*/  IMAD.MOV.U32 R15, RZ, RZ, R21 ;  /* 0x000000ffff0f7224 */ /* 0x000fe200078e0015 */
[----:B------:R-:W-:Y:S06]  /*28810*/  BRA `(.L_x_952) ;  /* 0x0000000400c07947 */ /* 0x000fec0003800000 */
.L_x_951:
        /* <DEDUP_REMOVED lines=21> */
.L_x_970:
        /* <DEDUP_REMOVED lines=21> */
.L_x_969:
[----:B------:R-:W-:Y:S05]  /*28ac0*/  BSYNC.RECONVERGENT B3 ;  /* 0x0000000000037941 */ /* 0x000fea0003800200 */
.L_x_968:
        /* <DEDUP_REMOVED lines=16> */
.L_x_972:
[----:B------:R-:W-:Y:S05]  /*28bd0*/  BSYNC.RECONVERGENT B3 ;  /* 0x0000000000037941 */ /* 0x000fea0003800200 */
.L_x_971:
[----:B------:R-:W-:-:S13]  /*28be0*/  ISETP.NE.OR P0, PT, R13, R18, P0 ;  /* 0x000000120d00720c */ /* 0x000fda0000705670 */
[----:B------:R-:W-:Y:S05]  /*28bf0*/  @!P0 BRA `(.L_x_973) ;  /* 0x0000000000248947 */ /* 0x000fea0003800000 */
.L_x_967:
[----:B------:R-:W-:Y:S02]  /*28c00*/  IMAD.MOV.U32 R14, RZ, RZ, 0x1be2b496 ;  /* 0x1be2b496ff0e7424 */ /* 0x000fe400078e00ff */
[----:B------:R-:W-:-:S07]  /*28c10*/  IMAD.MOV.U32 R15, RZ, RZ, 0x4005bf0a ;  /* 0x4005bf0aff0f7424 */ /* 0x000fce00078e00ff */
.L_x_974:
[----:B------:R-:W-:Y:S01]  /*28c20*/  DMUL R78, R78, R14 ;  /* 0x0000000e4e4e7228 */ /* 0x000fe20000000000 */
[----:B------:R-:W-:-:S05]  /*28c30*/  VIADD R13, R13, 0x4 ;  /* 0x000000040d0d7836 */ /* 0x000fca0000000000 */
[----:B------:R-:W-:Y:S02]  /*28c40*/  ISETP.NE.AND P0, PT, R13, R18, PT ;  /* 0x000000120d00720c */ /* 0x000fe40003f05270 */
[----:B------:R-:W-:-:S08]  /*28c50*/  DMUL R78, R78, R14 ;  /* 0x0000000e4e4e7228 */ /* 0x000fd00000000000 */
[----:B------:R-:W-:-:S08]  /*28c60*/  DMUL R78, R78, R14 ;  /* 0x0000000e4e4e7228 */ /* 0x000fd00000000000 */
[----:B------:R-:W-:Y:S01]  /*28c70*/  DMUL R78, R78, R14 ;  /* 0x0000000e4e4e7228 */ /* 0x000fe20000000000 */
[----:B------:R-:W-:Y:S10]  /*28c80*/  @P0 BRA `(.L_x_974) ;  /* 0xfffffffc00e40947 */ /* 0x000ff4000383ffff */
.L_x_973:
[----:B------:R-:W-:Y:S05]  /*28c90*/  BSYNC.RECONVERGENT B2 ;  /* 0x0000000000027941 */ /* 0x000fea0003800200 */
.L_x_966:
[----:B------:R-:W-:Y:S01]  /*28ca0*/  UMOV UR8, 0x1be2b496 ;  /* 0x1be2b49600087882 */ /* 0x000fe20000000000 */
[----:B------:R-:W-:Y:S02]  /*28cb0*/  UMOV UR9, 0x4005bf0a ;  /* 0x4005bf0a00097882 */ /* 0x000fe40000000000 */
[----:B------:R-:W-:-:S11]  /*28cc0*/  DMUL R14, R78, UR8 ;  /* 0x000000084e0e7c28 */ /* 0x000fd60008000000 */
.L_x_965:
[----:B------:R-:W-:Y:S05]  /*28cd0*/  BSYNC.RECONVERGENT B0 ;  /* 0x0000000000007941 */ /* 0x000fea0003800200 */
.L_x_964:
[----:B------:R-:W-:Y:S01]  /*28ce0*/  VIMNMX.U32 R13, PT, PT, R20, 0x2, PT ;  /* 0x00000002140d7848 */ /* 0x000fe20003fe0000 */
[----:B------:R-:W-:Y:S04]  /*28cf0*/  BSSY.RECONVERGENT B0, `(.L_x_975) ;  /* 0x000000f000007945 */ /* 0x000fe80003800200 */
[----:B------:R-:W-:-:S04]  /*28d00*/  IMAD.SHL.U32 R13, R13, 0x4, RZ ;  /* 0x000000040d0d7824 */ /* 0x000fc800078e00ff */
[----:B------:R-:W0:Y:S02]  /*28d10*/  LDC R18, c[0x2][R13+0x234] ;  /* 0x00808d000d127b82 */ /* 0x000e240000000800 */
[----:B0-----:R-:W-:-:S04]  /*28d20*/  SHF.R.S32.HI R19, RZ, 0x1f, R18 ;  /* 0x0000001fff137819 */ /* 0x001fc80000011412 */
.L_x_2951:
[----:B------:R-:W-:Y:S05]  /*28d30*/  BRX R18 -0x28d40                                                    (*"BRANCH_TARGETS .L_x_976,.L_x_2953,.L_x_2954"*) ;  /* 0xfffffd7012b07949 */ /* 0x000fea000383ffff */
.L_x_2954:
        /* <DEDUP_REMOVED lines=8> */
.L_x_2953:
[----:B------:R-:W-:Y:S01]  /*28dc0*/  MOV R78, R14 ;  /* 0x0000000e004e7202 */ /* 0x000fe20000000f00 */
[----:B------:R-:W-:-:S07]  /*28dd0*/  IMAD.MOV.U32 R79, RZ, RZ, R15 ;  /* 0x000000ffff4f7224 */ /* 0x000fce00078e000f */
.L_x_976:
[----:B------:R-:W-:Y:S05]  /*28de0*/  BSYNC.RECONVERGENT B0 ;  /* 0x0000000000007941 */ /* 0x000fea0003800200 */
.L_x_975:
        /* <DEDUP_REMOVED lines=16> */
.L_x_978:
[----:B------:R-:W-:Y:S05]  /*28ef0*/  BSYNC.RECONVERGENT B2 ;  /* 0x0000000000027941 */ /* 0x000fea0003800200 */
.L_x_977:
[----:B------:R-:W-:Y:S01]  /*28f00*/  MOV R14, R108 ;  /* 0x0000006c000e7202 */ /* 0x000fe20000000f00 */
[----:B------:R-:W-:-:S07]  /*28f10*/  IMAD.MOV.U32 R15, RZ, RZ, R109 ;  /* 0x000000ffff0f7224 */ /* 0x000fce00078e006d */
.L_x_952:
[----:B------:R-:W-:Y:S05]  /*28f20*/  BSYNC.RECONVERGENT B1 ;  /* 0x0000000000017941 */ /* 0x000fea0003800200 */
.L_x_950:
        /* <DEDUP_REMOVED lines=78> */
.L_x_980:
[----:B------:R-:W-:Y:S01]  /*29410*/  IMAD.MOV.U32 R14, RZ, RZ, 0x0 ;  /* 0x00000000ff0e7424 */ /* 0x000fe200078e00ff */
[----:B------:R-:W-:Y:S02]  /*29420*/  MOV R15, 0x7ff00000 ;  /* 0x7ff00000000f7802 */ /* 0x000fe40000000f00 */
[----:B------:R-:W-:-:S04]  /*29430*/  LOP3.LUT P0, RZ, R17, 0x7fffffff, RZ, 0xc0, !PT ;  /* 0x7fffffff11ff7812 */ /* 0x000fc8000780c0ff */
[----:B------:R-:W-:-:S10]  /*29440*/  DFMA R14, R16, R14, +INF ;  /* 0x7ff00000100e742b */ /* 0x000fd4000000000e */
[----:B------:R-:W-:Y:S02]  /*29450*/  FSEL R14, R14, RZ, P0 ;  /* 0x000000ff0e0e7208 */ /* 0x000fe40000000000 */
[----:B------:R-:W-:-:S07]  /*29460*/  FSEL R15, R15, -QNAN , P0 ;  /* 0xfff000000f0f7808 */ /* 0x000fce0000000000 */
.L_x_981:
[----:B------:R-:W-:Y:S05]  /*29470*/  BSYNC.RECONVERGENT B0 ;  /* 0x0000000000007941 */ /* 0x000fea0003800200 */
.L_x_979:
[----:B------:R-:W-:Y:S01]  /*29480*/  DFMA R14, -RZ, R22, -R14 ;  /* 0x00000016ff0e722b */ /* 0x000fe2000000090e */
[C---:B------:R-:W-:Y:S02]  /*29490*/  IMAD R13, R12.reuse, 0x8, R99 ;  /* 0x000000080c0d7824 */ /* 0x040fe400078e0263 */
[----:B------:R-:W-:-:S05]  /*294a0*/  VIADD R12, R12, 0x1 ;  /* 0x000000010c0c7836 */ /* 0x000fca0000000000 */
[----:B------:R-:W-:Y:S01]  /*294b0*/  DFMA R14, RZ, R24, R14 ;  /* 0x00000018ff0e722b */ /* 0x000fe2000000000e */
[----:B------:R-:W-:-:S06]  /*294c0*/  ISETP.NE.AND P0, PT, R12, 0x9, PT ;  /* 0x000000090c00780c */ /* 0x000fcc0003f05270 */
[----:B------:R1:W-:Y:S07]  /*294d0*/  STL.64 [R13], R14 ;  /* 0x0000000e0d007387 */ /* 0x0003ee0000100a00 */
[----:B------:R-:W-:Y:S05]  /*294e0*/  @P0 BRA `(.L_x_982) ;  /* 0xffffff5c00680947 */ /* 0x000fea000383ffff */
[----:B-1----:R-:W-:Y:S01]  /*294f0*/  IMAD.MOV.U32 R14, RZ, RZ, 0x0 ;  /* 0x00000000ff0e7424 */ /* 0x002fe200078e00ff */
[----:B------:R0:W-:Y:S01]  /*29500*/  STL.64 [R1+0x370], RZ ;  /* 0x000370ff01007387 */ /* 0x0001e20000100a00 */
[----:B------:R-:W-:Y:S02]  /*29510*/  IMAD.MOV.U32 R15, RZ, RZ, 0x3ff00000 ;  /* 0x3ff00000ff0f7424 */ /* 0x000fe400078e00ff */
        /* <DEDUP_REMOVED lines=8> */
.L_x_1011:
[----:B------:R-:W-:-:S05]  /*295a0*/  LEA R13, R12, R1, 0x3 ;  /* 0x000000010c0d7211 */ /* 0x000fca00078e18ff */
[----:B------:R-:W2:Y:S04]  /*295b0*/  LDL.64 R18, [R13+0x2c8] ;  /* 0x0002c8000d127983 */ /* 0x000ea80000100a00 */
[----:B0-----:R-:W2:Y:S04]  /*295c0*/  LDL.64 R14, [R13+0x320] ;  /* 0x000320000d0e7983 */ /* 0x001ea80000100a00 */
        /* <DEDUP_REMOVED lines=80> */
.L_x_984:
[----:B------:R-:W-:Y:S05]  /*29ad0*/  BSYNC.RECONVERGENT B0 ;  /* 0x0000000000007941 */ /* 0x000fea0003800200 */
.L_x_983:
        /* <DEDUP_REMOVED lines=15> */
.L_x_986:
[----:B------:R-:W-:Y:S05]  /*29bd0*/  BSYNC.RECONVERGENT B0 ;  /* 0x0000000000007941 */ /* 0x000fea0003800200 */
.L_x_985:
        /* <DEDUP_REMOVED lines=76> */
.L_x_988:
[----:B------:R-:W-:Y:S01]  /*2a0a0*/  IMAD.MOV.U32 R22, RZ, RZ, 0x0 ;  /* 0x00000000ff167424 */ /* 0x000fe200078e00ff */
[----:B------:R-:W-:Y:S01]  /*2a0b0*/  LOP3.LUT P0, RZ, R25, 0x7fffffff, RZ, 0xc0, !PT ;  /* 0x7fffffff19ff7812 */ /* 0x000fe2000780c0ff */
[----:B------:R-:W-:-:S06]  /*2a0c0*/  IMAD.MOV.U32 R23, RZ, RZ, 0x7ff00000 ;  /* 0x7ff00000ff177424 */ /* 0x000fcc00078e00ff */
[----:B------:R-:W-:-:S10]  /*2a0d0*/  DFMA R22, R24, R22, +INF ;  /* 0x7ff000001816742b */ /* 0x000fd40000000016 */
[----:B------:R-:W-:Y:S02]  /*2a0e0*/  FSEL R22, R22, RZ, P0 ;  /* 0x000000ff16167208 */ /* 0x000fe40000000000 */
[----:B------:R-:W-:-:S07]  /*2a0f0*/  FSEL R23, R23, -QNAN , P0 ;  /* 0xfff0000017177808 */ /* 0x000fce0000000000 */
.L_x_989:
[----:B------:R-:W-:Y:S05]  /*2a100*/  BSYNC.RECONVERGENT B0 ;  /* 0x0000000000007941 */ /* 0x000fea0003800200 */
.L_x_987:
        /* <DEDUP_REMOVED lines=54> */
.L_x_991:
[----:B------:R-:W-:Y:S05]  /*2a470*/  BSYNC.RECONVERGENT B0 ;  /* 0x0000000000007941 */ /* 0x000fea0003800200 */
.L_x_990:
        /* <DEDUP_REMOVED lines=15> */
.L_x_993:
[----:B------:R-:W-:Y:S05]  /*2a570*/  BSYNC.RECONVERGENT B0 ;  /* 0x0000000000007941 */ /* 0x000fea0003800200 */
.L_x_992:
        /* <DEDUP_REMOVED lines=77> */
.L_x_995:
[----:B------:R-:W-:Y:S01]  /*2aa50*/  IMAD.MOV.U32 R18, RZ, RZ, 0x0 ;  /* 0x00000000ff127424 */ /* 0x000fe200078e00ff */
[----:B------:R-:W-:Y:S02]  /*2aa60*/  MOV R19, 0x7ff00000 ;  /* 0x7ff0000000137802 */ /* 0x000fe40000000f00 */
[----:B------:R-:W-:-:S04]  /*2aa70*/  LOP3.LUT P0, RZ, R21, 0x7fffffff, RZ, 0xc0, !PT ;  /* 0x7fffffff15ff7812 */ /* 0x000fc8000780c0ff */
[----:B------:R-:W-:-:S10]  /*2aa80*/  DFMA R18, R20, R18, +INF ;  /* 0x7ff000001412742b */ /* 0x000fd40000000012 */
[----:B------:R-:W-:Y:S02]  /*2aa90*/  FSEL R22, R18, RZ, P0 ;  /* 0x000000ff12167208 */ /* 0x000fe40000000000 */
[----:B------:R-:W-:-:S07]  /*2aaa0*/  FSEL R23, R19, -QNAN , P0 ;  /* 0xfff0000013177808 */ /* 0x000fce0000000000 */
.L_x_996:
[----:B------:R-:W-:Y:S05]  /*2aab0*/  BSYNC.RECONVERGENT B0 ;  /* 0x0000000000007941 */ /* 0x000fea0003800200 */
.L_x_994:
        /* <DEDUP_REMOVED lines=56> */
.L_x_998:
[----:B------:R-:W-:Y:S05]  /*2ae40*/  BSYNC.RECONVERGENT B0 ;  /* 0x0000000000007941 */ /* 0x000fea0003800200 */
.L_x_997:
        /* <DEDUP_REMOVED lines=15> */
.L_x_1000:
[----:B------:R-:W-:Y:S05]  /*2af40*/  BSYNC.RECONVERGENT B0 ;  /* 0x0000000000007941 */ /* 0x000fea0003800200 */
.L_x_999:
        /* <DEDUP_REMOVED lines=78> */
.L_x_1002:
[----:B------:R-:W-:Y:S01]  /*2b430*/  IMAD.MOV.U32 R22, RZ, RZ, 0x0 ;  /* 0x00000000ff167424 */ /* 0x000fe200078e00ff */
[----:B------:R-:W-:Y:S01]  /*2b440*/  LOP3.LUT P0, RZ, R27, 0x7fffffff, RZ, 0xc0, !PT ;  /* 0x7fffffff1bff7812 */ /* 0x000fe2000780c0ff */
[----:B------:R-:W-:-:S06]  /*2b450*/  IMAD.MOV.U32 R23, RZ, RZ, 0x7ff00000 ;  /* 0x7ff00000ff177424 */ /* 0x000fcc00078e00ff */
[----:B------:R-:W-:-:S10]  /*2b460*/  DFMA R22, R26, R22, +INF ;  /* 0x7ff000001a16742b */ /* 0x000fd40000000016 */
[----:B------:R-:W-:Y:S02]  /*2b470*/  FSEL R22, R22, RZ, P0 ;  /* 0x000000ff16167208 */ /* 0x000fe40000000000 */
[----:B------:R-:W-:-:S07]  /*2b480*/  FSEL R23, R23, -QNAN , P0 ;  /* 0xfff0000017177808 */ /* 0x000fce0000000000 */
.L_x_1003:
[----:B------:R-:W-:Y:S05]  /*2b490*/  BSYNC.RECONVERGENT B0 ;  /* 0x0000000000007941 */ /* 0x000fea0003800200 */
.L_x_1001:
        /* <DEDUP_REMOVED lines=55> */
.L_x_1005:
[----:B------:R-:W-:Y:S05]  /*2b810*/  BSYNC.RECONVERGENT B0 ;  /* 0x0000000000007941 */ /* 0x000fea0003800200 */
.L_x_1004:
        /* <DEDUP_REMOVED lines=15> */
.L_x_1007:
[----:B------:R-:W-:Y:S05]  /*2b910*/  BSYNC.RECONVERGENT B0 ;  /* 0x0000000000007941 */ /* 0x000fea0003800200 */
.L_x_1006:
        /* <DEDUP_REMOVED lines=77> */
.L_x_1009:
[----:B------:R-:W-:Y:S01]  /*2bdf0*/  IMAD.MOV.U32 R14, RZ, RZ, 0x0 ;  /* 0x00000000ff0e7424 */ /* 0x000fe200078e00ff */
[----:B------:R-:W-:Y:S01]  /*2be00*/  LOP3.LUT P0, RZ, R17, 0x7fffffff, RZ, 0xc0, !PT ;  /* 0x7fffffff11ff7812 */ /* 0x000fe2000780c0ff */
[----:B------:R-:W-:-:S06]  /*2be10*/  IMAD.MOV.U32 R15, RZ, RZ, 0x7ff00000 ;  /* 0x7ff00000ff0f7424 */ /* 0x000fcc00078e00ff */
[----:B------:R-:W-:-:S10]  /*2be20*/  DFMA R14, R16, R14, +INF ;  /* 0x7ff00000100e742b */ /* 0x000fd4000000000e */
[----:B------:R-:W-:Y:S02]  /*2be30*/  FSEL R14, R14, RZ, P0 ;  /* 0x000000ff0e0e7208 */ /* 0x000fe40000000000 */
[----:B------:R-:W-:-:S07]  /*2be40*/  FSEL R15, R15, -QNAN , P0 ;  /* 0xfff000000f0f7808 */ /* 0x000fce0000000000 */
.L_x_1010:
[----:B------:R-:W-:Y:S05]  /*2be50*/  BSYNC.RECONVERGENT B0 ;  /* 0x0000000000007941 */ /* 0x000fea0003800200 */
.L_x_1008:
[----:B------:R1:W-:Y:S01]  /*2be60*/  STL.64 [R13+0x4b0], R14 ;  /* 0x0004b00e0d007387 */ /* 0x0003e20000100a00 */
[----:B------:R-:W-:-:S05]  /*2be70*/  VIADD R12, R12, 0x1 ;  /* 0x000000010c0c7836 */ /* 0x000fca0000000000 */
[----:B------:R-:W-:-:S13]  /*2be80*/  ISETP.NE.AND P0, PT, R12, 0x8, PT ;  /* 0x000000080c00780c */ /* 0x000fda0003f05270 */
[----:B-1----:R-:W-:Y:S05]  /*2be90*/  @P0 BRA `(.L_x_1011) ;  /* 0xffffffd400c00947 */ /* 0x002fea000383ffff */
[----:B------:R-:W-:Y:S02]  /*2bea0*/  MOV R12, 0x7 ;  /* 0x00000007000c7802 */ /* 0x000fe40000000f00 */
[----:B------:R-:W-:Y:S02]  /*2beb0*/  CS2R R14, SRZ ;  /* 0x00000000000e7805 */ /* 0x000fe4000001ff00 */
[----:B------:R-:W-:-:S07]  /*2bec0*/  CS2R R20, SRZ ;  /* 0x0000000000147805 */ /* 0x000fce000001ff00 */
.L_x_1040:
        /* <DEDUP_REMOVED lines=81> */
.L_x_1013:
[----:B------:R-:W-:Y:S05]  /*2c3e0*/  BSYNC.RECONVERGENT B0 ;  /* 0x0000000000007941 */ /* 0x000fea0003800200 */
.L_x_1012:
        /* <DEDUP_REMOVED lines=15> */
.L_x_1015:
[----:B------:R-:W-:Y:S05]  /*2c4e0*/  BSYNC.RECONVERGENT B0 ;  /* 0x0000000000007941 */ /* 0x000fea0003800200 */
.L_x_1014:
        /* <DEDUP_REMOVED lines=76> */
.L_x_1017:
[----:B------:R-:W-:Y:S01]  /*2c9b0*/  IMAD.MOV.U32 R20, RZ, RZ, 0x0 ;  /* 0x00000000ff147424 */ /* 0x000fe200078e00ff */
[----:B------:R-:W-:Y:S01]  /*2c9c0*/  LOP3.LUT P0, RZ, R23, 0x7fffffff, RZ, 0xc0, !PT ;  /* 0x7fffffff17ff7812 */ /* 0x000fe2000780c0ff */
[----:B------:R-:W-:-:S06]  /*2c9d0*/  IMAD.MOV.U32 R21, RZ, RZ, 0x7ff00000 ;  /* 0x7ff00000ff157424 */ /* 0x000fcc00078e00ff */
[----:B------:R-:W-:-:S10]  /*2c9e0*/  DFMA R20, R22, R20, +INF ;  /* 0x7ff000001614742b */ /* 0x000fd40000000014 */
[----:B------:R-:W-:Y:S02]  /*2c9f0*/  FSEL R20, R20, RZ, P0 ;  /* 0x000000ff14147208 */ /* 0x000fe40000000000 */
[----:B------:R-:W-:-:S07]  /*2ca00*/  FSEL R21, R21, -QNAN , P0 ;  /* 0xfff0000015157808 */ /* 0x000fce0000000000 */
.L_x_1018:
[----:B------:R-:W-:Y:S05]  /*2ca10*/  BSYNC.RECONVERGENT B0 ;  /* 0x0000000000007941 */ /* 0x000fea0003800200 */
.L_x_1016:
        /* <DEDUP_REMOVED lines=58> */
.L_x_1020:
[----:B------:R-:W-:Y:S05]  /*2cdc0*/  BSYNC.RECONVERGENT B0 ;  /* 0x0000000000007941 */ /* 0x000fea0003800200 */
.L_x_1019:
        /* <DEDUP_REMOVED lines=15> */
.L_x_1022:
[----:B------:R-:W-:Y:S05]  /*2cec0*/  BSYNC.RECONVERGENT B0 ;  /* 0x0000000000007941 */ /* 0x000fea0003800200 */
.L_x_1021:
        /* <DEDUP_REMOVED lines=76> */
.L_x_1024:
[----:B------:R-:W-:Y:S01]  /*2d390*/  IMAD.MOV.U32 R26, RZ, RZ, 0x0 ;  /* 0x00000000ff1a7424 */ /* 0x000fe200078e00ff */
[----:B------:R-:W-:Y:S01]  /*2d3a0*/  LOP3.LUT P0, RZ, R105, 0x7fffffff, RZ, 0xc0, !PT ;  /* 0x7fffffff69ff7812 */ /* 0x000fe2000780c0ff */
[----:B------:R-:W-:-:S06]  /*2d3b0*/  IMAD.MOV.U32 R27, RZ, RZ, 0x7ff00000 ;  /* 0x7ff00000ff1b7424 */ /* 0x000fcc00078e00ff */
[----:B------:R-:W-:-:S10]  /*2d3c0*/  DFMA R26, R104, R26, +INF ;  /* 0x7ff00000681a742b */ /* 0x000fd4000000001a */
[----:B------:R-:W-:Y:S02]  /*2d3d0*/  FSEL R26, R26, RZ, P0 ;  /* 0x000000ff1a1a7208 */ /* 0x000fe40000000000 */
[----:B------:R-:W-:-:S07]  /*2d3e0*/  FSEL R27, R27, -QNAN , P0 ;  /* 0xfff000001b1b7808 */ /* 0x000fce0000000000 */
.L_x_1025:
[----:B------:R-:W-:Y:S05]  /*2d3f0*/  BSYNC.RECONVERGENT B0 ;  /* 0x0000000000007941 */ /* 0x000fea0003800200 */
.L_x_1023:
        /* <DEDUP_REMOVED lines=57> */
.L_x_1027:
[----:B------:R-:W-:Y:S05]  /*2d790*/  BSYNC.RECONVERGENT B0 ;  /* 0x0000000000007941 */ /* 0x000fea0003800200 */
.L_x_1026:
        /* <DEDUP_REMOVED lines=15> */
.L_x_1029:
[----:B------:R-:W-:Y:S05]  /*2d890*/  BSYNC.RECONVERGENT B0 ;  /* 0x0000000000007941 */ /* 0x000fea0003800200 */
.L_x_1028:
        /* <DEDUP_REMOVED lines=76> */
.L_x_1031:
[----:B------:R-:W-:Y:S01]  /*2dd60*/  MOV R14, 0x0 ;  /* 0x00000000000e7802 */ /* 0x000fe20000000f00 */
[----:B------:R-:W-:Y:S01]  /*2dd70*/  IMAD.MOV.U32 R15, RZ, RZ, 0x7ff00000 ;  /* 0x7ff00000ff0f7424 */ /* 0x000fe200078e00ff */
[----:B------:R-:W-:-:S05]  /*2dd80*/  LOP3.LUT P0, RZ, R29, 0x7fffffff, RZ, 0xc0, !PT ;  /* 0x7fffffff1dff7812 */ /* 0x000fca000780c0ff */
[----:B------:R-:W-:-:S10]  /*2dd90*/  DFMA R14, R28, R14, +INF ;  /* 0x7ff000001c0e742b */ /* 0x000fd4000000000e */
[----:B------:R-:W-:Y:S02]  /*2dda0*/  FSEL R14, R14, RZ, P0 ;  /* 0x000000ff0e0e7208 */ /* 0x000fe40000000000 */
[----:B------:R-:W-:-:S07]  /*2ddb0*/  FSEL R15, R15, -QNAN , P0 ;  /* 0xfff000000f0f7808 */ /* 0x000fce0000000000 */
.L_x_1032:
[----:B------:R-:W-:Y:S05]  /*2ddc0*/  BSYNC.RECONVERGENT B0 ;  /* 0x0000000000007941 */ /* 0x000fea0003800200 */
.L_x_1030:
        /* <DEDUP_REMOVED lines=55> */
.L_x_1034:
[----:B------:R-:W-:Y:S05]  /*2e140*/  BSYNC.RECONVERGENT B0 ;  /* 0x0000000000007941 */ /* 0x000fea0003800200 */
.L_x_1033:
        /* <DEDUP_REMOVED lines=15> */
.L_x_1036:
[----:B------:R-:W-:Y:S05]  /*2e240*/  BSYNC.RECONVERGENT B0 ;  /* 0x0000000000007941 */ /* 0x000fea0003800200 */
.L_x_1035:
        /* <DEDUP_REMOVED lines=78> */
.L_x_1038:
[----:B------:R-:W-:Y:S01]  /*2e730*/  MOV R14, 0x0 ;  /* 0x00000000000e7802 */ /* 0x000fe20000000f00 */
[----:B------:R-:W-:Y:S01]  /*2e740*/  IMAD.MOV.U32 R15, RZ, RZ, 0x7ff00000 ;  /* 0x7ff00000ff0f7424 */ /* 0x000fe200078e00ff */
[----:B------:R-:W-:-:S05]  /*2e750*/  LOP3.LUT P0, RZ, R19, 0x7fffffff, RZ, 0xc0, !PT ;  /* 0x7fffffff13ff7812 */ /* 0x000fca000780c0ff */
[----:B------:R-:W-:-:S10]  /*2e760*/  DFMA R14, R18, R14, +INF ;  /* 0x7ff00000120e742b */ /* 0x000fd4000000000e */
[----:B------:R-:W-:Y:S02]  /*2e770*/  FSEL R16, R14, RZ, P0 ;  /* 0x000000ff0e107208 */ /* 0x000fe40000000000 */
[----:B------:R-:W-:-:S07]  /*2e780*/  FSEL R17, R15, -QNAN , P0 ;  /* 0xfff000000f117808 */ /* 0x000fce0000000000 */
.L_x_1039:
[----:B------:R-:W-:Y:S05]  /*2e790*/  BSYNC.RECONVERGENT B0 ;  /* 0x0000000000007941 */ /* 0x000fea0003800200 */
.L_x_1037:
[----:B------:R0:W-:Y:S01]  /*2e7a0*/  STL.64 [R13+0x240], R16 ;  /* 0x000240100d007387 */ /* 0x0001e20000100a00 */
[C---:B------:R-:W-:Y:S01]  /*2e7b0*/  ISETP.GT.U32.AND P0, PT, R12.reuse, 0x1, PT ;  /* 0x000000010c00780c */ /* 0x040fe20003f04070 */
[----:B------:R-:W-:Y:S02]  /*2e7c0*/  VIADD R12, R12, 0xffffffff ;  /* 0xffffffff0c0c7836 */ /* 0x000fe40000000000 */
[----:B------:R-:W-:Y:S02]  /*2e7d0*/  IMAD.MOV.U32 R14, RZ, RZ, R26 ;  /* 0x000000ffff0e7224 */ /* 0x000fe400078e001a */
[----:B------:R-:W-:-:S08]  /*2e7e0*/  IMAD.MOV.U32 R15, RZ, RZ, R27 ;  /* 0x000000ffff0f7224 */ /* 0x000fd000078e001b */
[----:B0-----:R-:W-:Y:S05]  /*2e7f0*/  @P0 BRA `(.L_x_1040) ;  /* 0xffffffd400b40947 */ /* 0x001fea000383ffff */
[----:B------:R-:W-:-:S07]  /*2e800*/  IMAD.MOV.U32 R18, RZ, RZ, 0x1 ;  /* 0x00000001ff127424 */ /* 0x000fce00078e00ff */
.L_x_1391:
        /* <DEDUP_REMOVED lines=36> */
.L_x_1050:
        /* <DEDUP_REMOVED lines=21> */
.L_x_1049:
[----:B------:R-:W-:Y:S05]  /*2eba0*/  BSYNC.RECONVERGENT B3 ;  /* 0x0000000000037941 */ /* 0x000fea0003800200 */
.L_x_1048:
        /* <DEDUP_REMOVED lines=16> */
.L_x_1052:
[----:B------:R-:W-:Y:S05]  /*2ecb0*/  BSYNC.RECONVERGENT B3 ;  /* 0x0000000000037941 */ /* 0x000fea0003800200 */
.L_x_1051:
[----:B------:R-:W-:-:S13]  /*2ecc0*/  ISETP.NE.OR P0, PT, R13, R24, P0 ;  /* 0x000000180d00720c */ /* 0x000fda0000705670 */
[----:B------:R-:W-:Y:S05]  /*2ecd0*/  @!P0 BRA `(.L_x_1053) ;  /* 0x0000000000248947 */ /* 0x000fea0003800000 */
.L_x_1047:
[----:B------:R-:W-:Y:S02]  /*2ece0*/  IMAD.MOV.U32 R14, RZ, RZ, 0x1be2b496 ;  /* 0x1be2b496ff0e7424 */ /* 0x000fe400078e00ff */
[----:B------:R-:W-:-:S07]  /*2ecf0*/  IMAD.MOV.U32 R15, RZ, RZ, 0x4005bf0a ;  /* 0x4005bf0aff0f7424 */ /* 0x000fce00078e00ff */
.L_x_1054:
[----:B------:R-:W-:Y:S01]  /*2ed00*/  DMUL R116, R116, R14 ;  /* 0x0000000e74747228 */ /* 0x000fe20000000000 */
[----:B------:R-:W-:-:S05]  /*2ed10*/  VIADD R13, R13, 0x4 ;  /* 0x000000040d0d7836 */ /* 0x000fca0000000000 */
[----:B------:R-:W-:Y:S02]  /*2ed20*/  ISETP.NE.AND P0, PT, R13, R24, PT ;  /* 0x000000180d00720c */ /* 0x000fe40003f05270 */
[----:B------:R-:W-:-:S08]  /*2ed30*/  DMUL R116, R116, R14 ;  /* 0x0000000e74747228 */ /* 0x000fd00000000000 */
[----:B------:R-:W-:-:S08]  /*2ed40*/  DMUL R116, R116, R14 ;  /* 0x0000000e74747228 */ /* 0x000fd00000000000 */
[----:B------:R-:W-:Y:S01]  /*2ed50*/  DMUL R116, R116, R14 ;  /* 0x0000000e74747228 */ /* 0x000fe20000000000 */
[----:B------:R-:W-:Y:S10]  /*2ed60*/  @P0 BRA `(.L_x_1054) ;  /* 0xfffffffc00e40947 */ /* 0x000ff4000383ffff */
.L_x_1053:
[----:B------:R-:W-:Y:S05]  /*2ed70*/  BSYNC.RECONVERGENT B2 ;  /* 0x0000000000027941 */ /* 0x000fea0003800200 */
.L_x_1046:
[----:B------:R-:W-:Y:S01]  /*2ed80*/  UMOV UR8, 0x1be2b496 ;  /* 0x1be2b49600087882 */ /* 0x000fe20000000000 */
[----:B------:R-:W-:Y:S02]  /*2ed90*/  UMOV UR9, 0x4005bf0a ;  /* 0x4005bf0a00097882 */ /* 0x000fe40000000000 */
[----:B------:R-:W-:-:S11]  /*2eda0*/  DMUL R14, R116, UR8 ;  /* 0x00000008740e7c28 */ /* 0x000fd60008000000 */
.L_x_1045:
[----:B------:R-:W-:Y:S05]  /*2edb0*/  BSYNC.RECONVERGENT B0 ;  /* 0x0000000000007941 */ /* 0x000fea0003800200 */
.L_x_1044:
[----:B------:R-:W-:-:S04]  /*2edc0*/  VIMNMX.U32 R13, PT, PT, R19, 0x2, PT ;  /* 0x00000002130d7848 */ /* 0x000fc80003fe0000 */
[----:B------:R-:W-:-:S04]  /*2edd0*/  SHF.L.U32 R13, R13, 0x2, RZ ;  /* 0x000000020d0d7819 */ /* 0x000fc800000006ff */
[----:B------:R-:W0:Y:S02]  /*2ede0*/  LDC R24, c[0x2][R13+0x240] ;  /* 0x008090000d187b82 */ /* 0x000e240000000800 */
[----:B0-----:R-:W-:-:S04]  /*2edf0*/  SHF.R.S32.HI R25, RZ, 0x1f, R24 ;  /* 0x0000001fff197819 */ /* 0x001fc80000011418 */
.L_x_2955:
[----:B------:R-:W-:Y:S05]  /*2ee00*/  BRX R24 -0x2ee10                                                    (*"BRANCH_TARGETS .L_x_1043,.L_x_2957,.L_x_2958"*) ;  /* 0xfffffd10187c7949 */ /* 0x000fea000383ffff */
.L_x_2958:
        /* <DEDUP_REMOVED lines=8> */
.L_x_2957:
[----:B------:R-:W-:Y:S02]  /*2ee90*/  IMAD.MOV.U32 R116, RZ, RZ, R14 ;  /* 0x000000ffff747224 */ /* 0x000fe400078e000e */
[----:B------:R-:W-:Y:S01]  /*2eea0*/  IMAD.MOV.U32 R117, RZ, RZ, R15 ;  /* 0x000000ffff757224 */ /* 0x000fe200078e000f */
[----:B------:R-:W-:Y:S06]  /*2eeb0*/  BRA `(.L_x_1043) ;  /* 0x0000000400c07947 */ /* 0x000fec0003800000 */
.L_x_1042:
        /* <DEDUP_REMOVED lines=21> */
.L_x_1061:
        /* <DEDUP_REMOVED lines=21> */
.L_x_1060:
[----:B------:R-:W-:Y:S05]  /*2f160*/  BSYNC.RECONVERGENT B3 ;  /* 0x0000000000037941 */ /* 0x000fea0003800200 */
.L_x_1059:
        /* <DEDUP_REMOVED lines=16> */
.L_x_1063:
[----:B------:R-:W-:Y:S05]  /*2f270*/  BSYNC.RECONVERGENT B3 ;  /* 0x0000000000037941 */ /* 0x000fea0003800200 */
.L_x_1062:
[----:B------:R-:W-:-:S13]  /*2f280*/  ISETP.NE.OR P0, PT, R13, R24, P0 ;  /* 0x000000180d00720c */ /* 0x000fda0000705670 */
[----:B------:R-:W-:Y:S05]  /*2f290*/  @!P0 BRA `(.L_x_1064) ;  /* 0x0000000000248947 */ /* 0x000fea0003800000 */
.L_x_1058:
[----:B------:R-:W-:Y:S02]  /*2f2a0*/  IMAD.MOV.U32 R14, RZ, RZ, 0x1be2b496 ;  /* 0x1be2b496ff0e7424 */ /* 0x000fe400078e00ff */
[----:B------:R-:W-:-:S07]  /*2f2b0*/  IMAD.MOV.U32 R15, RZ, RZ, 0x4005bf0a ;  /* 0x4005bf0aff0f7424 */ /* 0x000fce00078e00ff */
.L_x_1065:
[----:B------:R-:W-:Y:S01]  /*2f2c0*/  DMUL R80, R80, R14 ;  /* 0x0000000e50507228 */ /* 0x000fe20000000000 */
[----:B------:R-:W-:-:S05]  /*2f2d0*/  VIADD R13, R13, 0x4 ;  /* 0x000000040d0d7836 */ /* 0x000fca0000000000 */
[----:B------:R-:W-:Y:S02]  /*2f2e0*/  ISETP.NE.AND P0, PT, R13, R24, PT ;  /* 0x000000180d00720c */ /* 0x000fe40003f05270 */
[----:B------:R-:W-:-:S08]  /*2f2f0*/  DMUL R80, R80, R14 ;  /* 0x0000000e50507228 */ /* 0x000fd00000000000 */
[----:B------:R-:W-:-:S08]  /*2f300*/  DMUL R80, R80, R14 ;  /* 0x0000000e50507228 */ /* 0x000fd00000000000 */
[----:B------:R-:W-:Y:S01]  /*2f310*/  DMUL R80, R80, R14 ;  /* 0x0000000e50507228 */ /* 0x000fe20000000000 */
[----:B------:R-:W-:Y:S10]  /*2f320*/  @P0 BRA `(.L_x_1065) ;  /* 0xfffffffc00e40947 */ /* 0x000ff4000383ffff */
.L_x_1064:
[----:B------:R-:W-:Y:S05]  /*2f330*/  BSYNC.RECONVERGENT B2 ;  /* 0x0000000000027941 */ /* 0x000fea0003800200 */
.L_x_1057:
[----:B------:R-:W-:Y:S01]  /*2f340*/  UMOV UR8, 0x1be2b496 ;  /* 0x1be2b49600087882 */ /* 0x000fe20000000000 */
[----:B------:R-:W-:Y:S02]  /*2f350*/  UMOV UR9, 0x4005bf0a ;  /* 0x4005bf0a00097882 */ /* 0x000fe40000000000 */
[----:B------:R-:W-:-:S11]  /*2f360*/  DMUL R14, R80, UR8 ;  /* 0x00000008500e7c28 */ /* 0x000fd60008000000 */
.L_x_1056:
[----:B------:R-:W-:Y:S05]  /*2f370*/  BSYNC.RECONVERGENT B0 ;  /* 0x0000000000007941 */ /* 0x000fea0003800200 */
.L_x_1055:
[----:B------:R-:W-:Y:S01]  /*2f380*/  VIMNMX.U32 R13, PT, PT, R19, 0x2, PT ;  /* 0x00000002130d7848 */ /* 0x000fe20003fe0000 */
[----:B------:R-:W-:Y:S04]  /*2f390*/  BSSY.RECONVERGENT B0, `(.L_x_1066) ;  /* 0x000000f000007945 */ /* 0x000fe80003800200 */
[----:B------:R-:W-:-:S04]  /*2f3a0*/  IMAD.SHL.U32 R13, R13, 0x4, RZ ;  /* 0x000000040d0d7824 */ /* 0x000fc800078e00ff */
[----:B------:R-:W0:Y:S02]  /*2f3b0*/  LDC R24, c[0x2][R13+0x24c] ;  /* 0x008093000d187b82 */ /* 0x000e240000000800 */
[----:B0-----:R-:W-:-:S04]  /*2f3c0*/  SHF.R.S32.HI R25, RZ, 0x1f, R24 ;  /* 0x0000001fff197819 */ /* 0x001fc80000011418 */
.L_x_2959:
[----:B------:R-:W-:Y:S05]  /*2f3d0*/  BRX R24 -0x2f3e0                                                    (*"BRANCH_TARGETS .L_x_1067,.L_x_2961,.L_x_2962"*) ;  /* 0xfffffd0c18087949 */ /* 0x000fea000383ffff */
.L_x_2962:
        /* <DEDUP_REMOVED lines=8> */
.L_x_2961:
[----:B------:R-:W-:Y:S01]  /*2f460*/  MOV R80, R14 ;  /* 0x0000000e00507202 */ /* 0x000fe20000000f00 */
[----:B------:R-:W-:-:S07]  /*2f470*/  IMAD.MOV.U32 R81, RZ, RZ, R15 ;  /* 0x000000ffff517224 */ /* 0x000fce00078e000f */
.L_x_1067:
[----:B------:R-:W-:Y:S05]  /*2f480*/  BSYNC.RECONVERGENT B0 ;  /* 0x0000000000007941 */ /* 0x000fea0003800200 */
.L_x_1066:
        /* <DEDUP_REMOVED lines=16> */
.L_x_1069:
[----:B------:R-:W-:Y:S05]  /*2f590*/  BSYNC.RECONVERGENT B2 ;  /* 0x0000000000027941 */ /* 0x000fea0003800200 */
.L_x_1068:
[----:B------:R-:W-:Y:S01]  /*2f5a0*/  MOV R116, R108 ;  /* 0x0000006c00747202 */ /* 0x000fe20000000f00 */
[----:B------:R-:W-:-:S07]  /*2f5b0*/  IMAD.MOV.U32 R117, RZ, RZ, R109 ;  /* 0x000000ffff757224 */ /* 0x000fce00078e006d */
.L_x_1043:
[----:B------:R-:W-:Y:S05]  /*2f5c0*/  BSYNC.RECONVERGENT B1 ;  /* 0x0000000000017941 */ /* 0x000fea0003800200 */
.L_x_1041:
        /* <DEDUP_REMOVED lines=30> */
.L_x_1071:
[----:B------:R-:W-:Y:S05]  /*2f7b0*/  BSYNC.RECONVERGENT B1 ;  /* 0x0000000000017941 */ /* 0x000fea0003800200 */
.L_x_1070:
        /* <DEDUP_REMOVED lines=26> */
.L_x_1073:
[----:B------:R-:W-:Y:S05]  /*2f960*/  BSYNC.RECONVERGENT B1 ;  /* 0x0000000000017941 */ /* 0x000fea0003800200 */
.L_x_1072:
        /* <DEDUP_REMOVED lines=26> */
.L_x_1075:
[----:B------:R-:W-:Y:S05]  /*2fb10*/  BSYNC.RECONVERGENT B1 ;  /* 0x0000000000017941 */ /* 0x000fea0003800200 */
.L_x_1074:
        /* <DEDUP_REMOVED lines=26> */
.L_x_1077:
[----:B------:R-:W-:Y:S05]  /*2fcc0*/  BSYNC.RECONVERGENT B1 ;  /* 0x0000000000017941 */ /* 0x000fea0003800200 */
.L_x_1076:
        /* <DEDUP_REMOVED lines=26> */
.L_x_1079:
[----:B------:R-:W-:Y:S05]  /*2fe70*/  BSYNC.RECONVERGENT B1 ;  /* 0x0000000000017941 */ /* 0x000fea0003800200 */
.L_x_1078:
        /* <DEDUP_REMOVED lines=26> */
.L_x_1081:
[----:B------:R-:W-:Y:S05]  /*30020*/  BSYNC.RECONVERGENT B1 ;  /* 0x0000000000017941 */ /* 0x000fea0003800200 */
.L_x_1080:
        /* <DEDUP_REMOVED lines=24> */
.L_x_1083:
[----:B------:R-:W-:Y:S05]  /*301b0*/  BSYNC.RECONVERGENT B1 ;  /* 0x0000000000017941 */ /* 0x000fea0003800200 */
.L_x_1082:
        /* <DEDUP_REMOVED lines=36> */
.L_x_1093:
        /* <DEDUP_REMOVED lines=21> */
.L_x_1092:
[----:B------:R-:W-:Y:S05]  /*30550*/  BSYNC.RECONVERGENT B3 ;  /* 0x0000000000037941 */ /* 0x000fea0003800200 */
.L_x_1091:
        /* <DEDUP_REMOVED lines=16> */
.L_x_1095:
[----:B------:R-:W-:Y:S05]  /*30660*/  BSYNC.RECONVERGENT B3 ;  /* 0x0000000000037941 */ /* 0x000fea0003800200 */
.L_x_1094:
[----:B------:R-:W-:-:S13]  /*30670*/  ISETP.NE.OR P0, PT, R14, R15, P0 ;  /* 0x0000000f0e00720c */ /* 0x000fda0000705670 */
[----:B------:R-:W-:Y:S05]  /*30680*/  @!P0 BRA `(.L_x_1096) ;  /* 0x0000000000248947 */ /* 0x000fea0003800000 */
.L_x_1090:
[----:B------:R-:W-:Y:S02]  /*30690*/  IMAD.MOV.U32 R12, RZ, RZ, 0x1be2b496 ;  /* 0x1be2b496ff0c7424 */ /* 0x000fe400078e00ff */
[----:B------:R-:W-:-:S07]  /*306a0*/  IMAD.MOV.U32 R13, RZ, RZ, 0x4005bf0a ;  /* 0x4005bf0aff0d7424 */ /* 0x000fce00078e00ff */
.L_x_1097:
[----:B------:R-:W-:Y:S01]  /*306b0*/  DMUL R120, R120, R12 ;  /* 0x0000000c78787228 */ /* 0x000fe20000000000 */
[----:B------:R-:W-:-:S04]  /*306c0*/  IADD3 R14, PT, PT, R14, 0x4, RZ ;  /* 0x000000040e0e7810 */ /* 0x000fc80007ffe0ff */
[----:B------:R-:W-:-:S03]  /*306d0*/  ISETP.NE.AND P0, PT, R14, R15, PT ;  /* 0x0000000f0e00720c */ /* 0x000fc60003f05270 */
[----:B------:R-:W-:-:S08]  /*306e0*/  DMUL R120, R120, R12 ;  /* 0x0000000c78787228 */ /* 0x000fd00000000000 */
[----:B------:R-:W-:-:S08]  /*306f0*/  DMUL R120, R120, R12 ;  /* 0x0000000c78787228 */ /* 0x000fd00000000000 */
[----:B------:R-:W-:Y:S01]  /*30700*/  DMUL R120, R120, R12 ;  /* 0x0000000c78787228 */ /* 0x000fe20000000000 */
[----:B------:R-:W-:Y:S10]  /*30710*/  @P0 BRA `(.L_x_1097) ;  /* 0xfffffffc00e40947 */ /* 0x000ff4000383ffff */
.L_x_1096:
[----:B------:R-:W-:Y:S05]  /*30720*/  BSYNC.RECONVERGENT B2 ;  /* 0x0000000000027941 */ /* 0x000fea0003800200 */
.L_x_1089:
[----:B------:R-:W-:Y:S01]  /*30730*/  UMOV UR8, 0x1be2b496 ;  /* 0x1be2b49600087882 */ /* 0x000fe20000000000 */
[----:B------:R-:W-:Y:S02]  /*30740*/  UMOV UR9, 0x4005bf0a ;  /* 0x4005bf0a00097882 */ /* 0x000fe40000000000 */
[----:B------:R-:W-:-:S11]  /*30750*/  DMUL R12, R120, UR8 ;  /* 0x00000008780c7c28 */ /* 0x000fd60008000000 */
.L_x_1088:
[----:B------:R-:W-:Y:S05]  /*30760*/  BSYNC.RECONVERGENT B0 ;  /* 0x0000000000007941 */ /* 0x000fea0003800200 */
.L_x_1087:
[----:B------:R-:W-:-:S05]  /*30770*/  VIMNMX.U32 R14, PT, PT, R98, 0x2, PT ;  /* 0x00000002620e7848 */ /* 0x000fca0003fe0000 */
[----:B------:R-:W-:-:S04]  /*30780*/  IMAD.SHL.U32 R19, R14, 0x4, RZ ;  /* 0x000000040e137824 */ /* 0x000fc800078e00ff */
[----:B------:R-:W0:Y:S02]  /*30790*/  LDC R14, c[0x2][R19+0x258] ;  /* 0x00809600130e7b82 */ /* 0x000e240000000800 */
[----:B0-----:R-:W-:-:S04]  /*307a0*/  SHF.R.S32.HI R15, RZ, 0x1f, R14 ;  /* 0x0000001fff0f7819 */ /* 0x001fc8000001140e */
.L_x_2963:
[----:B------:R-:W-:Y:S05]  /*307b0*/  BRX R14 -0x307c0                                                    (*"BRANCH_TARGETS .L_x_1086,.L_x_2965,.L_x_2966"*) ;  /* 0xfffffcf80e107949 */ /* 0x000fea000383ffff */
.L_x_2966:
        /* <DEDUP_REMOVED lines=8> */
.L_x_2965:
[----:B------:R-:W-:Y:S02]  /*30840*/  IMAD.MOV.U32 R120, RZ, RZ, R12 ;  /* 0x000000ffff787224 */ /* 0x000fe400078e000c */
[----:B------:R-:W-:Y:S01]  /*30850*/  IMAD.MOV.U32 R121, RZ, RZ, R13 ;  /* 0x000000ffff797224 */ /* 0x000fe200078e000d */
[----:B------:R-:W-:Y:S06]  /*30860*/  BRA `(.L_x_1086) ;  /* 0x0000000400c07947 */ /* 0x000fec0003800000 */
.L_x_1085:
        /* <DEDUP_REMOVED lines=21> */
.L_x_1104:
        /* <DEDUP_REMOVED lines=21> */
.L_x_1103:
[----:B------:R-:W-:Y:S05]  /*30b10*/  BSYNC.RECONVERGENT B3 ;  /* 0x0000000000037941 */ /* 0x000fea0003800200 */
.L_x_1102:
        /* <DEDUP_REMOVED lines=16> */
.L_x_1106:
[----:B------:R-:W-:Y:S05]  /*30c20*/  BSYNC.RECONVERGENT B3 ;  /* 0x0000000000037941 */ /* 0x000fea0003800200 */
.L_x_1105:
[----:B------:R-:W-:-:S13]  /*30c30*/  ISETP.NE.OR P0, PT, R14, R15, P0 ;  /* 0x0000000f0e00720c */ /* 0x000fda0000705670 */
[----:B------:R-:W-:Y:S05]  /*30c40*/  @!P0 BRA `(.L_x_1107) ;  /* 0x0000000000248947 */ /* 0x000fea0003800000 */
.L_x_1101:
[----:B------:R-:W-:Y:S02]  /*30c50*/  IMAD.MOV.U32 R12, RZ, RZ, 0x1be2b496 ;  /* 0x1be2b496ff0c7424 */ /* 0x000fe400078e00ff */
[----:B------:R-:W-:-:S07]  /*30c60*/  IMAD.MOV.U32 R13, RZ, RZ, 0x4005bf0a ;  /* 0x4005bf0aff0d7424 */ /* 0x000fce00078e00ff */
.L_x_1108:
[----:B------:R-:W-:Y:S01]  /*30c70*/  DMUL R82, R82, R12 ;  /* 0x0000000c52527228 */ /* 0x000fe20000000000 */
[----:B------:R-:W-:-:S05]  /*30c80*/  VIADD R14, R14, 0x4 ;  /* 0x000000040e0e7836 */ /* 0x000fca0000000000 */
[----:B------:R-:W-:Y:S02]  /*30c90*/  ISETP.NE.AND P0, PT, R14, R15, PT ;  /* 0x0000000f0e00720c */ /* 0x000fe40003f05270 */
[----:B------:R-:W-:-:S08]  /*30ca0*/  DMUL R82, R82, R12 ;  /* 0x0000000c52527228 */ /* 0x000fd00000000000 */
[----:B------:R-:W-:-:S08]  /*30cb0*/  DMUL R82, R82, R12 ;  /* 0x0000000c52527228 */ /* 0x000fd00000000000 */
[----:B------:R-:W-:Y:S01]  /*30cc0*/  DMUL R82, R82, R12 ;  /* 0x0000000c52527228 */ /* 0x000fe20000000000 */
[----:B------:R-:W-:Y:S10]  /*30cd0*/  @P0 BRA `(.L_x_1108) ;  /* 0xfffffffc00e40947 */ /* 0x000ff4000383ffff */
.L_x_1107:
[----:B------:R-:W-:Y:S05]  /*30ce0*/  BSYNC.RECONVERGENT B2 ;  /* 0x0000000000027941 */ /* 0x000fea0003800200 */
.L_x_1100:
[----:B------:R-:W-:Y:S01]  /*30cf0*/  UMOV UR8, 0x1be2b496 ;  /* 0x1be2b49600087882 */ /* 0x000fe20000000000 */
[----:B------:R-:W-:Y:S02]  /*30d00*/  UMOV UR9, 0x4005bf0a ;  /* 0x4005bf0a00097882 */ /* 0x000fe40000000000 */
[----:B------:R-:W-:-:S11]  /*30d10*/  DMUL R12, R82, UR8 ;  /* 0x00000008520c7c28 */ /* 0x000fd60008000000 */
.L_x_1099:
[----:B------:R-:W-:Y:S05]  /*30d20*/  BSYNC.RECONVERGENT B0 ;  /* 0x0000000000007941 */ /* 0x000fea0003800200 */
.L_x_1098:
[----:B------:R-:W-:Y:S01]  /*30d30*/  VIMNMX.U32 R14, PT, PT, R98, 0x2, PT ;  /* 0x00000002620e7848 */ /* 0x000fe20003fe0000 */
[----:B------:R-:W-:Y:S03]  /*30d40*/  BSSY.RECONVERGENT B0, `(.L_x_1109) ;  /* 0x000000f000007945 */ /* 0x000fe60003800200 */
[----:B------:R-:W-:-:S04]  /*30d50*/  SHF.L.U32 R19, R14, 0x2, RZ ;  /* 0x000000020e137819 */ /* 0x000fc800000006ff */
[----:B------:R-:W0:Y:S02]  /*30d60*/  LDC R14, c[0x2][R19+0x264] ;  /* 0x00809900130e7b82 */ /* 0x000e240000000800 */
[----:B0-----:R-:W-:-:S04]  /*30d70*/  SHF.R.S32.HI R15, RZ, 0x1f, R14 ;  /* 0x0000001fff0f7819 */ /* 0x001fc8000001140e */
.L_x_2967:
[----:B------:R-:W-:Y:S05]  /*30d80*/  BRX R14 -0x30d90                                                    (*"BRANCH_TARGETS .L_x_1110,.L_x_2969,.L_x_2970"*) ;  /* 0xfffffcf00e9c7949 */ /* 0x000fea000383ffff */
.L_x_2970:
        /* <DEDUP_REMOVED lines=8> */
.L_x_2969:
[----:B------:R-:W-:Y:S02]  /*30e10*/  IMAD.MOV.U32 R82, RZ, RZ, R12 ;  /* 0x000000ffff527224 */ /* 0x000fe400078e000c */
[----:B------:R-:W-:-:S07]  /*30e20*/  IMAD.MOV.U32 R83, RZ, RZ, R13 ;  /* 0x000000ffff537224 */ /* 0x000fce00078e000d */
.L_x_1110:
[----:B------:R-:W-:Y:S05]  /*30e30*/  BSYNC.RECONVERGENT B0 ;  /* 0x0000000000007941 */ /* 0x000fea0003800200 */
.L_x_1109:
        /* <DEDUP_REMOVED lines=16> */
.L_x_1112:
[----:B------:R-:W-:Y:S05]  /*30f40*/  BSYNC.RECONVERGENT B2 ;  /* 0x0000000000027941 */ /* 0x000fea0003800200 */
.L_x_1111:
[----:B------:R-:W-:Y:S02]  /*30f50*/  IMAD.MOV.U32 R120, RZ, RZ, R108 ;  /* 0x000000ffff787224 */ /* 0x000fe400078e006c */
[----:B------:R-:W-:-:S07]  /*30f60*/  IMAD.MOV.U32 R121, RZ, RZ, R109 ;  /* 0x000000ffff797224 */ /* 0x000fce00078e006d */
.L_x_1086:
[----:B------:R-:W-:Y:S05]  /*30f70*/  BSYNC.RECONVERGENT B1 ;  /* 0x0000000000017941 */ /* 0x000fea0003800200 */
.L_x_1084:
        /* <DEDUP_REMOVED lines=30> */
.L_x_1114:
[----:B------:R-:W-:Y:S05]  /*31160*/  BSYNC.RECONVERGENT B1 ;  /* 0x0000000000017941 */ /* 0x000fea0003800200 */
.L_x_1113:
        /* <DEDUP_REMOVED lines=26> */
.L_x_1116:
[----:B------:R-:W-:Y:S05]  /*31310*/  BSYNC.RECONVERGENT B1 ;  /* 0x0000000000017941 */ /* 0x000fea0003800200 */
.L_x_1115:
        /* <DEDUP_REMOVED lines=26> */
.L_x_1118:
[----:B------:R-:W-:Y:S05]  /*314c0*/  BSYNC.RECONVERGENT B1 ;  /* 0x0000000000017941 */ /* 0x000fea0003800200 */
.L_x_1117:
        /* <DEDUP_REMOVED lines=26> */
.L_x_1120:
[----:B------:R-:W-:Y:S05]  /*31670*/  BSYNC.RECONVERGENT B1 ;  /* 0x0000000000017941 */ /* 0x000fea0003800200 */
.L_x_1119:
        /* <DEDUP_REMOVED lines=26> */
.L_x_1122:
[----:B------:R-:W-:Y:S05]  /*31820*/  BSYNC.RECONVERGENT B1 ;  /* 0x0000000000017941 */ /* 0x000fea0003800200 */
.L_x_1121:
        /* <DEDUP_REMOVED lines=26> */
.L_x_1124:
[----:B------:R-:W-:Y:S05]  /*319d0*/  BSYNC.RECONVERGENT B1 ;  /* 0x0000000000017941 */ /* 0x000fea0003800200 */
.L_x_1123:
        /* <DEDUP_REMOVED lines=24> */
.L_x_1126:
[----:B------:R-:W-:Y:S05]  /*31b60*/  BSYNC.RECONVERGENT B1 ;  /* 0x0000000000017941 */ /* 0x000fea0003800200 */
.L_x_1125:
        /* <DEDUP_REMOVED lines=36> */
.L_x_1136:
        /* <DEDUP_REMOVED lines=21> */
.L_x_1135:
[----:B------:R-:W-:Y:S05]  /*31f00*/  BSYNC.RECONVERGENT B3 ;  /* 0x0000000000037941 */ /* 0x000fea0003800200 */
.L_x_1134:
        /* <DEDUP_REMOVED lines=16> */
.L_x_1138:
[----:B------:R-:W-:Y:S05]  /*32010*/  BSYNC.RECONVERGENT B3 ;  /* 0x0000000000037941 */ /* 0x000fea0003800200 */
.L_x_1137:
[----:B------:R-:W-:-:S13]  /*32020*/  ISETP.NE.OR P0, PT, R14, R15, P0 ;  /* 0x0000000f0e00720c */ /* 0x000fda0000705670 */
[----:B------:R-:W-:Y:S05]  /*32030*/  @!P0 BRA `(.L_x_1139) ;  /* 0x0000000000248947 */ /* 0x000fea0003800000 */
.L_x_1133:
[----:B------:R-:W-:Y:S01]  /*32040*/  IMAD.MOV.U32 R12, RZ, RZ, 0x1be2b496 ;  /* 0x1be2b496ff0c7424 */ /* 0x000fe200078e00ff */
[----:B------:R-:W-:-:S07]  /*32050*/  MOV R13, 0x4005bf0a ;  /* 0x4005bf0a000d7802 */ /* 0x000fce0000000f00 */
.L_x_1140:
[----:B------:R-:W-:Y:S01]  /*32060*/  DMUL R126, R126, R12 ;  /* 0x0000000c7e7e7228 */ /* 0x000fe20000000000 */
[----:B------:R-:W-:-:S05]  /*32070*/  VIADD R14, R14, 0x4 ;  /* 0x000000040e0e7836 */ /* 0x000fca0000000000 */
[----:B------:R-:W-:Y:S02]  /*32080*/  ISETP.NE.AND P0, PT, R14, R15, PT ;  /* 0x0000000f0e00720c */ /* 0x000fe40003f05270 */
[----:B------:R-:W-:-:S08]  /*32090*/  DMUL R126, R126, R12 ;  /* 0x0000000c7e7e7228 */ /* 0x000fd00000000000 */
[----:B------:R-:W-:-:S08]  /*320a0*/  DMUL R126, R126, R12 ;  /* 0x0000000c7e7e7228 */ /* 0x000fd00000000000 */
[----:B------:R-:W-:Y:S01]  /*320b0*/  DMUL R126, R126, R12 ;  /* 0x0000000c7e7e7228 */ /* 0x000fe20000000000 */
[----:B------:R-:W-:Y:S10]  /*320c0*/  @P0 BRA `(.L_x_1140) ;  /* 0xfffffffc00e40947 */ /* 0x000ff4000383ffff */
.L_x_1139:
[----:B------:R-:W-:Y:S05]  /*320d0*/  BSYNC.RECONVERGENT B2 ;  /* 0x0000000000027941 */ /* 0x000fea0003800200 */
.L_x_1132:
[----:B------:R-:W-:Y:S01]  /*320e0*/  UMOV UR8, 0x1be2b496 ;  /* 0x1be2b49600087882 */ /* 0x000fe20000000000 */
[----:B------:R-:W-:Y:S02]  /*320f0*/  UMOV UR9, 0x4005bf0a ;  /* 0x4005bf0a00097882 */ /* 0x000fe40000000000 */
[----:B------:R-:W-:-:S11]  /*32100*/  DMUL R12, R126, UR8 ;  /* 0x000000087e0c7c28 */ /* 0x000fd60008000000 */
.L_x_1131:
[----:B------:R-:W-:Y:S05]  /*32110*/  BSYNC.RECONVERGENT B0 ;  /* 0x0000000000007941 */ /* 0x000fea0003800200 */
.L_x_1130:
[----:B------:R-:W-:-:S05]  /*32120*/  VIMNMX.U32 R14, PT, PT, R98, 0x2, PT ;  /* 0x00000002620e7848 */ /* 0x000fca0003fe0000 */
[----:B------:R-:W-:-:S04]  /*32130*/  IMAD.SHL.U32 R19, R14, 0x4, RZ ;  /* 0x000000040e137824 */ /* 0x000fc800078e00ff */
[----:B------:R-:W0:Y:S02]  /*32140*/  LDC R14, c[0x2][R19+0x270] ;  /* 0x00809c00130e7b82 */ /* 0x000e240000000800 */
[----:B0-----:R-:W-:-:S04]  /*32150*/  SHF.R.S32.HI R15, RZ, 0x1f, R14 ;  /* 0x0000001fff0f7819 */ /* 0x001fc8000001140e */
.L_x_2971:
[----:B------:R-:W-:Y:S05]  /*32160*/  BRX R14 -0x32170                                                    (*"BRANCH_TARGETS .L_x_1129,.L_x_2973,.L_x_2974"*) ;  /* 0xfffffcdc0ea47949 */ /* 0x000fea000383ffff */
.L_x_2974:
        /* <DEDUP_REMOVED lines=8> */
.L_x_2973:
[----:B------:R-:W-:Y:S02]  /*321f0*/  IMAD.MOV.U32 R126, RZ, RZ, R12 ;  /* 0x000000ffff7e7224 */ /* 0x000fe400078e000c */
[----:B------:R-:W-:Y:S01]  /*32200*/  IMAD.MOV.U32 R127, RZ, RZ, R13 ;  /* 0x000000ffff7f7224 */ /* 0x000fe200078e000d */
[----:B------:R-:W-:Y:S06]  /*32210*/  BRA `(.L_x_1129) ;  /* 0x0000000400c07947 */ /* 0x000fec0003800000 */
.L_x_1128:
        /* <DEDUP_REMOVED lines=21> */
.L_x_1147:
        /* <DEDUP_REMOVED lines=21> */
.L_x_1146:
[----:B------:R-:W-:Y:S05]  /*324c0*/  BSYNC.RECONVERGENT B3 ;  /* 0x0000000000037941 */ /* 0x000fea0003800200 */
.L_x_1145:
        /* <DEDUP_REMOVED lines=16> */
.L_x_1149:
[----:B------:R-:W-:Y:S05]  /*325d0*/  BSYNC.RECONVERGENT B3 ;  /* 0x0000000000037941 */ /* 0x000fea0003800200 */
.L_x_1148:
[----:B------:R-:W-:-:S13]  /*325e0*/  ISETP.NE.OR P0, PT, R14, R15, P0 ;  /* 0x0000000f0e00720c */ /* 0x000fda0000705670 */
[----:B------:R-:W-:Y:S05]  /*325f0*/  @!P0 BRA `(.L_x_1150) ;  /* 0x0000000000248947 */ /* 0x000fea0003800000 */
.L_x_1144:
[----:B------:R-:W-:Y:S02]  /*32600*/  IMAD.MOV.U32 R12, RZ, RZ, 0x1be2b496 ;  /* 0x1be2b496ff0c7424 */ /* 0x000fe400078e00ff */
[----:B------:R-:W-:-:S07]  /*32610*/  IMAD.MOV.U32 R13, RZ, RZ, 0x4005bf0a ;  /* 0x4005bf0aff0d7424 */ /* 0x000fce00078e00ff */
.L_x_1151:
[----:B------:R-:W-:Y:S01]  /*32620*/  DMUL R84, R84, R12 ;  /* 0x0000000c54547228 */ /* 0x000fe20000000000 */
[----:B------:R-:W-:-:S04]  /*32630*/  IADD3 R14, PT, PT, R14, 0x4, RZ ;  /* 0x000000040e0e7810 */ /* 0x000fc80007ffe0ff */
[----:B------:R-:W-:-:S03]  /*32640*/  ISETP.NE.AND P0, PT, R14, R15, PT ;  /* 0x0000000f0e00720c */ /* 0x000fc60003f05270 */
[----:B------:R-:W-:-:S08]  /*32650*/  DMUL R84, R84, R12 ;  /* 0x0000000c54547228 */ /* 0x000fd00000000000 */
[----:B------:R-:W-:-:S08]  /*32660*/  DMUL R84, R84, R12 ;  /* 0x0000000c54547228 */ /* 0x000fd00000000000 */
[----:B------:R-:W-:Y:S01]  /*32670*/  DMUL R84, R84, R12 ;  /* 0x0000000c54547228 */ /* 0x000fe20000000000 */
[----:B------:R-:W-:Y:S10]  /*32680*/  @P0 BRA `(.L_x_1151) ;  /* 0xfffffffc00e40947 */ /* 0x000ff4000383ffff */
.L_x_1150:
[----:B------:R-:W-:Y:S05]  /*32690*/  BSYNC.RECONVERGENT B2 ;  /* 0x0000000000027941 */ /* 0x000fea0003800200 */
.L_x_1143:
[----:B------:R-:W-:Y:S01]  /*326a0*/  UMOV UR8, 0x1be2b496 ;  /* 0x1be2b49600087882 */ /* 0x000fe20000000000 */
[----:B------:R-:W-:Y:S02]  /*326b0*/  UMOV UR9, 0x4005bf0a ;  /* 0x4005bf0a00097882 */ /* 0x000fe40000000000 */
[----:B------:R-:W-:-:S11]  /*326c0*/  DMUL R12, R84, UR8 ;  /* 0x00000008540c7c28 */ /* 0x000fd60008000000 */
.L_x_1142:
[----:B------:R-:W-:Y:S05]  /*326d0*/  BSYNC.RECONVERGENT B0 ;  /* 0x0000000000007941 */ /* 0x000fea0003800200 */
.L_x_1141:
[----:B------:R-:W-:Y:S01]  /*326e0*/  VIMNMX.U32 R14, PT, PT, R98, 0x2, PT ;  /* 0x00000002620e7848 */ /* 0x000fe20003fe0000 */
[----:B------:R-:W-:Y:S04]  /*326f0*/  BSSY.RECONVERGENT B0, `(.L_x_1152) ;  /* 0x000000f000007945 */ /* 0x000fe80003800200 */
[----:B------:R-:W-:-:S04]  /*32700*/  IMAD.SHL.U32 R19, R14, 0x4, RZ ;  /* 0x000000040e137824 */ /* 0x000fc800078e00ff */
[----:B------:R-:W0:Y:S02]  /*32710*/  LDC R14, c[0x2][R19+0x27c] ;  /* 0x00809f00130e7b82 */ /* 0x000e240000000800 */
[----:B0-----:R-:W-:-:S04]  /*32720*/  SHF.R.S32.HI R15, RZ, 0x1f, R14 ;  /* 0x0000001fff0f7819 */ /* 0x001fc8000001140e */
.L_x_2975:
[----:B------:R-:W-:Y:S05]  /*32730*/  BRX R14 -0x32740                                                    (*"BRANCH_TARGETS .L_x_1153,.L_x_2977,.L_x_2978"*) ;  /* 0xfffffcd80e307949 */ /* 0x000fea000383ffff */
.L_x_2978:
        /* <DEDUP_REMOVED lines=8> */
.L_x_2977:
[----:B------:R-:W-:Y:S02]  /*327c0*/  IMAD.MOV.U32 R84, RZ, RZ, R12 ;  /* 0x000000ffff547224 */ /* 0x000fe400078e000c */
[----:B------:R-:W-:-:S07]  /*327d0*/  IMAD.MOV.U32 R85, RZ, RZ, R13 ;  /* 0x000000ffff557224 */ /* 0x000fce00078e000d */
.L_x_1153:
[----:B------:R-:W-:Y:S05]  /*327e0*/  BSYNC.RECONVERGENT B0 ;  /* 0x0000000000007941 */ /* 0x000fea0003800200 */
.L_x_1152:
        /* <DEDUP_REMOVED lines=16> */
.L_x_1155:
[----:B------:R-:W-:Y:S05]  /*328f0*/  BSYNC.RECONVERGENT B2 ;  /* 0x0000000000027941 */ /* 0x000fea0003800200 */
.L_x_1154:
[----:B------:R-:W-:Y:S02]  /*32900*/  IMAD.MOV.U32 R126, RZ, RZ, R108 ;  /* 0x000000ffff7e7224 */ /* 0x000fe400078e006c */
[----:B------:R-:W-:-:S07]  /*32910*/  IMAD.MOV.U32 R127, RZ, RZ, R109 ;  /* 0x000000ffff7f7224 */ /* 0x000fce00078e006d */
.L_x_1129:
[----:B------:R-:W-:Y:S05]  /*32920*/  BSYNC.RECONVERGENT B1 ;  /* 0x0000000000017941 */ /* 0x000fea0003800200 */
.L_x_1127:
        /* <DEDUP_REMOVED lines=30> */
.L_x_1157:
[----:B------:R-:W-:Y:S05]  /*32b10*/  BSYNC.RECONVERGENT B1 ;  /* 0x0000000000017941 */ /* 0x000fea0003800200 */
.L_x_1156:
        /* <DEDUP_REMOVED lines=26> */
.L_x_1159:
[----:B------:R-:W-:Y:S05]  /*32cc0*/  BSYNC.RECONVERGENT B1 ;  /* 0x0000000000017941 */ /* 0x000fea0003800200 */
.L_x_1158:
        /* <DEDUP_REMOVED lines=26> */
.L_x_1161:
[----:B------:R-:W-:Y:S05]  /*32e70*/  BSYNC.RECONVERGENT B1 ;  /* 0x0000000000017941 */ /* 0x000fea0003800200 */
.L_x_1160:
        /* <DEDUP_REMOVED lines=26> */
.L_x_1163:
[----:B------:R-:W-:Y:S05]  /*33020*/  BSYNC.RECONVERGENT B1 ;  /* 0x0000000000017941 */ /* 0x000fea0003800200 */
.L_x_1162:
        /* <DEDUP_REMOVED lines=26> */
.L_x_1165:
[----:B------:R-:W-:Y:S05]  /*331d0*/  BSYNC.RECONVERGENT B1 ;  /* 0x0000000000017941 */ /* 0x000fea0003800200 */
.L_x_1164:
        /* <DEDUP_REMOVED lines=26> */
.L_x_1167:
[----:B------:R-:W-:Y:S05]  /*33380*/  BSYNC.RECONVERGENT B1 ;  /* 0x0000000000017941 */ /* 0x000fea0003800200 */
.L_x_1166:
        /* <DEDUP_REMOVED lines=24> */
.L_x_1169:
[----:B------:R-:W-:Y:S05]  /*33510*/  BSYNC.RECONVERGENT B1 ;  /* 0x0000000000017941 */ /* 0x000fea0003800200 */
.L_x_1168:
        /* <DEDUP_REMOVED lines=36> */
.L_x_1179:
        /* <DEDUP_REMOVED lines=21> */
.L_x_1178:
[----:B------:R-:W-:Y:S05]  /*338b0*/  BSYNC.RECONVERGENT B3 ;  /* 0x0000000000037941 */ /* 0x000fea0003800200 */
.L_x_1177:
        /* <DEDUP_REMOVED lines=16> */
.L_x_1181:
[----:B------:R-:W-:Y:S05]  /*339c0*/  BSYNC.RECONVERGENT B3 ;  /* 0x0000000000037941 */ /* 0x000fea0003800200 */
.L_x_1180:
[----:B------:R-:W-:-:S13]  /*339d0*/  ISETP.NE.OR P0, PT, R14, R15, P0 ;  /* 0x0000000f0e00720c */ /* 0x000fda0000705670 */
[----:B------:R-:W-:Y:S05]  /*339e0*/  @!P0 BRA `(.L_x_1182) ;  /* 0x0000000000248947 */ /* 0x000fea0003800000 */
.L_x_1176:
[----:B------:R-:W-:Y:S01]  /*339f0*/  MOV R12, 0x1be2b496 ;  /* 0x1be2b496000c7802 */ /* 0x000fe20000000f00 */
[----:B------:R-:W-:-:S07]  /*33a00*/  IMAD.MOV.U32 R13, RZ, RZ, 0x4005bf0a ;  /* 0x4005bf0aff0d7424 */ /* 0x000fce00078e00ff */
.L_x_1183:
[----:B------:R-:W-:Y:S01]  /*33a10*/  DMUL R126, R126, R12 ;  /* 0x0000000c7e7e7228 */ /* 0x000fe20000000000 */
[----:B------:R-:W-:-:S05]  /*33a20*/  VIADD R14, R14, 0x4 ;  /* 0x000000040e0e7836 */ /* 0x000fca0000000000 */
[----:B------:R-:W-:Y:S02]  /*33a30*/  ISETP.NE.AND P0, PT, R14, R15, PT ;  /* 0x0000000f0e00720c */ /* 0x000fe40003f05270 */
[----:B------:R-:W-:-:S08]  /*33a40*/  DMUL R126, R126, R12 ;  /* 0x0000000c7e7e7228 */ /* 0x000fd00000000000 */
[----:B------:R-:W-:-:S08]  /*33a50*/  DMUL R126, R126, R12 ;  /* 0x0000000c7e7e7228 */ /* 0x000fd00000000000 */
[----:B------:R-:W-:Y:S01]  /*33a60*/  DMUL R126, R126, R12 ;  /* 0x0000000c7e7e7228 */ /* 0x000fe20000000000 */
[----:B------:R-:W-:Y:S10]  /*33a70*/  @P0 BRA `(.L_x_1183) ;  /* 0xfffffffc00e40947 */ /* 0x000ff4000383ffff */
.L_x_1182:
[----:B------:R-:W-:Y:S05]  /*33a80*/  BSYNC.RECONVERGENT B2 ;  /* 0x0000000000027941 */ /* 0x000fea0003800200 */
.L_x_1175:
[----:B------:R-:W-:Y:S01]  /*33a90*/  UMOV UR8, 0x1be2b496 ;  /* 0x1be2b49600087882 */ /* 0x000fe20000000000 */
[----:B------:R-:W-:Y:S02]  /*33aa0*/  UMOV UR9, 0x4005bf0a ;  /* 0x4005bf0a00097882 */ /* 0x000fe40000000000 */
[----:B------:R-:W-:-:S11]  /*33ab0*/  DMUL R12, R126, UR8 ;  /* 0x000000087e0c7c28 */ /* 0x000fd60008000000 */
.L_x_1174:
[----:B------:R-:W-:Y:S05]  /*33ac0*/  BSYNC.RECONVERGENT B0 ;  /* 0x0000000000007941 */ /* 0x000fea0003800200 */
.L_x_1173:
[----:B------:R-:W-:-:S05]  /*33ad0*/  VIMNMX.U32 R14, PT, PT, R98, 0x2, PT ;  /* 0x00000002620e7848 */ /* 0x000fca0003fe0000 */
[----:B------:R-:W-:-:S04]  /*33ae0*/  IMAD.SHL.U32 R19, R14, 0x4, RZ ;  /* 0x000000040e137824 */ /* 0x000fc800078e00ff */
[----:B------:R-:W0:Y:S02]  /*33af0*/  LDC R14, c[0x2][R19+0x288] ;  /* 0x0080a200130e7b82 */ /* 0x000e240000000800 */
[----:B0-----:R-:W-:-:S04]  /*33b00*/  SHF.R.S32.HI R15, RZ, 0x1f, R14 ;  /* 0x0000001fff0f7819 */ /* 0x001fc8000001140e */
.L_x_2979:
[----:B------:R-:W-:Y:S05]  /*33b10*/  BRX R14 -0x33b20                                                    (*"BRANCH_TARGETS .L_x_1172,.L_x_2981,.L_x_2982"*) ;  /* 0xfffffcc40e387949 */ /* 0x000fea000383ffff */
.L_x_2982:
        /* <DEDUP_REMOVED lines=8> */
.L_x_2981:
[----:B------:R-:W-:Y:S02]  /*33ba0*/  IMAD.MOV.U32 R126, RZ, RZ, R12 ;  /* 0x000000ffff7e7224 */ /* 0x000fe400078e000c */
[----:B------:R-:W-:Y:S01]  /*33bb0*/  IMAD.MOV.U32 R127, RZ, RZ, R13 ;  /* 0x000000ffff7f7224 */ /* 0x000fe200078e000d */
[----:B------:R-:W-:Y:S06]  /*33bc0*/  BRA `(.L_x_1172) ;  /* 0x0000000400c07947 */ /* 0x000fec0003800000 */
.L_x_1171:
        /* <DEDUP_REMOVED lines=21> */
.L_x_1190:
        /* <DEDUP_REMOVED lines=21> */
.L_x_1189:
[----:B------:R-:W-:Y:S05]  /*33e70*/  BSYNC.RECONVERGENT B3 ;  /* 0x0000000000037941 */ /* 0x000fea0003800200 */
.L_x_1188:
        /* <DEDUP_REMOVED lines=16> */
.L_x_1192:
[----:B------:R-:W-:Y:S05]  /*33f80*/  BSYNC.RECONVERGENT B3 ;  /* 0x0000000000037941 */ /* 0x000fea0003800200 */
.L_x_1191:
[----:B------:R-:W-:-:S13]  /*33f90*/  ISETP.NE.OR P0, PT, R14, R15, P0 ;  /* 0x0000000f0e00720c */ /* 0x000fda0000705670 */
[----:B------:R-:W-:Y:S05]  /*33fa0*/  @!P0 BRA `(.L_x_1193) ;  /* 0x0000000000248947 */ /* 0x000fea0003800000 */
.L_x_1187:
[----:B------:R-:W-:Y:S01]  /*33fb0*/  IMAD.MOV.U32 R12, RZ, RZ, 0x1be2b496 ;  /* 0x1be2b496ff0c7424 */ /* 0x000fe200078e00ff */
[----:B------:R-:W-:-:S07]  /*33fc0*/  MOV R13, 0x4005bf0a ;  /* 0x4005bf0a000d7802 */ /* 0x000fce0000000f00 */
.L_x_1194:
[----:B------:R-:W-:Y:S01]  /*33fd0*/  DMUL R86, R86, R12 ;  /* 0x0000000c56567228 */ /* 0x000fe20000000000 */
[----:B------:R-:W-:-:S05]  /*33fe0*/  VIADD R14, R14, 0x4 ;  /* 0x000000040e0e7836 */ /* 0x000fca0000000000 */
[----:B------:R-:W-:Y:S02]  /*33ff0*/  ISETP.NE.AND P0, PT, R14, R15, PT ;  /* 0x0000000f0e00720c */ /* 0x000fe40003f05270 */
[----:B------:R-:W-:-:S08]  /*34000*/  DMUL R86, R86, R12 ;  /* 0x0000000c56567228 */ /* 0x000fd00000000000 */
[----:B------:R-:W-:-:S08]  /*34010*/  DMUL R86, R86, R12 ;  /* 0x0000000c56567228 */ /* 0x000fd00000000000 */
[----:B------:R-:W-:Y:S01]  /*34020*/  DMUL R86, R86, R12 ;  /* 0x0000000c56567228 */ /* 0x000fe20000000000 */
[----:B------:R-:W-:Y:S10]  /*34030*/  @P0 BRA `(.L_x_1194) ;  /* 0xfffffffc00e40947 */ /* 0x000ff4000383ffff */
.L_x_1193:
[----:B------:R-:W-:Y:S05]  /*34040*/  BSYNC.RECONVERGENT B2 ;  /* 0x0000000000027941 */ /* 0x000fea0003800200 */
.L_x_1186:
[----:B------:R-:W-:Y:S01]  /*34050*/  UMOV UR8, 0x1be2b496 ;  /* 0x1be2b49600087882 */ /* 0x000fe20000000000 */
[----:B------:R-:W-:Y:S02]  /*34060*/  UMOV UR9, 0x4005bf0a ;  /* 0x4005bf0a00097882 */ /* 0x000fe40000000000 */
[----:B------:R-:W-:-:S11]  /*34070*/  DMUL R12, R86, UR8 ;  /* 0x00000008560c7c28 */ /* 0x000fd60008000000 */
.L_x_1185:
[----:B------:R-:W-:Y:S05]  /*34080*/  BSYNC.RECONVERGENT B0 ;  /* 0x0000000000007941 */ /* 0x000fea0003800200 */
.L_x_1184:
[----:B------:R-:W-:Y:S01]  /*34090*/  VIMNMX.U32 R14, PT, PT, R98, 0x2, PT ;  /* 0x00000002620e7848 */ /* 0x000fe20003fe0000 */
[----:B------:R-:W-:Y:S04]  /*340a0*/  BSSY.RECONVERGENT B0, `(.L_x_1195) ;  /* 0x000000f000007945 */ /* 0x000fe80003800200 */
[----:B------:R-:W-:-:S04]  /*340b0*/  IMAD.SHL.U32 R19, R14, 0x4, RZ ;  /* 0x000000040e137824 */ /* 0x000fc800078e00ff */
[----:B------:R-:W0:Y:S02]  /*340c0*/  LDC R14, c[0x2][R19+0x294] ;  /* 0x0080a500130e7b82 */ /* 0x000e240000000800 */
[----:B0-----:R-:W-:-:S04]  /*340d0*/  SHF.R.S32.HI R15, RZ, 0x1f, R14 ;  /* 0x0000001fff0f7819 */ /* 0x001fc8000001140e */
.L_x_2983:
[----:B------:R-:W-:Y:S05]  /*340e0*/  BRX R14 -0x340f0                                                    (*"BRANCH_TARGETS .L_x_1196,.L_x_2985,.L_x_2986"*) ;  /* 0xfffffcbc0ec47949 */ /* 0x000fea000383ffff */
.L_x_2986:
        /* <DEDUP_REMOVED lines=8> */
.L_x_2985:
[----:B------:R-:W-:Y:S02]  /*34170*/  IMAD.MOV.U32 R86, RZ, RZ, R12 ;  /* 0x000000ffff567224 */ /* 0x000fe400078e000c */
[----:B------:R-:W-:-:S07]  /*34180*/  IMAD.MOV.U32 R87, RZ, RZ, R13 ;  /* 0x000000ffff577224 */ /* 0x000fce00078e000d */
.L_x_1196:
[----:B------:R-:W-:Y:S05]  /*34190*/  BSYNC.RECONVERGENT B0 ;  /* 0x0000000000007941 */ /* 0x000fea0003800200 */
.L_x_1195:
        /* <DEDUP_REMOVED lines=16> */
.L_x_1198:
[----:B------:R-:W-:Y:S05]  /*342a0*/  BSYNC.RECONVERGENT B2 ;  /* 0x0000000000027941 */ /* 0x000fea0003800200 */
.L_x_1197:
[----:B------:R-:W-:Y:S02]  /*342b0*/  IMAD.MOV.U32 R126, RZ, RZ, R108 ;  /* 0x000000ffff7e7224 */ /* 0x000fe400078e006c */
[----:B------:R-:W-:-:S07]  /*342c0*/  IMAD.MOV.U32 R127, RZ, RZ, R109 ;  /* 0x000000ffff7f7224 */ /* 0x000fce00078e006d */
.L_x_1172:
[----:B------:R-:W-:Y:S05]  /*342d0*/  BSYNC.RECONVERGENT B1 ;  /* 0x0000000000017941 */ /* 0x000fea0003800200 */
.L_x_1170:
        /* <DEDUP_REMOVED lines=30> */
.L_x_1200:
[----:B------:R-:W-:Y:S05]  /*344c0*/  BSYNC.RECONVERGENT B1 ;  /* 0x0000000000017941 */ /* 0x000fea0003800200 */
.L_x_1199:
        /* <DEDUP_REMOVED lines=26> */
.L_x_1202:
[----:B------:R-:W-:Y:S05]  /*34670*/  BSYNC.RECONVERGENT B1 ;  /* 0x0000000000017941 */ /* 0x000fea0003800200 */
.L_x_1201:
        /* <DEDUP_REMOVED lines=26> */
.L_x_1204:
[----:B------:R-:W-:Y:S05]  /*34820*/  BSYNC.RECONVERGENT B1 ;  /* 0x0000000000017941 */ /* 0x000fea0003800200 */
.L_x_1203:
        /* <DEDUP_REMOVED lines=26> */
.L_x_1206:
[----:B------:R-:W-:Y:S05]  /*349d0*/  BSYNC.RECONVERGENT B1 ;  /* 0x0000000000017941 */ /* 0x000fea0003800200 */
.L_x_1205:
        /* <DEDUP_REMOVED lines=26> */
.L_x_1208:
[----:B------:R-:W-:Y:S05]  /*34b80*/  BSYNC.RECONVERGENT B1 ;  /* 0x0000000000017941 */ /* 0x000fea0003800200 */
.L_x_1207:
        /* <DEDUP_REMOVED lines=26> */
.L_x_1210:
[----:B------:R-:W-:Y:S05]  /*34d30*/  BSYNC.RECONVERGENT B1 ;  /* 0x0000000000017941 */ /* 0x000fea0003800200 */
.L_x_1209:
        /* <DEDUP_REMOVED lines=24> */
.L_x_1212:
[----:B------:R-:W-:Y:S05]  /*34ec0*/  BSYNC.RECONVERGENT B1 ;  /* 0x0000000000017941 */ /* 0x000fea0003800200 */
.L_x_1211:
        /* <DEDUP_REMOVED lines=79> */
.L_x_1214:
[----:B------:R-:W-:Y:S01]  /*353c0*/  IMAD.MOV.U32 R12, RZ, RZ, 0x0 ;  /* 0x00000000ff0c7424 */ /* 0x000fe200078e00ff */
[----:B------:R-:W-:Y:S01]  /*353d0*/  LOP3.LUT P0, RZ, R15, 0x7fffffff, RZ, 0xc0, !PT ;  /* 0x7fffffff0fff7812 */ /* 0x000fe2000780c0ff */
[----:B------:R-:W-:-:S06]  /*353e0*/  IMAD.MOV.U32 R13, RZ, RZ, 0x7ff00000 ;  /* 0x7ff00000ff0d7424 */ /* 0x000fcc00078e00ff */
[----:B------:R-:W-:-:S10]  /*353f0*/  DFMA R12, R14, R12, +INF ;  /* 0x7ff000000e0c742b */ /* 0x000fd4000000000c */
[----:B------:R-:W-:Y:S02]  /*35400*/  FSEL R116, R12, RZ, P0 ;  /* 0x000000ff0c747208 */ /* 0x000fe40000000000 */
[----:B------:R-:W-:-:S07]  /*35410*/  FSEL R117, R13, -QNAN , P0 ;  /* 0xfff000000d757808 */ /* 0x000fce0000000000 */
.L_x_1215:
[----:B------:R-:W-:Y:S05]  /*35420*/  BSYNC.RECONVERGENT B0 ;  /* 0x0000000000007941 */ /* 0x000fea0003800200 */
.L_x_1213:
        /* <DEDUP_REMOVED lines=30> */
.L_x_1225:
        /* <DEDUP_REMOVED lines=21> */
.L_x_1224:
[----:B------:R-:W-:Y:S05]  /*35760*/  BSYNC.RECONVERGENT B3 ;  /* 0x0000000000037941 */ /* 0x000fea0003800200 */
.L_x_1223:
        /* <DEDUP_REMOVED lines=16> */
.L_x_1227:
[----:B------:R-:W-:Y:S05]  /*35870*/  BSYNC.RECONVERGENT B3 ;  /* 0x0000000000037941 */ /* 0x000fea0003800200 */
.L_x_1226:
[----:B------:R-:W-:-:S13]  /*35880*/  ISETP.NE.OR P0, PT, R13, R98, P0 ;  /* 0x000000620d00720c */ /* 0x000fda0000705670 */
[----:B------:R-:W-:Y:S05]  /*35890*/  @!P0 BRA `(.L_x_1228) ;  /* 0x0000000000248947 */ /* 0x000fea0003800000 */
.L_x_1222:
[----:B------:R-:W-:Y:S02]  /*358a0*/  IMAD.MOV.U32 R14, RZ, RZ, 0x1be2b496 ;  /* 0x1be2b496ff0e7424 */ /* 0x000fe400078e00ff */
[----:B------:R-:W-:-:S07]  /*358b0*/  IMAD.MOV.U32 R15, RZ, RZ, 0x4005bf0a ;  /* 0x4005bf0aff0f7424 */ /* 0x000fce00078e00ff */
.L_x_1229:
[----:B------:R-:W-:Y:S01]  /*358c0*/  DMUL R104, R104, R14 ;  /* 0x0000000e68687228 */ /* 0x000fe20000000000 */
[----:B------:R-:W-:-:S04]  /*358d0*/  IADD3 R13, PT, PT, R13, 0x4, RZ ;  /* 0x000000040d0d7810 */ /* 0x000fc80007ffe0ff */
[----:B------:R-:W-:-:S03]  /*358e0*/  ISETP.NE.AND P0, PT, R13, R98, PT ;  /* 0x000000620d00720c */ /* 0x000fc60003f05270 */
[----:B------:R-:W-:-:S08]  /*358f0*/  DMUL R104, R104, R14 ;  /* 0x0000000e68687228 */ /* 0x000fd00000000000 */
[----:B------:R-:W-:-:S08]  /*35900*/  DMUL R104, R104, R14 ;  /* 0x0000000e68687228 */ /* 0x000fd00000000000 */
[----:B------:R-:W-:Y:S01]  /*35910*/  DMUL R104, R104, R14 ;  /* 0x0000000e68687228 */ /* 0x000fe20000000000 */
[----:B------:R-:W-:Y:S10]  /*35920*/  @P0 BRA `(.L_x_1229) ;  /* 0xfffffffc00e40947 */ /* 0x000ff4000383ffff */
.L_x_1228:
[----:B------:R-:W-:Y:S05]  /*35930*/  BSYNC.RECONVERGENT B2 ;  /* 0x0000000000027941 */ /* 0x000fea0003800200 */
.L_x_1221:
[----:B------:R-:W-:Y:S01]  /*35940*/  UMOV UR8, 0x1be2b496 ;  /* 0x1be2b49600087882 */ /* 0x000fe20000000000 */
[----:B------:R-:W-:Y:S02]  /*35950*/  UMOV UR9, 0x4005bf0a ;  /* 0x4005bf0a00097882 */ /* 0x000fe40000000000 */
[----:B------:R-:W-:-:S11]  /*35960*/  DMUL R14, R104, UR8 ;  /* 0x00000008680e7c28 */ /* 0x000fd60008000000 */
.L_x_1220:
[----:B------:R-:W-:Y:S05]  /*35970*/  BSYNC.RECONVERGENT B0 ;  /* 0x0000000000007941 */ /* 0x000fea0003800200 */
.L_x_1219:
[----:B------:R-:W-:-:S05]  /*35980*/  VIMNMX.U32 R13, PT, PT, R19, 0x2, PT ;  /* 0x00000002130d7848 */ /* 0x000fca0003fe0000 */
[----:B------:R-:W-:-:S04]  /*35990*/  IMAD.SHL.U32 R13, R13, 0x4, RZ ;  /* 0x000000040d0d7824 */ /* 0x000fc800078e00ff */
[----:B------:R-:W0:Y:S02]  /*359a0*/  LDC R106, c[0x2][R13+0x2a0] ;  /* 0x0080a8000d6a7b82 */ /* 0x000e240000000800 */
[----:B0-----:R-:W-:-:S04]  /*359b0*/  SHF.R.S32.HI R107, RZ, 0x1f, R106 ;  /* 0x0000001fff6b7819 */ /* 0x001fc8000001146a */
.L_x_2987:
[----:B------:R-:W-:Y:S05]  /*359c0*/  BRX R106 -0x359d0                                                   (*"BRANCH_TARGETS .L_x_1218,.L_x_2989,.L_x_2990"*) ;  /* 0xfffffca46a8c7949 */ /* 0x000fea000383ffff */
.L_x_2990:
        /* <DEDUP_REMOVED lines=8> */
.L_x_2989:
[----:B------:R-:W-:Y:S02]  /*35a50*/  IMAD.MOV.U32 R104, RZ, RZ, R14 ;  /* 0x000000ffff687224 */ /* 0x000fe400078e000e */
[----:B------:R-:W-:Y:S01]  /*35a60*/  IMAD.MOV.U32 R105, RZ, RZ, R15 ;  /* 0x000000ffff697224 */ /* 0x000fe200078e000f */
[----:B------:R-:W-:Y:S06]  /*35a70*/  BRA `(.L_x_1218) ;  /* 0x0000000400c07947 */ /* 0x000fec0003800000 */
.L_x_1217:
        /* <DEDUP_REMOVED lines=21> */
.L_x_1236:
        /* <DEDUP_REMOVED lines=21> */
.L_x_1235:
[----:B------:R-:W-:Y:S05]  /*35d20*/  BSYNC.RECONVERGENT B3 ;  /* 0x0000000000037941 */ /* 0x000fea0003800200 */
.L_x_1234:
        /* <DEDUP_REMOVED lines=16> */
.L_x_1238:
[----:B------:R-:W-:Y:S05]  /*35e30*/  BSYNC.RECONVERGENT B3 ;  /* 0x0000000000037941 */ /* 0x000fea0003800200 */
.L_x_1237:
[----:B------:R-:W-:-:S13]  /*35e40*/  ISETP.NE.OR P0, PT, R13, R98, P0 ;  /* 0x000000620d00720c */ /* 0x000fda0000705670 */
[----:B------:R-:W-:Y:S05]  /*35e50*/  @!P0 BRA `(.L_x_1239) ;  /* 0x0000000000248947 */ /* 0x000fea0003800000 */
.L_x_1233:
[----:B------:R-:W-:Y:S02]  /*35e60*/  IMAD.MOV.U32 R14, RZ, RZ, 0x1be2b496 ;  /* 0x1be2b496ff0e7424 */ /* 0x000fe400078e00ff */
[----:B------:R-:W-:-:S07]  /*35e70*/  IMAD.MOV.U32 R15, RZ, RZ, 0x4005bf0a ;  /* 0x4005bf0aff0f7424 */ /* 0x000fce00078e00ff */
.L_x_1240:
[----:B------:R-:W-:Y:S01]  /*35e80*/  DMUL R88, R88, R14 ;  /* 0x0000000e58587228 */ /* 0x000fe20000000000 */
[----:B------:R-:W-:-:S05]  /*35e90*/  VIADD R13, R13, 0x4 ;  /* 0x000000040d0d7836 */ /* 0x000fca0000000000 */
[----:B------:R-:W-:Y:S02]  /*35ea0*/  ISETP.NE.AND P0, PT, R13, R98, PT ;  /* 0x000000620d00720c */ /* 0x000fe40003f05270 */
[----:B------:R-:W-:-:S08]  /*35eb0*/  DMUL R88, R88, R14 ;  /* 0x0000000e58587228 */ /* 0x000fd00000000000 */
[----:B------:R-:W-:-:S08]  /*35ec0*/  DMUL R88, R88, R14 ;  /* 0x0000000e58587228 */ /* 0x000fd00000000000 */
[----:B------:R-:W-:Y:S01]  /*35ed0*/  DMUL R88, R88, R14 ;  /* 0x0000000e58587228 */ /* 0x000fe20000000000 */
[----:B------:R-:W-:Y:S10]  /*35ee0*/  @P0 BRA `(.L_x_1240) ;  /* 0xfffffffc00e40947 */ /* 0x000ff4000383ffff */
.L_x_1239:
[----:B------:R-:W-:Y:S05]  /*35ef0*/  BSYNC.RECONVERGENT B2 ;  /* 0x0000000000027941 */ /* 0x000fea0003800200 */
.L_x_1232:
[----:B------:R-:W-:Y:S01]  /*35f00*/  UMOV UR8, 0x1be2b496 ;  /* 0x1be2b49600087882 */ /* 0x000fe20000000000 */
[----:B------:R-:W-:Y:S02]  /*35f10*/  UMOV UR9, 0x4005bf0a ;  /* 0x4005bf0a00097882 */ /* 0x000fe40000000000 */
[----:B------:R-:W-:-:S11]  /*35f20*/  DMUL R14, R88, UR8 ;  /* 0x00000008580e7c28 */ /* 0x000fd60008000000 */
.L_x_1231:
[----:B------:R-:W-:Y:S05]  /*35f30*/  BSYNC.RECONVERGENT B0 ;  /* 0x0000000000007941 */ /* 0x000fea0003800200 */
.L_x_1230:
[----:B------:R-:W-:Y:S01]  /*35f40*/  VIMNMX.U32 R13, PT, PT, R19, 0x2, PT ;  /* 0x00000002130d7848 */ /* 0x000fe20003fe0000 */
[----:B------:R-:W-:Y:S03]  /*35f50*/  BSSY.RECONVERGENT B0, `(.L_x_1241) ;  /* 0x000000f000007945 */ /* 0x000fe60003800200 */
[----:B------:R-:W-:-:S04]  /*35f60*/  SHF.L.U32 R13, R13, 0x2, RZ ;  /* 0x000000020d0d7819 */ /* 0x000fc800000006ff */
[----:B------:R-:W0:Y:S02]  /*35f70*/  LDC R104, c[0x2][R13+0x2ac] ;  /* 0x0080ab000d687b82 */ /* 0x000e240000000800 */
[----:B0-----:R-:W-:-:S04]  /*35f80*/  SHF.R.S32.HI R105, RZ, 0x1f, R104 ;  /* 0x0000001fff697819 */ /* 0x001fc80000011468 */
.L_x_2991:
[----:B------:R-:W-:Y:S05]  /*35f90*/  BRX R104 -0x35fa0                                                   (*"BRANCH_TARGETS .L_x_1242,.L_x_2993,.L_x_2994"*) ;  /* 0xfffffca068187949 */ /* 0x000fea000383ffff */
.L_x_2994:
        /* <DEDUP_REMOVED lines=8> */
.L_x_2993:
[----:B------:R-:W-:Y:S02]  /*36020*/  IMAD.MOV.U32 R88, RZ, RZ, R14 ;  /* 0x000000ffff587224 */ /* 0x000fe400078e000e */
[----:B------:R-:W-:-:S07]  /*36030*/  IMAD.MOV.U32 R89, RZ, RZ, R15 ;  /* 0x000000ffff597224 */ /* 0x000fce00078e000f */
.L_x_1242:
[----:B------:R-:W-:Y:S05]  /*36040*/  BSYNC.RECONVERGENT B0 ;  /* 0x0000000000007941 */ /* 0x000fea0003800200 */
.L_x_1241:
        /* <DEDUP_REMOVED lines=16> */
.L_x_1244:
[----:B------:R-:W-:Y:S05]  /*36150*/  BSYNC.RECONVERGENT B2 ;  /* 0x0000000000027941 */ /* 0x000fea0003800200 */
.L_x_1243:
[----:B------:R-:W-:Y:S02]  /*36160*/  IMAD.MOV.U32 R104, RZ, RZ, R108 ;  /* 0x000000ffff687224 */ /* 0x000fe400078e006c */
[----:B------:R-:W-:-:S07]  /*36170*/  IMAD.MOV.U32 R105, RZ, RZ, R109 ;  /* 0x000000ffff697224 */ /* 0x000fce00078e006d */
.L_x_1218:
[----:B------:R-:W-:Y:S05]  /*36180*/  BSYNC.RECONVERGENT B1 ;  /* 0x0000000000017941 */ /* 0x000fea0003800200 */
.L_x_1216:
        /* <DEDUP_REMOVED lines=30> */
.L_x_1246:
[----:B------:R-:W-:Y:S05]  /*36370*/  BSYNC.RECONVERGENT B1 ;  /* 0x0000000000017941 */ /* 0x000fea0003800200 */
.L_x_1245:
        /* <DEDUP_REMOVED lines=26> */
.L_x_1248:
[----:B------:R-:W-:Y:S05]  /*36520*/  BSYNC.RECONVERGENT B1 ;  /* 0x0000000000017941 */ /* 0x000fea0003800200 */
.L_x_1247:
        /* <DEDUP_REMOVED lines=26> */
.L_x_1250:
[----:B------:R-:W-:Y:S05]  /*366d0*/  BSYNC.RECONVERGENT B1 ;  /* 0x0000000000017941 */ /* 0x000fea0003800200 */
.L_x_1249:
        /* <DEDUP_REMOVED lines=26> */
.L_x_1252:
[----:B------:R-:W-:Y:S05]  /*36880*/  BSYNC.RECONVERGENT B1 ;  /* 0x0000000000017941 */ /* 0x000fea0003800200 */
.L_x_1251:
        /* <DEDUP_REMOVED lines=26> */
.L_x_1254:
[----:B------:R-:W-:Y:S05]  /*36a30*/  BSYNC.RECONVERGENT B1 ;  /* 0x0000000000017941 */ /* 0x000fea0003800200 */
.L_x_1253:
        /* <DEDUP_REMOVED lines=26> */
.L_x_1256:
[----:B------:R-:W-:Y:S05]  /*36be0*/  BSYNC.RECONVERGENT B1 ;  /* 0x0000000000017941 */ /* 0x000fea0003800200 */
.L_x_1255:
        /* <DEDUP_REMOVED lines=24> */
.L_x_1258:
[----:B------:R-:W-:Y:S05]  /*36d70*/  BSYNC.RECONVERGENT B1 ;  /* 0x0000000000017941 */ /* 0x000fea0003800200 */
.L_x_1257:
        /* <DEDUP_REMOVED lines=32> */
.L_x_1268:
        /* <DEDUP_REMOVED lines=21> */
.L_x_1267:
[----:B------:R-:W-:Y:S05]  /*370d0*/  BSYNC.RECONVERGENT B3 ;  /* 0x0000000000037941 */ /* 0x000fea0003800200 */
.L_x_1266:
        /* <DEDUP_REMOVED lines=16> */
.L_x_1270:
[----:B------:R-:W-:Y:S05]  /*371e0*/  BSYNC.RECONVERGENT B3 ;  /* 0x0000000000037941 */ /* 0x000fea0003800200 */
.L_x_1269:
[----:B------:R-:W-:-:S13]  /*371f0*/  ISETP.NE.OR P0, PT, R14, R15, P0 ;  /* 0x0000000f0e00720c */ /* 0x000fda0000705670 */
[----:B------:R-:W-:Y:S05]  /*37200*/  @!P0 BRA `(.L_x_1271) ;  /* 0x0000000000248947 */ /* 0x000fea0003800000 */
.L_x_1265:
[----:B------:R-:W-:Y:S02]  /*37210*/  IMAD.MOV.U32 R12, RZ, RZ, 0x1be2b496 ;  /* 0x1be2b496ff0c7424 */ /* 0x000fe400078e00ff */
[----:B------:R-:W-:-:S07]  /*37220*/  IMAD.MOV.U32 R13, RZ, RZ, 0x4005bf0a ;  /* 0x4005bf0aff0d7424 */ /* 0x000fce00078e00ff */
.L_x_1272:
[----:B------:R-:W-:Y:S01]  /*37230*/  DMUL R104, R104, R12 ;  /* 0x0000000c68687228 */ /* 0x000fe20000000000 */
[----:B------:R-:W-:-:S05]  /*37240*/  VIADD R14, R14, 0x4 ;  /* 0x000000040e0e7836 */ /* 0x000fca0000000000 */
[----:B------:R-:W-:Y:S02]  /*37250*/  ISETP.NE.AND P0, PT, R14, R15, PT ;  /* 0x0000000f0e00720c */ /* 0x000fe40003f05270 */
[----:B------:R-:W-:-:S08]  /*37260*/  DMUL R104, R104, R12 ;  /* 0x0000000c68687228 */ /* 0x000fd00000000000 */
[----:B------:R-:W-:-:S08]  /*37270*/  DMUL R104, R104, R12 ;  /* 0x0000000c68687228 */ /* 0x000fd00000000000 */
[----:B------:R-:W-:Y:S01]  /*37280*/  DMUL R104, R104, R12 ;  /* 0x0000000c68687228 */ /* 0x000fe20000000000 */
[----:B------:R-:W-:Y:S10]  /*37290*/  @P0 BRA `(.L_x_1272) ;  /* 0xfffffffc00e40947 */ /* 0x000ff4000383ffff */
.L_x_1271:
[----:B------:R-:W-:Y:S05]  /*372a0*/  BSYNC.RECONVERGENT B2 ;  /* 0x0000000000027941 */ /* 0x000fea0003800200 */
.L_x_1264:
[----:B------:R-:W-:Y:S01]  /*372b0*/  UMOV UR8, 0x1be2b496 ;  /* 0x1be2b49600087882 */ /* 0x000fe20000000000 */
[----:B------:R-:W-:Y:S02]  /*372c0*/  UMOV UR9, 0x4005bf0a ;  /* 0x4005bf0a00097882 */ /* 0x000fe40000000000 */
[----:B------:R-:W-:-:S11]  /*372d0*/  DMUL R12, R104, UR8 ;  /* 0x00000008680c7c28 */ /* 0x000fd60008000000 */
.L_x_1263:
[----:B------:R-:W-:Y:S05]  /*372e0*/  BSYNC.RECONVERGENT B0 ;  /* 0x0000000000007941 */ /* 0x000fea0003800200 */
.L_x_1262:
[----:B------:R-:W-:-:S04]  /*372f0*/  VIMNMX.U32 R14, PT, PT, R98, 0x2, PT ;  /* 0x00000002620e7848 */ /* 0x000fc80003fe0000 */
[----:B------:R-:W-:-:S04]  /*37300*/  SHF.L.U32 R19, R14, 0x2, RZ ;  /* 0x000000020e137819 */ /* 0x000fc800000006ff */
[----:B------:R-:W0:Y:S02]  /*37310*/  LDC R14, c[0x2][R19+0x2b8] ;  /* 0x0080ae00130e7b82 */ /* 0x000e240000000800 */
[----:B0-----:R-:W-:-:S04]  /*37320*/  SHF.R.S32.HI R15, RZ, 0x1f, R14 ;  /* 0x0000001fff0f7819 */ /* 0x001fc8000001140e */
.L_x_2995:
[----:B------:R-:W-:Y:S05]  /*37330*/  BRX R14 -0x37340                                                    (*"BRANCH_TARGETS .L_x_1261,.L_x_2997,.L_x_2998"*) ;  /* 0xfffffc8c0e307949 */ /* 0x000fea000383ffff */
.L_x_2998:
        /* <DEDUP_REMOVED lines=8> */
.L_x_2997:
[----:B------:R-:W-:Y:S02]  /*373c0*/  IMAD.MOV.U32 R104, RZ, RZ, R12 ;  /* 0x000000ffff687224 */ /* 0x000fe400078e000c */
[----:B------:R-:W-:Y:S01]  /*373d0*/  IMAD.MOV.U32 R105, RZ, RZ, R13 ;  /* 0x000000ffff697224 */ /* 0x000fe200078e000d */
[----:B------:R-:W-:Y:S06]  /*373e0*/  BRA `(.L_x_1261) ;  /* 0x0000000400c07947 */ /* 0x000fec0003800000 */
.L_x_1260:
        /* <DEDUP_REMOVED lines=21> */
.L_x_1279:
        /* <DEDUP_REMOVED lines=21> */
.L_x_1278:
[----:B------:R-:W-:Y:S05]  /*37690*/  BSYNC.RECONVERGENT B3 ;  /* 0x0000000000037941 */ /* 0x000fea0003800200 */
.L_x_1277:
        /* <DEDUP_REMOVED lines=16> */
.L_x_1281:
[----:B------:R-:W-:Y:S05]  /*377a0*/  BSYNC.RECONVERGENT B3 ;  /* 0x0000000000037941 */ /* 0x000fea0003800200 */
.L_x_1280:
[----:B------:R-:W-:-:S13]  /*377b0*/  ISETP.NE.OR P0, PT, R14, R15, P0 ;  /* 0x0000000f0e00720c */ /* 0x000fda0000705670 */
[----:B------:R-:W-:Y:S05]  /*377c0*/  @!P0 BRA `(.L_x_1282) ;  /* 0x0000000000248947 */ /* 0x000fea0003800000 */
.L_x_1276:
[----:B------:R-:W-:Y:S02]  /*377d0*/  IMAD.MOV.U32 R12, RZ, RZ, 0x1be2b496 ;  /* 0x1be2b496ff0c7424 */ /* 0x000fe400078e00ff */
[----:B------:R-:W-:-:S07]  /*377e0*/  IMAD.MOV.U32 R13, RZ, RZ, 0x4005bf0a ;  /* 0x4005bf0aff0d7424 */ /* 0x000fce00078e00ff */
.L_x_1283:
[----:B------:R-:W-:Y:S01]  /*377f0*/  DMUL R90, R90, R12 ;  /* 0x0000000c5a5a7228 */ /* 0x000fe20000000000 */
[----:B------:R-:W-:-:S05]  /*37800*/  VIADD R14, R14, 0x4 ;  /* 0x000000040e0e7836 */ /* 0x000fca0000000000 */
[----:B------:R-:W-:Y:S02]  /*37810*/  ISETP.NE.AND P0, PT, R14, R15, PT ;  /* 0x0000000f0e00720c */ /* 0x000fe40003f05270 */
[----:B------:R-:W-:-:S08]  /*37820*/  DMUL R90, R90, R12 ;  /* 0x0000000c5a5a7228 */ /* 0x000fd00000000000 */
[----:B------:R-:W-:-:S08]  /*37830*/  DMUL R90, R90, R12 ;  /* 0x0000000c5a5a7228 */ /* 0x000fd00000000000 */
[----:B------:R-:W-:Y:S01]  /*37840*/  DMUL R90, R90, R12 ;  /* 0x0000000c5a5a7228 */ /* 0x000fe20000000000 */
[----:B------:R-:W-:Y:S10]  /*37850*/  @P0 BRA `(.L_x_1283) ;  /* 0xfffffffc00e40947 */ /* 0x000ff4000383ffff */
.L_x_1282:
[----:B------:R-:W-:Y:S05]  /*37860*/  BSYNC.RECONVERGENT B2 ;  /* 0x0000000000027941 */ /* 0x000fea0003800200 */
.L_x_1275:
[----:B------:R-:W-:Y:S01]  /*37870*/  UMOV UR8, 0x1be2b496 ;  /* 0x1be2b49600087882 */ /* 0x000fe20000000000 */
[----:B------:R-:W-:Y:S02]  /*37880*/  UMOV UR9, 0x4005bf0a ;  /* 0x4005bf0a00097882 */ /* 0x000fe40000000000 */
[----:B------:R-:W-:-:S11]  /*37890*/  DMUL R12, R90, UR8 ;  /* 0x000000085a0c7c28 */ /* 0x000fd60008000000 */
.L_x_1274:
[----:B------:R-:W-:Y:S05]  /*378a0*/  BSYNC.RECONVERGENT B0 ;  /* 0x0000000000007941 */ /* 0x000fea0003800200 */
.L_x_1273:
[----:B------:R-:W-:Y:S01]  /*378b0*/  VIMNMX.U32 R14, PT, PT, R98, 0x2, PT ;  /* 0x00000002620e7848 */ /* 0x000fe20003fe0000 */
[----:B------:R-:W-:Y:S04]  /*378c0*/  BSSY.RECONVERGENT B0, `(.L_x_1284) ;  /* 0x000000f000007945 */ /* 0x000fe80003800200 */
[----:B------:R-:W-:-:S04]  /*378d0*/  IMAD.SHL.U32 R19, R14, 0x4, RZ ;  /* 0x000000040e137824 */ /* 0x000fc800078e00ff */
[----:B------:R-:W0:Y:S02]  /*378e0*/  LDC R14, c[0x2][R19+0x2c4] ;  /* 0x0080b100130e7b82 */ /* 0x000e240000000800 */
[----:B0-----:R-:W-:-:S04]  /*378f0*/  SHF.R.S32.HI R15, RZ, 0x1f, R14 ;  /* 0x0000001fff0f7819 */ /* 0x001fc8000001140e */
.L_x_2999:
[----:B------:R-:W-:Y:S05]  /*37900*/  BRX R14 -0x37910                                                    (*"BRANCH_TARGETS .L_x_1285,.L_x_3001,.L_x_3002"*) ;  /* 0xfffffc840ebc7949 */ /* 0x000fea000383ffff */
.L_x_3002:
        /* <DEDUP_REMOVED lines=8> */
.L_x_3001:
[----:B------:R-:W-:Y:S01]  /*37990*/  MOV R90, R12 ;  /* 0x0000000c005a7202 */ /* 0x000fe20000000f00 */
[----:B------:R-:W-:-:S07]  /*379a0*/  IMAD.MOV.U32 R91, RZ, RZ, R13 ;  /* 0x000000ffff5b7224 */ /* 0x000fce00078e000d */
.L_x_1285:
[----:B------:R-:W-:Y:S05]  /*379b0*/  BSYNC.RECONVERGENT B0 ;  /* 0x0000000000007941 */ /* 0x000fea0003800200 */
.L_x_1284:
        /* <DEDUP_REMOVED lines=16> */
.L_x_1287:
[----:B------:R-:W-:Y:S05]  /*37ac0*/  BSYNC.RECONVERGENT B2 ;  /* 0x0000000000027941 */ /* 0x000fea0003800200 */
.L_x_1286:
[----:B------:R-:W-:Y:S01]  /*37ad0*/  MOV R104, R108 ;  /* 0x0000006c00687202 */ /* 0x000fe20000000f00 */
[----:B------:R-:W-:-:S07]  /*37ae0*/  IMAD.MOV.U32 R105, RZ, RZ, R109 ;  /* 0x000000ffff697224 */ /* 0x000fce00078e006d */
.L_x_1261:
[----:B------:R-:W-:Y:S05]  /*37af0*/  BSYNC.RECONVERGENT B1 ;  /* 0x0000000000017941 */ /* 0x000fea0003800200 */
.L_x_1259:
        /* <DEDUP_REMOVED lines=30> */
.L_x_1289:
[----:B------:R-:W-:Y:S05]  /*37ce0*/  BSYNC.RECONVERGENT B1 ;  /* 0x0000000000017941 */ /* 0x000fea0003800200 */
.L_x_1288:
        /* <DEDUP_REMOVED lines=26> */
.L_x_1291:
[----:B------:R-:W-:Y:S05]  /*37e90*/  BSYNC.RECONVERGENT B1 ;  /* 0x0000000000017941 */ /* 0x000fea0003800200 */
.L_x_1290:
        /* <DEDUP_REMOVED lines=26> */
.L_x_1293:
[----:B------:R-:W-:Y:S05]  /*38040*/  BSYNC.RECONVERGENT B1 ;  /* 0x0000000000017941 */ /* 0x000fea0003800200 */
.L_x_1292:
        /* <DEDUP_REMOVED lines=26> */
.L_x_1295:
[----:B------:R-:W-:Y:S05]  /*381f0*/  BSYNC.RECONVERGENT B1 ;  /* 0x0000000000017941 */ /* 0x000fea0003800200 */
.L_x_1294:
        /* <DEDUP_REMOVED lines=26> */
.L_x_1297:
[----:B------:R-:W-:Y:S05]  /*383a0*/  BSYNC.RECONVERGENT B1 ;  /* 0x0000000000017941 */ /* 0x000fea0003800200 */
.L_x_1296:
        /* <DEDUP_REMOVED lines=26> */
.L_x_1299:
[----:B------:R-:W-:Y:S05]  /*38550*/  BSYNC.RECONVERGENT B1 ;  /* 0x0000000000017941 */ /* 0x000fea0003800200 */
.L_x_1298:
        /* <DEDUP_REMOVED lines=24> */
.L_x_1301:
[----:B------:R-:W-:Y:S05]  /*386e0*/  BSYNC.RECONVERGENT B1 ;  /* 0x0000000000017941 */ /* 0x000fea0003800200 */
.L_x_1300:
        /* <DEDUP_REMOVED lines=32> */
.L_x_1311:
        /* <DEDUP_REMOVED lines=21> */
.L_x_1310:
[----:B------:R-:W-:Y:S05]  /*38a40*/  BSYNC.RECONVERGENT B3 ;  /* 0x0000000000037941 */ /* 0x000fea0003800200 */
.L_x_1309:
        /* <DEDUP_REMOVED lines=16> */
.L_x_1313:
[----:B------:R-:W-:Y:S05]  /*38b50*/  BSYNC.RECONVERGENT B3 ;  /* 0x0000000000037941 */ /* 0x000fea0003800200 */
.L_x_1312:
[----:B------:R-:W-:-:S13]  /*38b60*/  ISETP.NE.OR P0, PT, R14, R15, P0 ;  /* 0x0000000f0e00720c */ /* 0x000fda0000705670 */
[----:B------:R-:W-:Y:S05]  /*38b70*/  @!P0 BRA `(.L_x_1314) ;  /* 0x0000000000248947 */ /* 0x000fea0003800000 */
.L_x_1308:
[----:B------:R-:W-:Y:S02]  /*38b80*/  IMAD.MOV.U32 R12, RZ, RZ, 0x1be2b496 ;  /* 0x1be2b496ff0c7424 */ /* 0x000fe400078e00ff */
[----:B------:R-:W-:-:S07]  /*38b90*/  IMAD.MOV.U32 R13, RZ, RZ, 0x4005bf0a ;  /* 0x4005bf0aff0d7424 */ /* 0x000fce00078e00ff */
.L_x_1315:
[----:B------:R-:W-:Y:S01]  /*38ba0*/  DMUL R22, R22, R12 ;  /* 0x0000000c16167228 */ /* 0x000fe20000000000 */
[----:B------:R-:W-:-:S05]  /*38bb0*/  VIADD R14, R14, 0x4 ;  /* 0x000000040e0e7836 */ /* 0x000fca0000000000 */
[----:B------:R-:W-:Y:S02]  /*38bc0*/  ISETP.NE.AND P0, PT, R14, R15, PT ;  /* 0x0000000f0e00720c */ /* 0x000fe40003f05270 */
[----:B------:R-:W-:-:S08]  /*38bd0*/  DMUL R22, R22, R12 ;  /* 0x0000000c16167228 */ /* 0x000fd00000000000 */
[----:B------:R-:W-:-:S08]  /*38be0*/  DMUL R22, R22, R12 ;  /* 0x0000000c16167228 */ /* 0x000fd00000000000 */
[----:B------:R-:W-:Y:S01]  /*38bf0*/  DMUL R22, R22, R12 ;  /* 0x0000000c16167228 */ /* 0x000fe20000000000 */
[----:B------:R-:W-:Y:S10]  /*38c00*/  @P0 BRA `(.L_x_1315) ;  /* 0xfffffffc00e40947 */ /* 0x000ff4000383ffff */
.L_x_1314:
[----:B------:R-:W-:Y:S05]  /*38c10*/  BSYNC.RECONVERGENT B2 ;  /* 0x0000000000027941 */ /* 0x000fea0003800200 */
.L_x_1307:
[----:B------:R-:W-:Y:S01]  /*38c20*/  UMOV UR8, 0x1be2b496 ;  /* 0x1be2b49600087882 */ /* 0x000fe20000000000 */
[----:B------:R-:W-:Y:S02]  /*38c30*/  UMOV UR9, 0x4005bf0a ;  /* 0x4005bf0a00097882 */ /* 0x000fe40000000000 */
[----:B------:R-:W-:-:S11]  /*38c40*/  DMUL R12, R22, UR8 ;  /* 0x00000008160c7c28 */ /* 0x000fd60008000000 */
.L_x_1306:
[----:B------:R-:W-:Y:S05]  /*38c50*/  BSYNC.RECONVERGENT B0 ;  /* 0x0000000000007941 */ /* 0x000fea0003800200 */
.L_x_1305:
[----:B------:R-:W-:-:S05]  /*38c60*/  VIMNMX.U32 R14, PT, PT, R98, 0x2, PT ;  /* 0x00000002620e7848 */ /* 0x000fca0003fe0000 */
[----:B------:R-:W-:-:S04]  /*38c70*/  IMAD.SHL.U32 R19, R14, 0x4, RZ ;  /* 0x000000040e137824 */ /* 0x000fc800078e00ff */
[----:B------:R-:W0:Y:S02]  /*38c80*/  LDC R14, c[0x2][R19+0x2d0] ;  /* 0x0080b400130e7b82 */ /* 0x000e240000000800 */
[----:B0-----:R-:W-:-:S04]  /*38c90*/  SHF.R.S32.HI R15, RZ, 0x1f, R14 ;  /* 0x0000001fff0f7819 */ /* 0x001fc8000001140e */
.L_x_3003:
[----:B------:R-:W-:Y:S05]  /*38ca0*/  BRX R14 -0x38cb0                                                    (*"BRANCH_TARGETS .L_x_1304,.L_x_3005,.L_x_3006"*) ;  /* 0xfffffc700ed47949 */ /* 0x000fea000383ffff */
.L_x_3006:
        /* <DEDUP_REMOVED lines=8> */
.L_x_3005:
[----:B------:R-:W-:Y:S01]  /*38d30*/  MOV R22, R12 ;  /* 0x0000000c00167202 */ /* 0x000fe20000000f00 */
[----:B------:R-:W-:Y:S01]  /*38d40*/  IMAD.MOV.U32 R23, RZ, RZ, R13 ;  /* 0x000000ffff177224 */ /* 0x000fe200078e000d */
[----:B------:R-:W-:Y:S06]  /*38d50*/  BRA `(.L_x_1304) ;  /* 0x0000000400c07947 */ /* 0x000fec0003800000 */
.L_x_1303:
        /* <DEDUP_REMOVED lines=21> */
.L_x_1322:
        /* <DEDUP_REMOVED lines=21> */
.L_x_1321:
[----:B------:R-:W-:Y:S05]  /*39000*/  BSYNC.RECONVERGENT B3 ;  /* 0x0000000000037941 */ /* 0x000fea0003800200 */
.L_x_1320:
        /* <DEDUP_REMOVED lines=16> */
.L_x_1324:
[----:B------:R-:W-:Y:S05]  /*39110*/  BSYNC.RECONVERGENT B3 ;  /* 0x0000000000037941 */ /* 0x000fea0003800200 */
.L_x_1323:
[----:B------:R-:W-:-:S13]  /*39120*/  ISETP.NE.OR P0, PT, R14, R15, P0 ;  /* 0x0000000f0e00720c */ /* 0x000fda0000705670 */
[----:B------:R-:W-:Y:S05]  /*39130*/  @!P0 BRA `(.L_x_1325) ;  /* 0x0000000000248947 */ /* 0x000fea0003800000 */
.L_x_1319:
[----:B------:R-:W-:Y:S02]  /*39140*/  IMAD.MOV.U32 R12, RZ, RZ, 0x1be2b496 ;  /* 0x1be2b496ff0c7424 */ /* 0x000fe400078e00ff */
[----:B------:R-:W-:-:S07]  /*39150*/  IMAD.MOV.U32 R13, RZ, RZ, 0x4005bf0a ;  /* 0x4005bf0aff0d7424 */ /* 0x000fce00078e00ff */
.L_x_1326:
[----:B------:R-:W-:Y:S01]  /*39160*/  DMUL R92, R92, R12 ;  /* 0x0000000c5c5c7228 */ /* 0x000fe20000000000 */
[----:B------:R-:W-:-:S05]  /*39170*/  VIADD R14, R14, 0x4 ;  /* 0x000000040e0e7836 */ /* 0x000fca0000000000 */
[----:B------:R-:W-:Y:S02]  /*39180*/  ISETP.NE.AND P0, PT, R14, R15, PT ;  /* 0x0000000f0e00720c */ /* 0x000fe40003f05270 */
[----:B------:R-:W-:-:S08]  /*39190*/  DMUL R92, R92, R12 ;  /* 0x0000000c5c5c7228 */ /* 0x000fd00000000000 */
[----:B------:R-:W-:-:S08]  /*391a0*/  DMUL R92, R92, R12 ;  /* 0x0000000c5c5c7228 */ /* 0x000fd00000000000 */
[----:B------:R-:W-:Y:S01]  /*391b0*/  DMUL R92, R92, R12 ;  /* 0x0000000c5c5c7228 */ /* 0x000fe20000000000 */
[----:B------:R-:W-:Y:S10]  /*391c0*/  @P0 BRA `(.L_x_1326) ;  /* 0xfffffffc00e40947 */ /* 0x000ff4000383ffff */
.L_x_1325:
[----:B------:R-:W-:Y:S05]  /*391d0*/  BSYNC.RECONVERGENT B2 ;  /* 0x0000000000027941 */ /* 0x000fea0003800200 */
.L_x_1318:
[----:B------:R-:W-:Y:S01]  /*391e0*/  UMOV UR8, 0x1be2b496 ;  /* 0x1be2b49600087882 */ /* 0x000fe20000000000 */
[----:B------:R-:W-:Y:S02]  /*391f0*/  UMOV UR9, 0x4005bf0a ;  /* 0x4005bf0a00097882 */ /* 0x000fe40000000000 */
[----:B------:R-:W-:-:S11]  /*39200*/  DMUL R12, R92, UR8 ;  /* 0x000000085c0c7c28 */ /* 0x000fd60008000000 */
.L_x_1317:
[----:B------:R-:W-:Y:S05]  /*39210*/  BSYNC.RECONVERGENT B0 ;  /* 0x0000000000007941 */ /* 0x000fea0003800200 */
.L_x_1316:
[----:B------:R-:W-:Y:S01]  /*39220*/  VIMNMX.U32 R14, PT, PT, R22, 0x2, PT ;  /* 0x00000002160e7848 */ /* 0x000fe20003fe0000 */
[----:B------:R-:W-:Y:S04]  /*39230*/  BSSY.RECONVERGENT B0, `(.L_x_1327) ;  /* 0x000000f000007945 */ /* 0x000fe80003800200 */
[----:B------:R-:W-:-:S04]  /*39240*/  IMAD.SHL.U32 R19, R14, 0x4, RZ ;  /* 0x000000040e137824 */ /* 0x000fc800078e00ff */
[----:B------:R-:W0:Y:S02]  /*39250*/  LDC R14, c[0x2][R19+0x2dc] ;  /* 0x0080b700130e7b82 */ /* 0x000e240000000800 */
[----:B0-----:R-:W-:-:S04]  /*39260*/  SHF.R.S32.HI R15, RZ, 0x1f, R14 ;  /* 0x0000001fff0f7819 */ /* 0x001fc8000001140e */
.L_x_3007:
[----:B------:R-:W-:Y:S05]  /*39270*/  BRX R14 -0x39280                                                    (*"BRANCH_TARGETS .L_x_1328,.L_x_3009,.L_x_3010"*) ;  /* 0xfffffc6c0e607949 */ /* 0x000fea000383ffff */
.L_x_3010:
        /* <DEDUP_REMOVED lines=8> */
.L_x_3009:
[----:B------:R-:W-:Y:S01]  /*39300*/  IMAD.MOV.U32 R92, RZ, RZ, R12 ;  /* 0x000000ffff5c7224 */ /* 0x000fe200078e000c */
[----:B------:R-:W-:-:S07]  /*39310*/  MOV R93, R13 ;  /* 0x0000000d005d7202 */ /* 0x000fce0000000f00 */
.L_x_1328:
[----:B------:R-:W-:Y:S05]  /*39320*/  BSYNC.RECONVERGENT B0 ;  /* 0x0000000000007941 */ /* 0x000fea0003800200 */
.L_x_1327:
        /* <DEDUP_REMOVED lines=16> */
.L_x_1330:
[----:B------:R-:W-:Y:S05]  /*39430*/  BSYNC.RECONVERGENT B2 ;  /* 0x0000000000027941 */ /* 0x000fea0003800200 */
.L_x_1329:
[----:B------:R-:W-:Y:S01]  /*39440*/  IMAD.MOV.U32 R22, RZ, RZ, R108 ;  /* 0x000000ffff167224 */ /* 0x000fe200078e006c */
[----:B------:R-:W-:-:S07]  /*39450*/  MOV R23, R109 ;  /* 0x0000006d00177202 */ /* 0x000fce0000000f00 */
.L_x_1304:
[----:B------:R-:W-:Y:S05]  /*39460*/  BSYNC.RECONVERGENT B1 ;  /* 0x0000000000017941 */ /* 0x000fea0003800200 */
.L_x_1302:
        /* <DEDUP_REMOVED lines=30> */
.L_x_1332:
[----:B------:R-:W-:Y:S05]  /*39650*/  BSYNC.RECONVERGENT B1 ;  /* 0x0000000000017941 */ /* 0x000fea0003800200 */
.L_x_1331:
        /* <DEDUP_REMOVED lines=26> */
.L_x_1334:
[----:B------:R-:W-:Y:S05]  /*39800*/  BSYNC.RECONVERGENT B1 ;  /* 0x0000000000017941 */ /* 0x000fea0003800200 */
.L_x_1333:
        /* <DEDUP_REMOVED lines=26> */
.L_x_1336:
[----:B------:R-:W-:Y:S05]  /*399b0*/  BSYNC.RECONVERGENT B1 ;  /* 0x0000000000017941 */ /* 0x000fea0003800200 */
.L_x_1335:
        /* <DEDUP_REMOVED lines=26> */
.L_x_1338:
[----:B------:R-:W-:Y:S05]  /*39b60*/  BSYNC.RECONVERGENT B1 ;  /* 0x0000000000017941 */ /* 0x000fea0003800200 */
.L_x_1337:
        /* <DEDUP_REMOVED lines=26> */
.L_x_1340:
[----:B------:R-:W-:Y:S05]  /*39d10*/  BSYNC.RECONVERGENT B1 ;  /* 0x0000000000017941 */ /* 0x000fea0003800200 */
.L_x_1339:
        /* <DEDUP_REMOVED lines=26> */
.L_x_1342:
[----:B------:R-:W-:Y:S05]  /*39ec0*/  BSYNC.RECONVERGENT B1 ;  /* 0x0000000000017941 */ /* 0x000fea0003800200 */
.L_x_1341:
        /* <DEDUP_REMOVED lines=24> */
.L_x_1344:
[----:B------:R-:W-:Y:S05]  /*3a050*/  BSYNC.RECONVERGENT B1 ;  /* 0x0000000000017941 */ /* 0x000fea0003800200 */
.L_x_1343:
        /* <DEDUP_REMOVED lines=32> */
.L_x_1354:
        /* <DEDUP_REMOVED lines=21> */
.L_x_1353:
[----:B------:R-:W-:Y:S05]  /*3a3b0*/  BSYNC.RECONVERGENT B3 ;  /* 0x0000000000037941 */ /* 0x000fea0003800200 */
.L_x_1352:
        /* <DEDUP_REMOVED lines=16> */
.L_x_1356:
[----:B------:R-:W-:Y:S05]  /*3a4c0*/  BSYNC.RECONVERGENT B3 ;  /* 0x0000000000037941 */ /* 0x000fea0003800200 */
.L_x_1355:
[----:B------:R-:W-:-:S13]  /*3a4d0*/  ISETP.NE.OR P0, PT, R14, R15, P0 ;  /* 0x0000000f0e00720c */ /* 0x000fda0000705670 */
[----:B------:R-:W-:Y:S05]  /*3a4e0*/  @!P0 BRA `(.L_x_1357) ;  /* 0x0000000000248947 */ /* 0x000fea0003800000 */
.L_x_1351:
[----:B------:R-:W-:Y:S02]  /*3a4f0*/  IMAD.MOV.U32 R12, RZ, RZ, 0x1be2b496 ;  /* 0x1be2b496ff0c7424 */ /* 0x000fe400078e00ff */
[----:B------:R-:W-:-:S07]  /*3a500*/  IMAD.MOV.U32 R13, RZ, RZ, 0x4005bf0a ;  /* 0x4005bf0aff0d7424 */ /* 0x000fce00078e00ff */
.L_x_1358:
[----:B------:R-:W-:Y:S01]  /*3a510*/  DMUL R16, R16, R12 ;  /* 0x0000000c10107228 */ /* 0x000fe20000000000 */
[----:B------:R-:W-:-:S05]  /*3a520*/  VIADD R14, R14, 0x4 ;  /* 0x000000040e0e7836 */ /* 0x000fca0000000000 */
[----:B------:R-:W-:Y:S02]  /*3a530*/  ISETP.NE.AND P0, PT, R14, R15, PT ;  /* 0x0000000f0e00720c */ /* 0x000fe40003f05270 */
[----:B------:R-:W-:-:S08]  /*3a540*/  DMUL R16, R16, R12 ;  /* 0x0000000c10107228 */ /* 0x000fd00000000000 */
[----:B------:R-:W-:-:S08]  /*3a550*/  DMUL R16, R16, R12 ;  /* 0x0000000c10107228 */ /* 0x000fd00000000000 */
[----:B------:R-:W-:Y:S01]  /*3a560*/  DMUL R16, R16, R12 ;  /* 0x0000000c10107228 */ /* 0x000fe20000000000 */
[----:B------:R-:W-:Y:S10]  /*3a570*/  @P0 BRA `(.L_x_1358) ;  /* 0xfffffffc00e40947 */ /* 0x000ff4000383ffff */
.L_x_1357:
[----:B------:R-:W-:Y:S05]  /*3a580*/  BSYNC.RECONVERGENT B2 ;  /* 0x0000000000027941 */ /* 0x000fea0003800200 */
.L_x_1350:
[----:B------:R-:W-:Y:S01]  /*3a590*/  UMOV UR8, 0x1be2b496 ;  /* 0x1be2b49600087882 */ /* 0x000fe20000000000 */
[----:B------:R-:W-:Y:S02]  /*3a5a0*/  UMOV UR9, 0x4005bf0a ;  /* 0x4005bf0a00097882 */ /* 0x000fe40000000000 */
[----:B------:R-:W-:-:S11]  /*3a5b0*/  DMUL R12, R16, UR8 ;  /* 0x00000008100c7c28 */ /* 0x000fd60008000000 */
.L_x_1349:
[----:B------:R-:W-:Y:S05]  /*3a5c0*/  BSYNC.RECONVERGENT B0 ;  /* 0x0000000000007941 */ /* 0x000fea0003800200 */
.L_x_1348:
[----:B------:R-:W-:-:S05]  /*3a5d0*/  VIMNMX.U32 R14, PT, PT, R22, 0x2, PT ;  /* 0x00000002160e7848 */ /* 0x000fca0003fe0000 */
[----:B------:R-:W-:-:S04]  /*3a5e0*/  IMAD.SHL.U32 R19, R14, 0x4, RZ ;  /* 0x000000040e137824 */ /* 0x000fc800078e00ff */
[----:B------:R-:W0:Y:S02]  /*3a5f0*/  LDC R14, c[0x2][R19+0x2e8] ;  /* 0x0080ba00130e7b82 */ /* 0x000e240000000800 */
[----:B0-----:R-:W-:-:S04]  /*3a600*/  SHF.R.S32.HI R15, RZ, 0x1f, R14 ;  /* 0x0000001fff0f7819 */ /* 0x001fc8000001140e */
.L_x_3011:
[----:B------:R-:W-:Y:S05]  /*3a610*/  BRX R14 -0x3a620                                                    (*"BRANCH_TARGETS .L_x_1347,.L_x_3013,.L_x_3014"*) ;  /* 0xfffffc580e787949 */ /* 0x000fea000383ffff */
.L_x_3014:
        /* <DEDUP_REMOVED lines=8> */
.L_x_3013:
[----:B------:R-:W-:Y:S01]  /*3a6a0*/  IMAD.MOV.U32 R16, RZ, RZ, R12 ;  /* 0x000000ffff107224 */ /* 0x000fe200078e000c */
[----:B------:R-:W-:Y:S01]  /*3a6b0*/  MOV R17, R13 ;  /* 0x0000000d00117202 */ /* 0x000fe20000000f00 */
[----:B------:R-:W-:Y:S06]  /*3a6c0*/  BRA `(.L_x_1347) ;  /* 0x0000000400c07947 */ /* 0x000fec0003800000 */
.L_x_1346:
        /* <DEDUP_REMOVED lines=21> */
.L_x_1365:
        /* <DEDUP_REMOVED lines=21> */
.L_x_1364:
[----:B------:R-:W-:Y:S05]  /*3a970*/  BSYNC.RECONVERGENT B3 ;  /* 0x0000000000037941 */ /* 0x000fea0003800200 */
.L_x_1363:
        /* <DEDUP_REMOVED lines=16> */
.L_x_1367:
[----:B------:R-:W-:Y:S05]  /*3aa80*/  BSYNC.RECONVERGENT B3 ;  /* 0x0000000000037941 */ /* 0x000fea0003800200 */
.L_x_1366:
[----:B------:R-:W-:-:S13]  /*3aa90*/  ISETP.NE.OR P0, PT, R14, R15, P0 ;  /* 0x0000000f0e00720c */ /* 0x000fda0000705670 */
[----:B------:R-:W-:Y:S05]  /*3aaa0*/  @!P0 BRA `(.L_x_1368) ;  /* 0x0000000000248947 */ /* 0x000fea0003800000 */
.L_x_1362:
[----:B------:R-:W-:Y:S01]  /*3aab0*/  MOV R12, 0x1be2b496 ;  /* 0x1be2b496000c7802 */ /* 0x000fe20000000f00 */
[----:B------:R-:W-:-:S07]  /*3aac0*/  IMAD.MOV.U32 R13, RZ, RZ, 0x4005bf0a ;  /* 0x4005bf0aff0d7424 */ /* 0x000fce00078e00ff */
.L_x_1369:
[----:B------:R-:W-:Y:S01]  /*3aad0*/  DMUL R94, R94, R12 ;  /* 0x0000000c5e5e7228 */ /* 0x000fe20000000000 */
[----:B------:R-:W-:-:S05]  /*3aae0*/  VIADD R14, R14, 0x4 ;  /* 0x000000040e0e7836 */ /* 0x000fca0000000000 */
[----:B------:R-:W-:Y:S02]  /*3aaf0*/  ISETP.NE.AND P0, PT, R14, R15, PT ;  /* 0x0000000f0e00720c */ /* 0x000fe40003f05270 */
[----:B------:R-:W-:-:S08]  /*3ab00*/  DMUL R94, R94, R12 ;  /* 0x0000000c5e5e7228 */ /* 0x000fd00000000000 */
[----:B------:R-:W-:-:S08]  /*3ab10*/  DMUL R94, R94, R12 ;  /* 0x0000000c5e5e7228 */ /* 0x000fd00000000000 */
[----:B------:R-:W-:Y:S01]  /*3ab20*/  DMUL R94, R94, R12 ;  /* 0x0000000c5e5e7228 */ /* 0x000fe20000000000 */
[----:B------:R-:W-:Y:S10]  /*3ab30*/  @P0 BRA `(.L_x_1369) ;  /* 0xfffffffc00e40947 */ /* 0x000ff4000383ffff */
.L_x_1368:
[----:B------:R-:W-:Y:S05]  /*3ab40*/  BSYNC.RECONVERGENT B2 ;  /* 0x0000000000027941 */ /* 0x000fea0003800200 */
.L_x_1361:
[----:B------:R-:W-:Y:S01]  /*3ab50*/  UMOV UR8, 0x1be2b496 ;  /* 0x1be2b49600087882 */ /* 0x000fe20000000000 */
[----:B------:R-:W-:Y:S02]  /*3ab60*/  UMOV UR9, 0x4005bf0a ;  /* 0x4005bf0a00097882 */ /* 0x000fe40000000000 */
[----:B------:R-:W-:-:S11]  /*3ab70*/  DMUL R12, R94, UR8 ;  /* 0x000000085e0c7c28 */ /* 0x000fd60008000000 */
.L_x_1360:
[----:B------:R-:W-:Y:S05]  /*3ab80*/  BSYNC.RECONVERGENT B0 ;  /* 0x0000000000007941 */ /* 0x000fea0003800200 */
.L_x_1359:
[----:B------:R-:W-:Y:S01]  /*3ab90*/  VIMNMX.U32 R14, PT, PT, R17, 0x2, PT ;  /* 0x00000002110e7848 */ /* 0x000fe20003fe0000 */
[----:B------:R-:W-:Y:S04]  /*3aba0*/  BSSY.RECONVERGENT B0, `(.L_x_1370) ;  /* 0x000000f000007945 */ /* 0x000fe80003800200 */
[----:B------:R-:W-:-:S04]  /*3abb0*/  IMAD.SHL.U32 R16, R14, 0x4, RZ ;  /* 0x000000040e107824 */ /* 0x000fc800078e00ff */
[----:B------:R-:W0:Y:S02]  /*3abc0*/  LDC R14, c[0x2][R16+0x2f4] ;  /* 0x0080bd00100e7b82 */ /* 0x000e240000000800 */
[----:B0-----:R-:W-:-:S04]  /*3abd0*/  SHF.R.S32.HI R15, RZ, 0x1f, R14 ;  /* 0x0000001fff0f7819 */ /* 0x001fc8000001140e */
.L_x_3015:
[----:B------:R-:W-:Y:S05]  /*3abe0*/  BRX R14 -0x3abf0                                                    (*"BRANCH_TARGETS .L_x_1371,.L_x_3017,.L_x_3018"*) ;  /* 0xfffffc540e047949 */ /* 0x000fea000383ffff */
.L_x_3018:
        /* <DEDUP_REMOVED lines=8> */
.L_x_3017:
[----:B------:R-:W-:Y:S02]  /*3ac70*/  IMAD.MOV.U32 R94, RZ, RZ, R12 ;  /* 0x000000ffff5e7224 */ /* 0x000fe400078e000c */
[----:B------:R-:W-:-:S07]  /*3ac80*/  IMAD.MOV.U32 R95, RZ, RZ, R13 ;  /* 0x000000ffff5f7224 */ /* 0x000fce00078e000d */
.L_x_1371:
[----:B------:R-:W-:Y:S05]  /*3ac90*/  BSYNC.RECONVERGENT B0 ;  /* 0x0000000000007941 */ /* 0x000fea0003800200 */
.L_x_1370:
        /* <DEDUP_REMOVED lines=16> */
.L_x_1373:
[----:B------:R-:W-:Y:S05]  /*3ada0*/  BSYNC.RECONVERGENT B2 ;  /* 0x0000000000027941 */ /* 0x000fea0003800200 */
.L_x_1372:
[----:B------:R-:W-:Y:S02]  /*3adb0*/  IMAD.MOV.U32 R16, RZ, RZ, R108 ;  /* 0x000000ffff107224 */ /* 0x000fe400078e006c */
[----:B------:R-:W-:-:S07]  /*3adc0*/  IMAD.MOV.U32 R17, RZ, RZ, R109 ;  /* 0x000000ffff117224 */ /* 0x000fce00078e006d */
.L_x_1347:
[----:B------:R-:W-:Y:S05]  /*3add0*/  BSYNC.RECONVERGENT B1 ;  /* 0x0000000000017941 */ /* 0x000fea0003800200 */
.L_x_1345:
        /* <DEDUP_REMOVED lines=30> */
.L_x_1375:
[----:B------:R-:W-:Y:S05]  /*3afc0*/  BSYNC.RECONVERGENT B1 ;  /* 0x0000000000017941 */ /* 0x000fea0003800200 */
.L_x_1374:
        /* <DEDUP_REMOVED lines=26> */
.L_x_1377:
[----:B------:R-:W-:Y:S05]  /*3b170*/  BSYNC.RECONVERGENT B1 ;  /* 0x0000000000017941 */ /* 0x000fea0003800200 */
.L_x_1376:
        /* <DEDUP_REMOVED lines=26> */
.L_x_1379:
[----:B------:R-:W-:Y:S05]  /*3b320*/  BSYNC.RECONVERGENT B1 ;  /* 0x0000000000017941 */ /* 0x000fea0003800200 */
.L_x_1378:
        /* <DEDUP_REMOVED lines=26> */
.L_x_1381:
[----:B------:R-:W-:Y:S05]  /*3b4d0*/  BSYNC.RECONVERGENT B1 ;  /* 0x0000000000017941 */ /* 0x000fea0003800200 */
.L_x_1380:
        /* <DEDUP_REMOVED lines=26> */
.L_x_1383:
[----:B------:R-:W-:Y:S05]  /*3b680*/  BSYNC.RECONVERGENT B1 ;  /* 0x0000000000017941 */ /* 0x000fea0003800200 */
.L_x_1382:
        /* <DEDUP_REMOVED lines=26> */
.L_x_1385:
[----:B------:R-:W-:Y:S05]  /*3b830*/  BSYNC.RECONVERGENT B1 ;  /* 0x0000000000017941 */ /* 0x000fea0003800200 */
.L_x_1384:
        /* <DEDUP_REMOVED lines=24> */
.L_x_1387:
[----:B------:R-:W-:Y:S05]  /*3b9c0*/  BSYNC.RECONVERGENT B1 ;  /* 0x0000000000017941 */ /* 0x000fea0003800200 */
.L_x_1386:
        /* <DEDUP_REMOVED lines=79> */
.L_x_1389:
[----:B------:R-:W-:Y:S01]  /*3bec0*/  IMAD.MOV.U32 R12, RZ, RZ, 0x0 ;  /* 0x00000000ff0c7424 */ /* 0x000fe200078e00ff */
[----:B------:R-:W-:Y:S01]  /*3bed0*/  LOP3.LUT P0, RZ, R15, 0x7fffffff, RZ, 0xc0, !PT ;  /* 0x7fffffff0fff7812 */ /* 0x000fe2000780c0ff */
[----:B------:R-:W-:-:S06]  /*3bee0*/  IMAD.MOV.U32 R13, RZ, RZ, 0x7ff00000 ;  /* 0x7ff00000ff0d7424 */ /* 0x000fcc00078e00ff */
[----:B------:R-:W-:-:S10]  /*3bef0*/  DFMA R12, R14, R12, +INF ;  /* 0x7ff000000e0c742b */ /* 0x000fd4000000000c */
[----:B------:R-:W-:Y:S02]  /*3bf00*/  FSEL R12, R12, RZ, P0 ;  /* 0x000000ff0c0c7208 */ /* 0x000fe40000000000 */
[----:B------:R-:W-:-:S07]  /*3bf10*/  FSEL R13, R13, -QNAN , P0 ;  /* 0xfff000000d0d7808 */ /* 0x000fce0000000000 */
.L_x_1390:
[----:B------:R-:W-:Y:S05]  /*3bf20*/  BSYNC.RECONVERGENT B0 ;  /* 0x0000000000007941 */ /* 0x000fea0003800200 */
.L_x_1388:
        /* <DEDUP_REMOVED lines=14> */
[----:B------:R-:W-:-:S04]  /*3c010*/  UIADD3 UR5, UPT, UPT, UR5, 0x1, URZ ;  /* 0x0000000105057890 */ /* 0x000fc8000fffe0ff */
[----:B------:R-:W-:Y:S01]  /*3c020*/  UISETP.NE.AND UP0, UPT, UR5, 0x6, UPT ;  /* 0x000000060500788c */ /* 0x000fe2000bf05270 */
[----:B--2---:R0:W-:Y:S04]  /*3c030*/  STL.64 [R1+0x8], R12 ;  /* 0x0000080c01007387 */ /* 0x0041e80000100a00 */
[----:B---3--:R0:W-:Y:S04]  /*3c040*/  STL.64 [R1+0x10], R14 ;  /* 0x0000100e01007387 */ /* 0x0081e80000100a00 */
[----:B----4-:R0:W-:Y:S04]  /*3c050*/  STL.64 [R1+0x18], R16 ;  /* 0x0000181001007387 */ /* 0x0101e80000100a00 */
[----:B-----5:R0:W-:Y:S04]  /*3c060*/  STL.64 [R1+0x20], R18 ;  /* 0x0000201201007387 */ /* 0x0201e80000100a00 */
[----:B------:R0:W-:Y:S04]  /*3c070*/  STL.64 [R1+0x28], R20 ;  /* 0x0000281401007387 */ /* 0x0001e80000100a00 */
[----:B------:R0:W-:Y:S04]  /*3c080*/  STL.64 [R1+0x30], R22 ;  /* 0x0000301601007387 */ /* 0x0001e80000100a00 */
[----:B------:R0:W-:Y:S04]  /*3c090*/  STL.64 [R1+0x38], R24 ;  /* 0x0000381801007387 */ /* 0x0001e80000100a00 */
[----:B------:R0:W-:Y:S01]  /*3c0a0*/  STL.64 [R1+0x40], R26 ;  /* 0x0000401a01007387 */ /* 0x0001e20000100a00 */
[----:B------:R-:W-:Y:S05]  /*3c0b0*/  BRA.U UP0, `(.L_x_1392) ;  /* 0xfffffc6100ec7547 */ /* 0x000fea000b83ffff */
[----:B------:R-:W-:-:S07]  /*3c0c0*/  IMAD.MOV.U32 R0, RZ, RZ, 0x1 ;  /* 0x00000001ff007424 */ /* 0x000fce00078e00ff */
.L_x_1663:
[----:B-1----:R-:W-:-:S05]  /*3c0d0*/  IMAD R2, R0, 0x8, R1 ;  /* 0x0000000800027824 */ /* 0x002fca00078e0201 */
[----:B------:R-:W2:Y:S04]  /*3c0e0*/  LDL.64 R6, [R2] ;  /* 0x0000000002067983 */ /* 0x000ea80000100a00 */
[----:B------:R1:W5:Y:S04]  /*3c0f0*/  LDL.64 R8, [R2+0x590] ;  /* 0x0005900002087983 */ /* 0x0003680000100a00 */
[----:B------:R1:W5:Y:S01]  /*3c100*/  LDL.64 R10, [R2+0x5d8] ;  /* 0x0005d800020a7983 */ /* 0x0003620000100a00 */
[----:B0-----:R-:W-:Y:S01]  /*3c110*/  IMAD.MOV.U32 R18, RZ, RZ, R0 ;  /* 0x000000ffff127224 */ /* 0x001fe200078e0000 */
[----:B------:R-:W-:Y:S01]  /*3c120*/  BSSY.RECONVERGENT B1, `(.L_x_1393) ;  /* 0x00000d4000017945 */ /* 0x000fe20003800200 */
[----:B------:R-:W-:-:S05]  /*3c130*/  VIADD R0, R0, 0x1 ;  /* 0x0000000100007836 */ /* 0x000fca0000000000 */
[----:B------:R-:W-:Y:S01]  /*3c140*/  ISETP.NE.AND P1, PT, R0, 0x9, PT ;  /* 0x000000090000780c */ /* 0x000fe20003f25270 */
[----:B--2---:R-:W0:Y:S02]  /*3c150*/  F2I.F64.TRUNC R12, R6 ;  /* 0x00000006000c7311 */ /* 0x004e24000030d100 */
[----:B0-----:R-:W-:-:S13]  /*3c160*/  ISETP.GE.AND P0, PT, R12, RZ, PT ;  /* 0x000000ff0c00720c */ /* 0x001fda0003f06270 */
[----:B-1----:R-:W-:Y:S05]  /*3c170*/  @!P0 BRA `(.L_x_1394) ;  /* 0x0000000400788947 */ /* 0x002fea0003800000 */
        /* <DEDUP_REMOVED lines=12> */
[----:B------:R-:W-:Y:S02]  /*3c240*/  IMAD.MOV.U32 R36, RZ, RZ, 0x0 ;  /* 0x00000000ff247424 */ /* 0x000fe400078e00ff */
[----:B------:R-:W-:Y:S02]  /*3c250*/  IMAD.MOV.U32 R37, RZ, RZ, 0x3ff00000 ;  /* 0x3ff00000ff257424 */ /* 0x000fe400078e00ff */
[----:B------:R-:W-:-:S05]  /*3c260*/  IMAD.MOV R4, RZ, RZ, -R2 ;  /* 0x000000ffff047224 */ /* 0x000fca00078e0a02 */
[----:B------:R-:W-:-:S13]  /*3c270*/  ISETP.GE.AND P0, PT, R4, RZ, PT ;  /* 0x000000ff0400720c */ /* 0x000fda0003f06270 */
[----:B------:R-:W-:Y:S05]  /*3c280*/  @P0 BRA `(.L_x_1399) ;  /* 0x0000000000bc0947 */ /* 0x000fea0003800000 */
[----:B------:R-:W-:Y:S01]  /*3c290*/  IADD3 R2, PT, PT, -R4, RZ, RZ ;  /* 0x000000ff04027210 */ /* 0x000fe20007ffe1ff */
[----:B------:R-:W-:Y:S01]  /*3c2a0*/  BSSY.RECONVERGENT B3, `(.L_x_1400) ;  /* 0x000001a000037945 */ /* 0x000fe20003800200 */
[----:B------:R-:W-:Y:S02]  /*3c2b0*/  PLOP3.LUT P0, PT, PT, PT, PT, 0x80, 0x8 ;  /* 0x000000000008781c */ /* 0x000fe40003f0f070 */
[----:B------:R-:W-:-:S13]  /*3c2c0*/  ISETP.GT.AND P2, PT, R2, 0xc, PT ;  /* 0x0000000c0200780c */ /* 0x000fda0003f44270 */
[----:B------:R-:W-:Y:S05]  /*3c2d0*/  @!P2 BRA `(.L_x_1401) ;  /* 0x000000000058a947 */ /* 0x000fea0003800000 */
[----:B------:R-:W-:-:S13]  /*3c2e0*/  PLOP3.LUT P0, PT, PT, PT, PT, 0x8, 0x80 ;  /* 0x000000000080781c */ /* 0x000fda0003f0e170 */
.L_x_1402:
[----:B------:R-:W-:Y:S01]  /*3c2f0*/  UMOV UR8, 0x1be2b496 ;  /* 0x1be2b49600087882 */ /* 0x000fe20000000000 */
[----:B------:R-:W-:Y:S01]  /*3c300*/  UMOV UR9, 0x4005bf0a ;  /* 0x4005bf0a00097882 */ /* 0x000fe20000000000 */
[----:B------:R-:W-:Y:S01]  /*3c310*/  VIADD R4, R4, 0x10 ;  /* 0x0000001004047836 */ /* 0x000fe20000000000 */
[----:B------:R-:W-:-:S04]  /*3c320*/  DMUL R36, R36, UR8 ;  /* 0x0000000824247c28 */ /* 0x000fc80008000000 */
[----:B------:R-:W-:-:S04]  /*3c330*/  ISETP.GE.AND P2, PT, R4, -0xc, PT ;  /* 0xfffffff40400780c */ /* 0x000fc80003f46270 */
        /* <DEDUP_REMOVED lines=16> */
.L_x_1401:
[----:B------:R-:W-:Y:S05]  /*3c440*/  BSYNC.RECONVERGENT B3 ;  /* 0x0000000000037941 */ /* 0x000fea0003800200 */
.L_x_1400:
[----:B------:R-:W-:Y:S01]  /*3c450*/  IMAD.MOV R2, RZ, RZ, -R4 ;  /* 0x000000ffff027224 */ /* 0x000fe200078e0a04 */
        /* <DEDUP_REMOVED lines=15> */
.L_x_1404:
[----:B------:R-:W-:Y:S05]  /*3c550*/  BSYNC.RECONVERGENT B3 ;  /* 0x0000000000037941 */ /* 0x000fea0003800200 */
.L_x_1403:
[----:B------:R-:W-:-:S13]  /*3c560*/  ISETP.NE.OR P0, PT, R4, RZ, P0 ;  /* 0x000000ff0400720c */ /* 0x000fda0000705670 */
[----:B------:R-:W-:Y:S05]  /*3c570*/  @!P0 BRA `(.L_x_1405) ;  /* 0x0000000000248947 */ /* 0x000fea0003800000 */
.L_x_1399:
[----:B------:R-:W-:Y:S02]  /*3c580*/  IMAD.MOV.U32 R2, RZ, RZ, 0x1be2b496 ;  /* 0x1be2b496ff027424 */ /* 0x000fe400078e00ff */
[----:B------:R-:W-:-:S07]  /*3c590*/  IMAD.MOV.U32 R3, RZ, RZ, 0x4005bf0a ;  /* 0x4005bf0aff037424 */ /* 0x000fce00078e00ff */
.L_x_1406:
[----:B------:R-:W-:Y:S01]  /*3c5a0*/  DMUL R36, R36, R2 ;  /* 0x0000000224247228 */ /* 0x000fe20000000000 */
[----:B------:R-:W-:-:S04]  /*3c5b0*/  IADD3 R4, PT, PT, R4, 0x4, RZ ;  /* 0x0000000404047810 */ /* 0x000fc80007ffe0ff */
[----:B------:R-:W-:-:S03]  /*3c5c0*/  ISETP.NE.AND P0, PT, R4, RZ, PT ;  /* 0x000000ff0400720c */ /* 0x000fc60003f05270 */
[----:B------:R-:W-:-:S08]  /*3c5d0*/  DMUL R36, R36, R2 ;  /* 0x0000000224247228 */ /* 0x000fd00000000000 */
[----:B------:R-:W-:-:S08]  /*3c5e0*/  DMUL R36, R36, R2 ;  /* 0x0000000224247228 */ /* 0x000fd00000000000 */
[----:B------:R-:W-:Y:S01]  /*3c5f0*/  DMUL R36, R36, R2 ;  /* 0x0000000224247228 */ /* 0x000fe20000000000 */
[----:B------:R-:W-:Y:S10]  /*3c600*/  @P0 BRA `(.L_x_1406) ;  /* 0xfffffffc00e40947 */ /* 0x000ff4000383ffff */
.L_x_1405:
[----:B------:R-:W-:Y:S05]  /*3c610*/  BSYNC.RECONVERGENT B2 ;  /* 0x0000000000027941 */ /* 0x000fea0003800200 */
.L_x_1398:
[----:B------:R-:W-:Y:S01]  /*3c620*/  UMOV UR8, 0x1be2b496 ;  /* 0x1be2b49600087882 */ /* 0x000fe20000000000 */
[----:B------:R-:W-:Y:S02]  /*3c630*/  UMOV UR9, 0x4005bf0a ;  /* 0x4005bf0a00097882 */ /* 0x000fe40000000000 */
[----:B------:R-:W-:-:S11]  /*3c640*/  DMUL R2, R36, UR8 ;  /* 0x0000000824027c28 */ /* 0x000fd60008000000 */
.L_x_1397:
[----:B------:R-:W-:Y:S05]  /*3c650*/  BSYNC.RECONVERGENT B0 ;  /* 0x0000000000007941 */ /* 0x000fea0003800200 */
.L_x_1396:
[----:B------:R-:W-:-:S05]  /*3c660*/  VIMNMX.U32 R4, PT, PT, R14, 0x2, PT ;  /* 0x000000020e047848 */ /* 0x000fca0003fe0000 */
[----:B------:R-:W-:-:S04]  /*3c670*/  IMAD.SHL.U32 R13, R4, 0x4, RZ ;  /* 0x00000004040d7824 */ /* 0x000fc800078e00ff */
[----:B------:R-:W0:Y:S02]  /*3c680*/  LDC R4, c[0x2][R13+0x300] ;  /* 0x0080c0000d047b82 */ /* 0x000e240000000800 */
[----:B0-----:R-:W-:-:S04]  /*3c690*/  SHF.R.S32.HI R5, RZ, 0x1f, R4 ;  /* 0x0000001fff057819 */ /* 0x001fc80000011404 */
.L_x_3019:
[----:B------:R-:W-:Y:S05]  /*3c6a0*/  BRX R4 -0x3c6b0                                                     (*"BRANCH_TARGETS .L_x_1395,.L_x_3021,.L_x_3022"*) ;  /* 0xfffffc3804547949 */ /* 0x000fea000383ffff */
.L_x_3022:
        /* <DEDUP_REMOVED lines=8> */
.L_x_3021:
[----:B------:R-:W-:Y:S02]  /*3c730*/  IMAD.MOV.U32 R36, RZ, RZ, R2 ;  /* 0x000000ffff247224 */ /* 0x000fe400078e0002 */
[----:B------:R-:W-:Y:S01]  /*3c740*/  IMAD.MOV.U32 R37, RZ, RZ, R3 ;  /* 0x000000ffff257224 */ /* 0x000fe200078e0003 */
[----:B------:R-:W-:Y:S06]  /*3c750*/  BRA `(.L_x_1395) ;  /* 0x0000000400c07947 */ /* 0x000fec0003800000 */
.L_x_1394:
        /* <DEDUP_REMOVED lines=21> */
.L_x_1413:
        /* <DEDUP_REMOVED lines=21> */
.L_x_1412:
[----:B------:R-:W-:Y:S05]  /*3ca00*/  BSYNC.RECONVERGENT B3 ;  /* 0x0000000000037941 */ /* 0x000fea0003800200 */
.L_x_1411:
        /* <DEDUP_REMOVED lines=16> */
.L_x_1415:
[----:B------:R-:W-:Y:S05]  /*3cb10*/  BSYNC.RECONVERGENT B3 ;  /* 0x0000000000037941 */ /* 0x000fea0003800200 */
.L_x_1414:
[----:B------:R-:W-:-:S13]  /*3cb20*/  ISETP.NE.OR P0, PT, R4, R5, P0 ;  /* 0x000000050400720c */ /* 0x000fda0000705670 */
[----:B------:R-:W-:Y:S05]  /*3cb30*/  @!P0 BRA `(.L_x_1416) ;  /* 0x0000000000248947 */ /* 0x000fea0003800000 */
.L_x_1410:
[----:B------:R-:W-:Y:S02]  /*3cb40*/  IMAD.MOV.U32 R2, RZ, RZ, 0x1be2b496 ;  /* 0x1be2b496ff027424 */ /* 0x000fe400078e00ff */
[----:B------:R-:W-:-:S07]  /*3cb50*/  IMAD.MOV.U32 R3, RZ, RZ, 0x4005bf0a ;  /* 0x4005bf0aff037424 */ /* 0x000fce00078e00ff */
.L_x_1417:
[----:B------:R-:W-:Y:S01]  /*3cb60*/  DMUL R34, R34, R2 ;  /* 0x0000000222227228 */ /* 0x000fe20000000000 */
[----:B------:R-:W-:-:S05]  /*3cb70*/  VIADD R4, R4, 0x4 ;  /* 0x0000000404047836 */ /* 0x000fca0000000000 */
[----:B------:R-:W-:Y:S02]  /*3cb80*/  ISETP.NE.AND P0, PT, R4, R5, PT ;  /* 0x000000050400720c */ /* 0x000fe40003f05270 */
[----:B------:R-:W-:-:S08]  /*3cb90*/  DMUL R34, R34, R2 ;  /* 0x0000000222227228 */ /* 0x000fd00000000000 */
[----:B------:R-:W-:-:S08]  /*3cba0*/  DMUL R34, R34, R2 ;  /* 0x0000000222227228 */ /* 0x000fd00000000000 */
[----:B------:R-:W-:Y:S01]  /*3cbb0*/  DMUL R34, R34, R2 ;  /* 0x0000000222227228 */ /* 0x000fe20000000000 */
[----:B------:R-:W-:Y:S10]  /*3cbc0*/  @P0 BRA `(.L_x_1417) ;  /* 0xfffffffc00e40947 */ /* 0x000ff4000383ffff */
.L_x_1416:
[----:B------:R-:W-:Y:S05]  /*3cbd0*/  BSYNC.RECONVERGENT B2 ;  /* 0x0000000000027941 */ /* 0x000fea0003800200 */
.L_x_1409:
[----:B------:R-:W-:Y:S01]  /*3cbe0*/  UMOV UR8, 0x1be2b496 ;  /* 0x1be2b49600087882 */ /* 0x000fe20000000000 */
[----:B------:R-:W-:Y:S02]  /*3cbf0*/  UMOV UR9, 0x4005bf0a ;  /* 0x4005bf0a00097882 */ /* 0x000fe40000000000 */
[----:B------:R-:W-:-:S11]  /*3cc00*/  DMUL R2, R34, UR8 ;  /* 0x0000000822027c28 */ /* 0x000fd60008000000 */
.L_x_1408:
[----:B------:R-:W-:Y:S05]  /*3cc10*/  BSYNC.RECONVERGENT B0 ;  /* 0x0000000000007941 */ /* 0x000fea0003800200 */
.L_x_1407:
[----:B------:R-:W-:Y:S01]  /*3cc20*/  VIMNMX.U32 R4, PT, PT, R14, 0x2, PT ;  /* 0x000000020e047848 */ /* 0x000fe20003fe0000 */
[----:B------:R-:W-:Y:S03]  /*3cc30*/  BSSY.RECONVERGENT B0, `(.L_x_1418) ;  /* 0x000000f000007945 */ /* 0x000fe60003800200 */
[----:B------:R-:W-:-:S04]  /*3cc40*/  SHF.L.U32 R13, R4, 0x2, RZ ;  /* 0x00000002040d7819 */ /* 0x000fc800000006ff */
[----:B------:R-:W0:Y:S02]  /*3cc50*/  LDC R4, c[0x2][R13+0x30c] ;  /* 0x0080c3000d047b82 */ /* 0x000e240000000800 */
[----:B0-----:R-:W-:-:S04]  /*3cc60*/  SHF.R.S32.HI R5, RZ, 0x1f, R4 ;  /* 0x0000001fff057819 */ /* 0x001fc80000011404 */
.L_x_3023:
[----:B------:R-:W-:Y:S05]  /*3cc70*/  BRX R4 -0x3cc80                                                     (*"BRANCH_TARGETS .L_x_1419,.L_x_3025,.L_x_3026"*) ;  /* 0xfffffc3004e07949 */ /* 0x000fea000383ffff */
.L_x_3026:
        /* <DEDUP_REMOVED lines=8> */
.L_x_3025:
[----:B------:R-:W-:Y:S02]  /*3cd00*/  IMAD.MOV.U32 R34, RZ, RZ, R2 ;  /* 0x000000ffff227224 */ /* 0x000fe400078e0002 */
[----:B------:R-:W-:-:S07]  /*3cd10*/  IMAD.MOV.U32 R35, RZ, RZ, R3 ;  /* 0x000000ffff237224 */ /* 0x000fce00078e0003 */
.L_x_1419:
[----:B------:R-:W-:Y:S05]  /*3cd20*/  BSYNC.RECONVERGENT B0 ;  /* 0x0000000000007941 */ /* 0x000fea0003800200 */
.L_x_1418:
        /* <DEDUP_REMOVED lines=15> */
[----:B-----5:R-:W-:Y:S05]  /*3ce20*/  CALL.REL.NOINC `($__internal_0_$__cuda_sm20_dblrcp_rn_slowpath_v3) ;  /* 0x0000039000ac7944 */ /* 0x020fea0003c00000 */
.L_x_1421:
[----:B------:R-:W-:Y:S05]  /*3ce30*/  BSYNC.RECONVERGENT B2 ;  /* 0x0000000000027941 */ /* 0x000fea0003800200 */
.L_x_1420:
[----:B------:R-:W-:Y:S02]  /*3ce40*/  IMAD.MOV.U32 R36, RZ, RZ, R108 ;  /* 0x000000ffff247224 */ /* 0x000fe400078e006c */
[----:B------:R-:W-:-:S07]  /*3ce50*/  IMAD.MOV.U32 R37, RZ, RZ, R109 ;  /* 0x000000ffff257224 */ /* 0x000fce00078e006d */
.L_x_1395:
[----:B------:R-:W-:Y:S05]  /*3ce60*/  BSYNC.RECONVERGENT B1 ;  /* 0x0000000000017941 */ /* 0x000fea0003800200 */
.L_x_1393:
        /* <DEDUP_REMOVED lines=23> */
[----:B------:R-:W-:Y:S01]  /*3cfe0*/  MOV R108, R42 ;  /* 0x0000002a006c7202 */ /* 0x000fe20000000f00 */
[----:B------:R-:W-:Y:S01]  /*3cff0*/  IMAD.MOV.U32 R109, RZ, RZ, R43 ;  /* 0x000000ffff6d7224 */ /* 0x000fe200078e002b */
[----:B------:R-:W-:Y:S01]  /*3d000*/  MOV R98, 0x3d030 ;  /* 0x0003d03000627802 */ /* 0x000fe20000000f00 */
[----:B------:R-:W-:-:S07]  /*3d010*/  IMAD.MOV.U32 R15, RZ, RZ, 0x40180000 ;  /* 0x40180000ff0f7424 */ /* 0x000fce00078e00ff */
[----:B-----5:R-:W-:Y:S05]  /*3d020*/  CALL.REL.NOINC `($__internal_1_$__cuda_sm20_div_rn_f64_full) ;  /* 0x0000039000d07944 */ /* 0x020fea0003c00000 */
[----:B------:R-:W-:Y:S02]  /*3d030*/  IMAD.MOV.U32 R2, RZ, RZ, R114 ;  /* 0x000000ffff027224 */ /* 0x000fe400078e0072 */
[----:B------:R-:W-:-:S07]  /*3d040*/  IMAD.MOV.U32 R3, RZ, RZ, R115 ;  /* 0x000000ffff037224 */ /* 0x000fce00078e0073 */
.L_x_1423:
[----:B------:R-:W-:Y:S05]  /*3d050*/  BSYNC.RECONVERGENT B1 ;  /* 0x0000000000017941 */ /* 0x000fea0003800200 */
.L_x_1422:
        /* <DEDUP_REMOVED lines=24> */
[----:B------:R-:W-:Y:S01]  /*3d1e0*/  IMAD.MOV.U32 R4, RZ, RZ, R114 ;  /* 0x000000ffff047224 */ /* 0x000fe200078e0072 */
[----:B------:R-:W-:-:S07]  /*3d1f0*/  MOV R5, R115 ;  /* 0x0000007300057202 */ /* 0x000fce0000000f00 */
.L_x_1425:
[----:B------:R-:W-:Y:S05]  /*3d200*/  BSYNC.RECONVERGENT B1 ;  /* 0x0000000000017941 */ /* 0x000fea0003800200 */
.L_x_1424:
        /* <DEDUP_REMOVED lines=23> */
[----:B-----5:R-:W-:Y:S05]  /*3d380*/  CALL.REL.NOINC `($__internal_1_$__cuda_sm20_div_rn_f64_full) ;  /* 0x0000038c00f87944 */ /* 0x020fea0003c00000 */
[----:B------:R-:W-:Y:S02]  /*3d390*/  IMAD.MOV.U32 R2, RZ, RZ, R114 ;  /* 0x000000ffff027224 */ /* 0x000fe400078e0072 */
[----:B------:R-:W-:-:S07]  /*3d3a0*/  IMAD.MOV.U32 R3, RZ, RZ, R115 ;  /* 0x000000ffff037224 */ /* 0x000fce00078e0073 */
.L_x_1427:
[----:B------:R-:W-:Y:S05]  /*3d3b0*/  BSYNC.RECONVERGENT B1 ;  /* 0x0000000000017941 */ /* 0x000fea0003800200 */
.L_x_1426:
        /* <DEDUP_REMOVED lines=26> */
.L_x_1429:
[----:B------:R-:W-:Y:S05]  /*3d560*/  BSYNC.RECONVERGENT B1 ;  /* 0x0000000000017941 */ /* 0x000fea0003800200 */
.L_x_1428:
        /* <DEDUP_REMOVED lines=26> */
.L_x_1431:
[----:B------:R-:W-:Y:S05]  /*3d710*/  BSYNC.RECONVERGENT B1 ;  /* 0x0000000000017941 */ /* 0x000fea0003800200 */
.L_x_1430:
        /* <DEDUP_REMOVED lines=26> */
.L_x_1433:
[----:B------:R-:W-:Y:S05]  /*3d8c0*/  BSYNC.RECONVERGENT B1 ;  /* 0x0000000000017941 */ /* 0x000fea0003800200 */
.L_x_1432:
        /* <DEDUP_REMOVED lines=21> */
[----:B-----5:R-:W-:Y:S05]  /*3da20*/  CALL.REL.NOINC `($__internal_1_$__cuda_sm20_div_rn_f64_full) ;  /* 0x0000038800507944 */ /* 0x020fea0003c00000 */
[----:B------:R-:W-:Y:S02]  /*3da30*/  IMAD.MOV.U32 R2, RZ, RZ, R114 ;  /* 0x000000ffff027224 */ /* 0x000fe400078e0072 */
[----:B------:R-:W-:-:S07]  /*3da40*/  IMAD.MOV.U32 R3, RZ, RZ, R115 ;  /* 0x000000ffff037224 */ /* 0x000fce00078e0073 */
.L_x_1435:
[----:B------:R-:W-:Y:S05]  /*3da50*/  BSYNC.RECONVERGENT B1 ;  /* 0x0000000000017941 */ /* 0x000fea0003800200 */
.L_x_1434:
        /* <DEDUP_REMOVED lines=24> */
[----:B------:R-:W-:Y:S01]  /*3dbe0*/  UMOV UR10, 0x80000000 ;  /* 0x80000000000a7882 */ /* 0x000fe20000000000 */
[----:B------:R-:W-:Y:S01]  /*3dbf0*/  LEA.HI R44, R13, R44, RZ, 0xc ;  /* 0x0000002c0d2c7211 */ /* 0x000fe200078f60ff */
[----:B------:R-:W-:Y:S01]  /*3dc00*/  UMOV UR11, 0x43300000 ;  /* 0x43300000000b7882 */ /* 0x000fe20000000000 */
[----:B------:R-:W-:-:S09]  /*3dc10*/  MOV R45, 0x43300000 ;  /* 0x43300000002d7802 */ /* 0x000fd20000000f00 */
        /* <DEDUP_REMOVED lines=52> */
.L_x_1437:
[----:B------:R-:W-:Y:S01]  /*3df60*/  IMAD.MOV.U32 R14, RZ, RZ, 0x0 ;  /* 0x00000000ff0e7424 */ /* 0x000fe200078e00ff */
[----:B------:R-:W-:Y:S01]  /*3df70*/  LOP3.LUT P0, RZ, R5, 0x7fffffff, RZ, 0xc0, !PT ;  /* 0x7fffffff05ff7812 */ /* 0x000fe2000780c0ff */
[----:B------:R-:W-:-:S06]  /*3df80*/  IMAD.MOV.U32 R15, RZ, RZ, 0x7ff00000 ;  /* 0x7ff00000ff0f7424 */ /* 0x000fcc00078e00ff */
[----:B------:R-:W-:-:S10]  /*3df90*/  DFMA R14, R4, R14, +INF ;  /* 0x7ff00000040e742b */ /* 0x000fd4000000000e */
[----:B------:R-:W-:Y:S02]  /*3dfa0*/  FSEL R4, R14, RZ, P0 ;  /* 0x000000ff0e047208 */ /* 0x000fe40000000000 */
[----:B------:R-:W-:-:S07]  /*3dfb0*/  FSEL R5, R15, -QNAN , P0 ;  /* 0xfff000000f057808 */ /* 0x000fce0000000000 */
.L_x_1438:
[----:B------:R-:W-:Y:S05]  /*3dfc0*/  BSYNC.RECONVERGENT B0 ;  /* 0x0000000000007941 */ /* 0x000fea0003800200 */
.L_x_1436:
[----:B-----5:R-:W-:Y:S01]  /*3dfd0*/  DFMA R4, -RZ, R8, -R4 ;  /* 0x00000008ff04722b */ /* 0x020fe20000000904 */
[----:B------:R-:W-:Y:S01]  /*3dfe0*/  IMAD R13, R18, 0x8, R1 ;  /* 0x00000008120d7824 */ /* 0x000fe200078e0201 */
[----:B------:R-:W-:Y:S01]  /*3dff0*/  ISETP.GE.AND P0, PT, R12, RZ, PT ;  /* 0x000000ff0c00720c */ /* 0x000fe20003f06270 */
[----:B------:R-:W-:Y:S05]  /*3e000*/  BSSY.RECONVERGENT B1, `(.L_x_1439) ;  /* 0x00000d3000017945 */ /* 0x000fea0003800200 */
[----:B------:R-:W-:-:S07]  /*3e010*/  DFMA R4, -RZ, R10, R4 ;  /* 0x0000000aff04722b */ /* 0x000fce0000000104 */
[----:B------:R0:W-:Y:S01]  /*3e020*/  STL.64 [R13+0x168], R4 ;  /* 0x000168040d007387 */ /* 0x0001e20000100a00 */
        /* <DEDUP_REMOVED lines=25> */
.L_x_1448:
        /* <DEDUP_REMOVED lines=21> */
.L_x_1447:
[----:B------:R-:W-:Y:S05]  /*3e310*/  BSYNC.RECONVERGENT B3 ;  /* 0x0000000000037941 */ /* 0x000fea0003800200 */
.L_x_1446:
        /* <DEDUP_REMOVED lines=16> */
.L_x_1450:
[----:B------:R-:W-:Y:S05]  /*3e420*/  BSYNC.RECONVERGENT B3 ;  /* 0x0000000000037941 */ /* 0x000fea0003800200 */
.L_x_1449:
[----:B------:R-:W-:-:S13]  /*3e430*/  ISETP.NE.OR P0, PT, R13, R36, P0 ;  /* 0x000000240d00720c */ /* 0x000fda0000705670 */
[----:B------:R-:W-:Y:S05]  /*3e440*/  @!P0 BRA `(.L_x_1451) ;  /* 0x0000000000248947 */ /* 0x000fea0003800000 */
.L_x_1445:
[----:B------:R-:W-:Y:S02]  /*3e450*/  IMAD.MOV.U32 R14, RZ, RZ, 0x1be2b496 ;  /* 0x1be2b496ff0e7424 */ /* 0x000fe400078e00ff */
[----:B------:R-:W-:-:S07]  /*3e460*/  IMAD.MOV.U32 R15, RZ, RZ, 0x4005bf0a ;  /* 0x4005bf0aff0f7424 */ /* 0x000fce00078e00ff */
.L_x_1452:
[----:B------:R-:W-:Y:S01]  /*3e470*/  DMUL R4, R4, R14 ;  /* 0x0000000e04047228 */ /* 0x000fe20000000000 */
[----:B------:R-:W-:-:S04]  /*3e480*/  IADD3 R13, PT, PT, R13, 0x4, RZ ;  /* 0x000000040d0d7810 */ /* 0x000fc80007ffe0ff */
[----:B------:R-:W-:-:S03]  /*3e490*/  ISETP.NE.AND P0, PT, R13, R36, PT ;  /* 0x000000240d00720c */ /* 0x000fc60003f05270 */
[----:B------:R-:W-:-:S08]  /*3e4a0*/  DMUL R4, R4, R14 ;  /* 0x0000000e04047228 */ /* 0x000fd00000000000 */
[----:B------:R-:W-:-:S08]  /*3e4b0*/  DMUL R4, R4, R14 ;  /* 0x0000000e04047228 */ /* 0x000fd00000000000 */
[----:B------:R-:W-:Y:S01]  /*3e4c0*/  DMUL R4, R4, R14 ;  /* 0x0000000e04047228 */ /* 0x000fe20000000000 */
[----:B------:R-:W-:Y:S10]  /*3e4d0*/  @P0 BRA `(.L_x_1452) ;  /* 0xfffffffc00e40947 */ /* 0x000ff4000383ffff */
.L_x_1451:
[----:B------:R-:W-:Y:S05]  /*3e4e0*/  BSYNC.RECONVERGENT B2 ;  /* 0x0000000000027941 */ /* 0x000fea0003800200 */
.L_x_1444:
[----:B------:R-:W-:Y:S01]  /*3e4f0*/  UMOV UR8, 0x1be2b496 ;  /* 0x1be2b49600087882 */ /* 0x000fe20000000000 */
[----:B------:R-:W-:Y:S02]  /*3e500*/  UMOV UR9, 0x4005bf0a ;  /* 0x4005bf0a00097882 */ /* 0x000fe40000000000 */
[----:B------:R-:W-:-:S11]  /*3e510*/  DMUL R14, R4, UR8 ;  /* 0x00000008040e7c28 */ /* 0x000fd60008000000 */
.L_x_1443:
[----:B------:R-:W-:Y:S05]  /*3e520*/  BSYNC.RECONVERGENT B0 ;  /* 0x0000000000007941 */ /* 0x000fea0003800200 */
.L_x_1442:
[----:B------:R-:W-:-:S05]  /*3e530*/  VIMNMX.U32 R13, PT, PT, R19, 0x2, PT ;  /* 0x00000002130d7848 */ /* 0x000fca0003fe0000 */
[----:B------:R-:W-:-:S04]  /*3e540*/  IMAD.SHL.U32 R13, R13, 0x4, RZ ;  /* 0x000000040d0d7824 */ /* 0x000fc800078e00ff */
[----:B------:R-:W0:Y:S02]  /*3e550*/  LDC R36, c[0x2][R13+0x318] ;  /* 0x0080c6000d247b82 */ /* 0x000e240000000800 */
[----:B0-----:R-:W-:-:S04]  /*3e560*/  SHF.R.S32.HI R37, RZ, 0x1f, R36 ;  /* 0x0000001fff257819 */ /* 0x001fc80000011424 */
.L_x_3027:
[----:B------:R-:W-:Y:S05]  /*3e570*/  BRX R36 -0x3e580                                                    (*"BRANCH_TARGETS .L_x_1441,.L_x_3029,.L_x_3030"*) ;  /* 0xfffffc1824a07949 */ /* 0x000fea000383ffff */
.L_x_3030:
        /* <DEDUP_REMOVED lines=8> */
.L_x_3029:
[----:B------:R-:W-:Y:S02]  /*3e600*/  IMAD.MOV.U32 R4, RZ, RZ, R14 ;  /* 0x000000ffff047224 */ /* 0x000fe400078e000e */
[----:B------:R-:W-:Y:S01]  /*3e610*/  IMAD.MOV.U32 R5, RZ, RZ, R15 ;  /* 0x000000ffff057224 */ /* 0x000fe200078e000f */
[----:B------:R-:W-:Y:S06]  /*3e620*/  BRA `(.L_x_1441) ;  /* 0x0000000400c07947 */ /* 0x000fec0003800000 */
.L_x_1440:
        /* <DEDUP_REMOVED lines=21> */
.L_x_1459:
        /* <DEDUP_REMOVED lines=21> */
.L_x_1458:
[----:B------:R-:W-:Y:S05]  /*3e8d0*/  BSYNC.RECONVERGENT B3 ;  /* 0x0000000000037941 */ /* 0x000fea0003800200 */
.L_x_1457:
        /* <DEDUP_REMOVED lines=16> */
.L_x_1461:
[----:B------:R-:W-:Y:S05]  /*3e9e0*/  BSYNC.RECONVERGENT B3 ;  /* 0x0000000000037941 */ /* 0x000fea0003800200 */
.L_x_1460:
[----:B------:R-:W-:-:S13]  /*3e9f0*/  ISETP.NE.OR P0, PT, R13, R14, P0 ;  /* 0x0000000e0d00720c */ /* 0x000fda0000705670 */
[----:B------:R-:W-:Y:S05]  /*3ea00*/  @!P0 BRA `(.L_x_1462) ;  /* 0x0000000000248947 */ /* 0x000fea0003800000 */
.L_x_1456:
[----:B------:R-:W-:Y:S02]  /*3ea10*/  IMAD.MOV.U32 R4, RZ, RZ, 0x1be2b496 ;  /* 0x1be2b496ff047424 */ /* 0x000fe400078e00ff */
[----:B------:R-:W-:-:S07]  /*3ea20*/  IMAD.MOV.U32 R5, RZ, RZ, 0x4005bf0a ;  /* 0x4005bf0aff057424 */ /* 0x000fce00078e00ff */
.L_x_1463:
[----:B------:R-:W-:Y:S01]  /*3ea30*/  DMUL R20, R20, R4 ;  /* 0x0000000414147228 */ /* 0x000fe20000000000 */
[----:B------:R-:W-:-:S05]  /*3ea40*/  VIADD R13, R13, 0x4 ;  /* 0x000000040d0d7836 */ /* 0x000fca0000000000 */
[----:B------:R-:W-:Y:S02]  /*3ea50*/  ISETP.NE.AND P0, PT, R13, R14, PT ;  /* 0x0000000e0d00720c */ /* 0x000fe40003f05270 */
[----:B------:R-:W-:-:S08]  /*3ea60*/  DMUL R20, R20, R4 ;  /* 0x0000000414147228 */ /* 0x000fd00000000000 */
[----:B------:R-:W-:-:S08]  /*3ea70*/  DMUL R20, R20, R4 ;  /* 0x0000000414147228 */ /* 0x000fd00000000000 */
[----:B------:R-:W-:Y:S01]  /*3ea80*/  DMUL R20, R20, R4 ;  /* 0x0000000414147228 */ /* 0x000fe20000000000 */
[----:B------:R-:W-:Y:S10]  /*3ea90*/  @P0 BRA `(.L_x_1463) ;  /* 0xfffffffc00e40947 */ /* 0x000ff4000383ffff */
.L_x_1462:
[----:B------:R-:W-:Y:S05]  /*3eaa0*/  BSYNC.RECONVERGENT B2 ;  /* 0x0000000000027941 */ /* 0x000fea0003800200 */
.L_x_1455:
[----:B------:R-:W-:Y:S01]  /*3eab0*/  UMOV UR8, 0x1be2b496 ;  /* 0x1be2b49600087882 */ /* 0x000fe20000000000 */
[----:B------:R-:W-:Y:S02]  /*3eac0*/  UMOV UR9, 0x4005bf0a ;  /* 0x4005bf0a00097882 */ /* 0x000fe40000000000 */
[----:B------:R-:W-:-:S11]  /*3ead0*/  DMUL R4, R20, UR8 ;  /* 0x0000000814047c28 */ /* 0x000fd60008000000 */
.L_x_1454:
[----:B------:R-:W-:Y:S05]  /*3eae0*/  BSYNC.RECONVERGENT B0 ;  /* 0x0000000000007941 */ /* 0x000fea0003800200 */
.L_x_1453:
[----:B------:R-:W-:Y:S01]  /*3eaf0*/  VIMNMX.U32 R13, PT, PT, R19, 0x2, PT ;  /* 0x00000002130d7848 */ /* 0x000fe20003fe0000 */
[----:B------:R-:W-:Y:S03]  /*3eb00*/  BSSY.RECONVERGENT B0, `(.L_x_1464) ;  /* 0x000000f000007945 */ /* 0x000fe60003800200 */
[----:B------:R-:W-:-:S04]  /*3eb10*/  SHF.L.U32 R13, R13, 0x2, RZ ;  /* 0x000000020d0d7819 */ /* 0x000fc800000006ff */
[----:B------:R-:W0:Y:S02]  /*3eb20*/  LDC R14, c[0x2][R13+0x324] ;  /* 0x0080c9000d0e7b82 */ /* 0x000e240000000800 */
[----:B0-----:R-:W-:-:S04]  /*3eb30*/  SHF.R.S32.HI R15, RZ, 0x1f, R14 ;  /* 0x0000001fff0f7819 */ /* 0x001fc8000001140e */
.L_x_3031:
[----:B------:R-:W-:Y:S05]  /*3eb40*/  BRX R14 -0x3eb50                                                    (*"BRANCH_TARGETS .L_x_1465,.L_x_3033,.L_x_3034"*) ;  /* 0xfffffc140e2c7949 */ /* 0x000fea000383ffff */
.L_x_3034:
        /* <DEDUP_REMOVED lines=8> */
.L_x_3033:
[----:B------:R-:W-:Y:S02]  /*3ebd0*/  IMAD.MOV.U32 R20, RZ, RZ, R4 ;  /* 0x000000ffff147224 */ /* 0x000fe400078e0004 */
[----:B------:R-:W-:-:S07]  /*3ebe0*/  IMAD.MOV.U32 R21, RZ, RZ, R5 ;  /* 0x000000ffff157224 */ /* 0x000fce00078e0005 */
.L_x_1465:
[----:B------:R-:W-:Y:S05]  /*3ebf0*/  BSYNC.RECONVERGENT B0 ;  /* 0x0000000000007941 */ /* 0x000fea0003800200 */
.L_x_1464:
        /* <DEDUP_REMOVED lines=16> */
.L_x_1467:
[----:B------:R-:W-:Y:S05]  /*3ed00*/  BSYNC.RECONVERGENT B2 ;  /* 0x0000000000027941 */ /* 0x000fea0003800200 */
.L_x_1466:
[----:B------:R-:W-:Y:S02]  /*3ed10*/  IMAD.MOV.U32 R4, RZ, RZ, R108 ;  /* 0x000000ffff047224 */ /* 0x000fe400078e006c */
[----:B------:R-:W-:-:S07]  /*3ed20*/  IMAD.MOV.U32 R5, RZ, RZ, R109 ;  /* 0x000000ffff057224 */ /* 0x000fce00078e006d */
.L_x_1441:
[----:B------:R-:W-:Y:S05]  /*3ed30*/  BSYNC.RECONVERGENT B1 ;  /* 0x0000000000017941 */ /* 0x000fea0003800200 */
.L_x_1439:
        /* <DEDUP_REMOVED lines=78> */
.L_x_1469:
[----:B------:R-:W-:Y:S01]  /*3f220*/  MOV R4, 0x0 ;  /* 0x0000000000047802 */ /* 0x000fe20000000f00 */
[----:B------:R-:W-:Y:S01]  /*3f230*/  IMAD.MOV.U32 R5, RZ, RZ, 0x7ff00000 ;  /* 0x7ff00000ff057424 */ /* 0x000fe200078e00ff */
[----:B------:R-:W-:-:S05]  /*3f240*/  LOP3.LUT P0, RZ, R15, 0x7fffffff, RZ, 0xc0, !PT ;  /* 0x7fffffff0fff7812 */ /* 0x000fca000780c0ff */
[----:B------:R-:W-:-:S10]  /*3f250*/  DFMA R4, R14, R4, +INF ;  /* 0x7ff000000e04742b */ /* 0x000fd40000000004 */
[----:B------:R-:W-:Y:S02]  /*3f260*/  FSEL R4, R4, RZ, P0 ;  /* 0x000000ff04047208 */ /* 0x000fe40000000000 */
[----:B------:R-:W-:-:S07]  /*3f270*/  FSEL R5, R5, -QNAN , P0 ;  /* 0xfff0000005057808 */ /* 0x000fce0000000000 */
.L_x_1470:
[----:B------:R-:W-:Y:S05]  /*3f280*/  BSYNC.RECONVERGENT B0 ;  /* 0x0000000000007941 */ /* 0x000fea0003800200 */
.L_x_1468:
[----:B------:R-:W-:Y:S01]  /*3f290*/  DADD R4, R6, -R4 ;  /* 0x0000000006047229 */ /* 0x000fe20000000804 */
[----:B------:R-:W-:Y:S01]  /*3f2a0*/  IMAD R13, R18, 0x8, R1 ;  /* 0x00000008120d7824 */ /* 0x000fe200078e0201 */
[----:B------:R-:W-:Y:S01]  /*3f2b0*/  ISETP.GE.AND P0, PT, R12, RZ, PT ;  /* 0x000000ff0c00720c */ /* 0x000fe20003f06270 */
[----:B------:R-:W-:Y:S05]  /*3f2c0*/  BSSY.RECONVERGENT B1, `(.L_x_1471) ;  /* 0x00000d4000017945 */ /* 0x000fea0003800200 */
[----:B------:R-:W-:-:S08]  /*3f2d0*/  DFMA R4, RZ, R8, R4 ;  /* 0x00000008ff04722b */ /* 0x000fd00000000004 */
[----:B------:R-:W-:-:S07]  /*3f2e0*/  DFMA R4, RZ, R10, R4 ;  /* 0x0000000aff04722b */ /* 0x000fce0000000004 */
        /* <DEDUP_REMOVED lines=26> */
.L_x_1480:
        /* <DEDUP_REMOVED lines=21> */
.L_x_1479:
[----:B------:R-:W-:Y:S05]  /*3f5e0*/  BSYNC.RECONVERGENT B3 ;  /* 0x0000000000037941 */ /* 0x000fea0003800200 */
.L_x_1478:
        /* <DEDUP_REMOVED lines=16> */
.L_x_1482:
[----:B------:R-:W-:Y:S05]  /*3f6f0*/  BSYNC.RECONVERGENT B3 ;  /* 0x0000000000037941 */ /* 0x000fea0003800200 */
.L_x_1481:
[----:B------:R-:W-:-:S13]  /*3f700*/  ISETP.NE.OR P0, PT, R13, R36, P0 ;  /* 0x000000240d00720c */ /* 0x000fda0000705670 */
[----:B------:R-:W-:Y:S05]  /*3f710*/  @!P0 BRA `(.L_x_1483) ;  /* 0x0000000000248947 */ /* 0x000fea0003800000 */
.L_x_1477:
[----:B------:R-:W-:Y:S02]  /*3f720*/  IMAD.MOV.U32 R14, RZ, RZ, 0x1be2b496 ;  /* 0x1be2b496ff0e7424 */ /* 0x000fe400078e00ff */
[----:B------:R-:W-:-:S07]  /*3f730*/  IMAD.MOV.U32 R15, RZ, RZ, 0x4005bf0a ;  /* 0x4005bf0aff0f7424 */ /* 0x000fce00078e00ff */
.L_x_1484:
[----:B------:R-:W-:Y:S01]  /*3f740*/  DMUL R4, R4, R14 ;  /* 0x0000000e04047228 */ /* 0x000fe20000000000 */
[----:B------:R-:W-:-:S05]  /*3f750*/  VIADD R13, R13, 0x4 ;  /* 0x000000040d0d7836 */ /* 0x000fca0000000000 */
[----:B------:R-:W-:Y:S02]  /*3f760*/  ISETP.NE.AND P0, PT, R13, R36, PT ;  /* 0x000000240d00720c */ /* 0x000fe40003f05270 */
[----:B------:R-:W-:-:S08]  /*3f770*/  DMUL R4, R4, R14 ;  /* 0x0000000e04047228 */ /* 0x000fd00000000000 */
[----:B------:R-:W-:-:S08]  /*3f780*/  DMUL R4, R4, R14 ;  /* 0x0000000e04047228 */ /* 0x000fd00000000000 */
[----:B------:R-:W-:Y:S01]  /*3f790*/  DMUL R4, R4, R14 ;  /* 0x0000000e04047228 */ /* 0x000fe20000000000 */
[----:B------:R-:W-:Y:S10]  /*3f7a0*/  @P0 BRA `(.L_x_1484) ;  /* 0xfffffffc00e40947 */ /* 0x000ff4000383ffff */
.L_x_1483:
[----:B------:R-:W-:Y:S05]  /*3f7b0*/  BSYNC.RECONVERGENT B2 ;  /* 0x0000000000027941 */ /* 0x000fea0003800200 */
.L_x_1476:
[----:B------:R-:W-:Y:S01]  /*3f7c0*/  UMOV UR8, 0x1be2b496 ;  /* 0x1be2b49600087882 */ /* 0x000fe20000000000 */
[----:B------:R-:W-:Y:S02]  /*3f7d0*/  UMOV UR9, 0x4005bf0a ;  /* 0x4005bf0a00097882 */ /* 0x000fe40000000000 */
[----:B------:R-:W-:-:S11]  /*3f7e0*/  DMUL R14, R4, UR8 ;  /* 0x00000008040e7c28 */ /* 0x000fd60008000000 */
.L_x_1475:
[----:B------:R-:W-:Y:S05]  /*3f7f0*/  BSYNC.RECONVERGENT B0 ;  /* 0x0000000000007941 */ /* 0x000fea0003800200 */
.L_x_1474:
[----:B------:R-:W-:-:S04]  /*3f800*/  VIMNMX.U32 R13, PT, PT, R19, 0x2, PT ;  /* 0x00000002130d7848 */ /* 0x000fc80003fe0000 */
[----:B------:R-:W-:-:S04]  /*3f810*/  SHF.L.U32 R13, R13, 0x2, RZ ;  /* 0x000000020d0d7819 */ /* 0x000fc800000006ff */
[----:B------:R-:W0:Y:S02]  /*3f820*/  LDC R36, c[0x2][R13+0x330] ;  /* 0x0080cc000d247b82 */ /* 0x000e240000000800 */
[----:B0-----:R-:W-:-:S04]  /*3f830*/  SHF.R.S32.HI R37, RZ, 0x1f, R36 ;  /* 0x0000001fff257819 */ /* 0x001fc80000011424 */
.L_x_3035:
[----:B------:R-:W-:Y:S05]  /*3f840*/  BRX R36 -0x3f850                                                    (*"BRANCH_TARGETS .L_x_1473,.L_x_3037,.L_x_3038"*) ;  /* 0xfffffc0424ec7949 */ /* 0x000fea000383ffff */
.L_x_3038:
        /* <DEDUP_REMOVED lines=8> */
.L_x_3037:
[----:B------:R-:W-:Y:S02]  /*3f8d0*/  IMAD.MOV.U32 R4, RZ, RZ, R14 ;  /* 0x000000ffff047224 */ /* 0x000fe400078e000e */
[----:B------:R-:W-:Y:S01]  /*3f8e0*/  IMAD.MOV.U32 R5, RZ, RZ, R15 ;  /* 0x000000ffff057224 */ /* 0x000fe200078e000f */
[----:B------:R-:W-:Y:S06]  /*3f8f0*/  BRA `(.L_x_1473) ;  /* 0x0000000400c07947 */ /* 0x000fec0003800000 */
.L_x_1472:
        /* <DEDUP_REMOVED lines=21> */
.L_x_1491:
        /* <DEDUP_REMOVED lines=21> */
.L_x_1490:
[----:B------:R-:W-:Y:S05]  /*3fba0*/  BSYNC.RECONVERGENT B3 ;  /* 0x0000000000037941 */ /* 0x000fea0003800200 */
.L_x_1489:
        /* <DEDUP_REMOVED lines=16> */
.L_x_1493:
[----:B------:R-:W-:Y:S05]  /*3fcb0*/  BSYNC.RECONVERGENT B3 ;  /* 0x0000000000037941 */ /* 0x000fea0003800200 */
.L_x_1492:
[----:B------:R-:W-:-:S13]  /*3fcc0*/  ISETP.NE.OR P0, PT, R13, R14, P0 ;  /* 0x0000000e0d00720c */ /* 0x000fda0000705670 */
[----:B------:R-:W-:Y:S05]  /*3fcd0*/  @!P0 BRA `(.L_x_1494) ;  /* 0x0000000000248947 */ /* 0x000fea0003800000 */
.L_x_1488:
[----:B------:R-:W-:Y:S02]  /*3fce0*/  IMAD.MOV.U32 R4, RZ, RZ, 0x1be2b496 ;  /* 0x1be2b496ff047424 */ /* 0x000fe400078e00ff */
[----:B------:R-:W-:-:S07]  /*3fcf0*/  IMAD.MOV.U32 R5, RZ, RZ, 0x4005bf0a ;  /* 0x4005bf0aff057424 */ /* 0x000fce00078e00ff */
.L_x_1495:
[----:B------:R-:W-:Y:S01]  /*3fd00*/  DMUL R22, R22, R4 ;  /* 0x0000000416167228 */ /* 0x000fe20000000000 */
[----:B------:R-:W-:-:S05]  /*3fd10*/  VIADD R13, R13, 0x4 ;  /* 0x000000040d0d7836 */ /* 0x000fca0000000000 */
[----:B------:R-:W-:Y:S02]  /*3fd20*/  ISETP.NE.AND P0, PT, R13, R14, PT ;  /* 0x0000000e0d00720c */ /* 0x000fe40003f05270 */
[----:B------:R-:W-:-:S08]  /*3fd30*/  DMUL R22, R22, R4 ;  /* 0x0000000416167228 */ /* 0x000fd00000000000 */
[----:B------:R-:W-:-:S08]  /*3fd40*/  DMUL R22, R22, R4 ;  /* 0x0000000416167228 */ /* 0x000fd00000000000 */
[----:B------:R-:W-:Y:S01]  /*3fd50*/  DMUL R22, R22, R4 ;  /* 0x0000000416167228 */ /* 0x000fe20000000000 */
[----:B------:R-:W-:Y:S10]  /*3fd60*/  @P0 BRA `(.L_x_1495) ;  /* 0xfffffffc00e40947 */ /* 0x000ff4000383ffff */
.L_x_1494:
[----:B------:R-:W-:Y:S05]  /*3fd70*/  BSYNC.RECONVERGENT B2 ;  /* 0x0000000000027941 */ /* 0x000fea0003800200 */
.L_x_1487:
[----:B------:R-:W-:Y:S01]  /*3fd80*/  UMOV UR8, 0x1be2b496 ;  /* 0x1be2b49600087882 */ /* 0x000fe20000000000 */
[----:B------:R-:W-:Y:S02]  /*3fd90*/  UMOV UR9, 0x4005bf0a ;  /* 0x4005bf0a00097882 */ /* 0x000fe40000000000 */
[----:B------:R-:W-:-:S11]  /*3fda0*/  DMUL R4, R22, UR8 ;  /* 0x0000000816047c28 */ /* 0x000fd60008000000 */
.L_x_1486:
[----:B------:R-:W-:Y:S05]  /*3fdb0*/  BSYNC.RECONVERGENT B0 ;  /* 0x0000000000007941 */ /* 0x000fea0003800200 */
.L_x_1485:
[----:B------:R-:W-:Y:S01]  /*3fdc0*/  VIMNMX.U32 R13, PT, PT, R19, 0x2, PT ;  /* 0x00000002130d7848 */ /* 0x000fe20003fe0000 */
[----:B------:R-:W-:Y:S04]  /*3fdd0*/  BSSY.RECONVERGENT B0, `(.L_x_1496) ;  /* 0x000000f000007945 */ /* 0x000fe80003800200 */
[----:B------:R-:W-:-:S04]  /*3fde0*/  IMAD.SHL.U32 R13, R13, 0x4, RZ ;  /* 0x000000040d0d7824 */ /* 0x000fc800078e00ff */
[----:B------:R-:W0:Y:S02]  /*3fdf0*/  LDC R14, c[0x2][R13+0x33c] ;  /* 0x0080cf000d0e7b82 */ /* 0x000e240000000800 */
[----:B0-----:R-:W-:-:S04]  /*3fe00*/  SHF.R.S32.HI R15, RZ, 0x1f, R14 ;  /* 0x0000001fff0f7819 */ /* 0x001fc8000001140e */
.L_x_3039:
[----:B------:R-:W-:Y:S05]  /*3fe10*/  BRX R14 -0x3fe20                                                    (*"BRANCH_TARGETS .L_x_1497,.L_x_3041,.L_x_3042"*) ;  /* 0xfffffc000e787949 */ /* 0x000fea000383ffff */
.L_x_3042:
        /* <DEDUP_REMOVED lines=8> */
.L_x_3041:
[----:B------:R-:W-:Y:S01]  /*3fea0*/  MOV R22, R4 ;  /* 0x0000000400167202 */ /* 0x000fe20000000f00 */
[----:B------:R-:W-:-:S07]  /*3feb0*/  IMAD.MOV.U32 R23, RZ, RZ, R5 ;  /* 0x000000ffff177224 */ /* 0x000fce00078e0005 */
.L_x_1497:
[----:B------:R-:W-:Y:S05]  /*3fec0*/  BSYNC.RECONVERGENT B0 ;  /* 0x0000000000007941 */ /* 0x000fea0003800200 */
.L_x_1496:
        /* <DEDUP_REMOVED lines=16> */
.L_x_1499:
[----:B------:R-:W-:Y:S05]  /*3ffd0*/  BSYNC.RECONVERGENT B2 ;  /* 0x0000000000027941 */ /* 0x000fea0003800200 */
.L_x_1498:
[----:B------:R-:W-:Y:S01]  /*3ffe0*/  MOV R4, R108 ;  /* 0x0000006c00047202 */ /* 0x000fe20000000f00 */
[----:B------:R-:W-:-:S07]  /*3fff0*/  IMAD.MOV.U32 R5, RZ, RZ, R109 ;  /* 0x000000ffff057224 */ /* 0x000fce00078e006d */
.L_x_1473:
[----:B------:R-:W-:Y:S05]  /*40000*/  BSYNC.RECONVERGENT B1 ;  /* 0x0000000000017941 */ /* 0x000fea0003800200 */
.L_x_1471:
        /* <DEDUP_REMOVED lines=78> */
.L_x_1501:
[----:B------:R-:W-:Y:S01]  /*404f0*/  IMAD.MOV.U32 R4, RZ, RZ, 0x0 ;  /* 0x00000000ff047424 */ /* 0x000fe200078e00ff */
[----:B------:R-:W-:Y:S02]  /*40500*/  MOV R5, 0x7ff00000 ;  /* 0x7ff0000000057802 */ /* 0x000fe40000000f00 */
[----:B------:R-:W-:-:S04]  /*40510*/  LOP3.LUT P0, RZ, R15, 0x7fffffff, RZ, 0xc0, !PT ;  /* 0x7fffffff0fff7812 */ /* 0x000fc8000780c0ff */
[----:B------:R-:W-:-:S10]  /*40520*/  DFMA R4, R14, R4, +INF ;  /* 0x7ff000000e04742b */ /* 0x000fd40000000004 */
[----:B------:R-:W-:Y:S02]  /*40530*/  FSEL R4, R4, RZ, P0 ;  /* 0x000000ff04047208 */ /* 0x000fe40000000000 */
[----:B------:R-:W-:-:S07]  /*40540*/  FSEL R5, R5, -QNAN , P0 ;  /* 0xfff0000005057808 */ /* 0x000fce0000000000 */
.L_x_1502:
[----:B------:R-:W-:Y:S05]  /*40550*/  BSYNC.RECONVERGENT B0 ;  /* 0x0000000000007941 */ /* 0x000fea0003800200 */
.L_x_1500:
[----:B------:R-:W-:Y:S01]  /*40560*/  DADD R4, R6, -R4 ;  /* 0x0000000006047229 */ /* 0x000fe20000000804 */
[----:B------:R-:W-:Y:S01]  /*40570*/  IMAD R13, R18, 0x8, R1 ;  /* 0x00000008120d7824 */ /* 0x000fe200078e0201 */
[----:B------:R-:W-:Y:S01]  /*40580*/  ISETP.GE.AND P0, PT, R12, RZ, PT ;  /* 0x000000ff0c00720c */ /* 0x000fe20003f06270 */
[----:B------:R-:W-:Y:S05]  /*40590*/  BSSY.RECONVERGENT B1, `(.L_x_1503) ;  /* 0x00000d4000017945 */ /* 0x000fea0003800200 */
[----:B------:R-:W-:-:S08]  /*405a0*/  DFMA R4, RZ, R8, R4 ;  /* 0x00000008ff04722b */ /* 0x000fd00000000004 */
        /* <DEDUP_REMOVED lines=27> */
.L_x_1512:
        /* <DEDUP_REMOVED lines=21> */
.L_x_1511:
[----:B------:R-:W-:Y:S05]  /*408b0*/  BSYNC.RECONVERGENT B3 ;  /* 0x0000000000037941 */ /* 0x000fea0003800200 */
.L_x_1510:
        /* <DEDUP_REMOVED lines=16> */
.L_x_1514:
[----:B------:R-:W-:Y:S05]  /*409c0*/  BSYNC.RECONVERGENT B3 ;  /* 0x0000000000037941 */ /* 0x000fea0003800200 */
.L_x_1513:
[----:B------:R-:W-:-:S13]  /*409d0*/  ISETP.NE.OR P0, PT, R13, R36, P0 ;  /* 0x000000240d00720c */ /* 0x000fda0000705670 */
[----:B------:R-:W-:Y:S05]  /*409e0*/  @!P0 BRA `(.L_x_1515) ;  /* 0x0000000000248947 */ /* 0x000fea0003800000 */
.L_x_1509:
[----:B------:R-:W-:Y:S02]  /*409f0*/  IMAD.MOV.U32 R14, RZ, RZ, 0x1be2b496 ;  /* 0x1be2b496ff0e7424 */ /* 0x000fe400078e00ff */
[----:B------:R-:W-:-:S07]  /*40a00*/  IMAD.MOV.U32 R15, RZ, RZ, 0x4005bf0a ;  /* 0x4005bf0aff0f7424 */ /* 0x000fce00078e00ff */
.L_x_1516:
[----:B------:R-:W-:Y:S01]  /*40a10*/  DMUL R4, R4, R14 ;  /* 0x0000000e04047228 */ /* 0x000fe20000000000 */
[----:B------:R-:W-:-:S05]  /*40a20*/  VIADD R13, R13, 0x4 ;  /* 0x000000040d0d7836 */ /* 0x000fca0000000000 */
[----:B------:R-:W-:Y:S02]  /*40a30*/  ISETP.NE.AND P0, PT, R13, R36, PT ;  /* 0x000000240d00720c */ /* 0x000fe40003f05270 */
[----:B------:R-:W-:-:S08]  /*40a40*/  DMUL R4, R4, R14 ;  /* 0x0000000e04047228 */ /* 0x000fd00000000000 */
[----:B------:R-:W-:-:S08]  /*40a50*/  DMUL R4, R4, R14 ;  /* 0x0000000e04047228 */ /* 0x000fd00000000000 */
[----:B------:R-:W-:Y:S01]  /*40a60*/  DMUL R4, R4, R14 ;  /* 0x0000000e04047228 */ /* 0x000fe20000000000 */
[----:B------:R-:W-:Y:S10]  /*40a70*/  @P0 BRA `(.L_x_1516) ;  /* 0xfffffffc00e40947 */ /* 0x000ff4000383ffff */
.L_x_1515:
[----:B------:R-:W-:Y:S05]  /*40a80*/  BSYNC.RECONVERGENT B2 ;  /* 0x0000000000027941 */ /* 0x000fea0003800200 */
.L_x_1508:
[----:B------:R-:W-:Y:S01]  /*40a90*/  UMOV UR8, 0x1be2b496 ;  /* 0x1be2b49600087882 */ /* 0x000fe20000000000 */
[----:B------:R-:W-:Y:S02]  /*40aa0*/  UMOV UR9, 0x4005bf0a ;  /* 0x4005bf0a00097882 */ /* 0x000fe40000000000 */
[----:B------:R-:W-:-:S11]  /*40ab0*/  DMUL R14, R4, UR8 ;  /* 0x00000008040e7c28 */ /* 0x000fd60008000000 */
.L_x_1507:
[----:B------:R-:W-:Y:S05]  /*40ac0*/  BSYNC.RECONVERGENT B0 ;  /* 0x0000000000007941 */ /* 0x000fea0003800200 */
.L_x_1506:
[----:B------:R-:W-:-:S05]  /*40ad0*/  VIMNMX.U32 R13, PT, PT, R19, 0x2, PT ;  /* 0x00000002130d7848 */ /* 0x000fca0003fe0000 */
[----:B------:R-:W-:-:S04]  /*40ae0*/  IMAD.SHL.U32 R13, R13, 0x4, RZ ;  /* 0x000000040d0d7824 */ /* 0x000fc800078e00ff */
[----:B------:R-:W0:Y:S02]  /*40af0*/  LDC R36, c[0x2][R13+0x348] ;  /* 0x0080d2000d247b82 */ /* 0x000e240000000800 */
[----:B0-----:R-:W-:-:S04]  /*40b00*/  SHF.R.S32.HI R37, RZ, 0x1f, R36 ;  /* 0x0000001fff257819 */ /* 0x001fc80000011424 */
.L_x_3043:
[----:B------:R-:W-:Y:S05]  /*40b10*/  BRX R36 -0x40b20                                                    (*"BRANCH_TARGETS .L_x_1505,.L_x_3045,.L_x_3046"*) ;  /* 0xfffffbf424387949 */ /* 0x000fea000383ffff */
.L_x_3046:
        /* <DEDUP_REMOVED lines=8> */
.L_x_3045:
[----:B------:R-:W-:Y:S01]  /*40ba0*/  MOV R4, R14 ;  /* 0x0000000e00047202 */ /* 0x000fe20000000f00 */
[----:B------:R-:W-:Y:S01]  /*40bb0*/  IMAD.MOV.U32 R5, RZ, RZ, R15 ;  /* 0x000000ffff057224 */ /* 0x000fe200078e000f */
[----:B------:R-:W-:Y:S06]  /*40bc0*/  BRA `(.L_x_1505) ;  /* 0x0000000400c07947 */ /* 0x000fec0003800000 */
.L_x_1504:
        /* <DEDUP_REMOVED lines=21> */
.L_x_1523:
        /* <DEDUP_REMOVED lines=21> */
.L_x_1522:
[----:B------:R-:W-:Y:S05]  /*40e70*/  BSYNC.RECONVERGENT B3 ;  /* 0x0000000000037941 */ /* 0x000fea0003800200 */
.L_x_1521:
        /* <DEDUP_REMOVED lines=16> */
.L_x_1525:
[----:B------:R-:W-:Y:S05]  /*40f80*/  BSYNC.RECONVERGENT B3 ;  /* 0x0000000000037941 */ /* 0x000fea0003800200 */
.L_x_1524:
[----:B------:R-:W-:-:S13]  /*40f90*/  ISETP.NE.OR P0, PT, R13, R14, P0 ;  /* 0x0000000e0d00720c */ /* 0x000fda0000705670 */
[----:B------:R-:W-:Y:S05]  /*40fa0*/  @!P0 BRA `(.L_x_1526) ;  /* 0x0000000000248947 */ /* 0x000fea0003800000 */
.L_x_1520:
[----:B------:R-:W-:Y:S02]  /*40fb0*/  IMAD.MOV.U32 R4, RZ, RZ, 0x1be2b496 ;  /* 0x1be2b496ff047424 */ /* 0x000fe400078e00ff */
[----:B------:R-:W-:-:S07]  /*40fc0*/  IMAD.MOV.U32 R5, RZ, RZ, 0x4005bf0a ;  /* 0x4005bf0aff057424 */ /* 0x000fce00078e00ff */
.L_x_1527:
[----:B------:R-:W-:Y:S01]  /*40fd0*/  DMUL R24, R24, R4 ;  /* 0x0000000418187228 */ /* 0x000fe20000000000 */
[----:B------:R-:W-:-:S05]  /*40fe0*/  VIADD R13, R13, 0x4 ;  /* 0x000000040d0d7836 */ /* 0x000fca0000000000 */
[----:B------:R-:W-:Y:S02]  /*40ff0*/  ISETP.NE.AND P0, PT, R13, R14, PT ;  /* 0x0000000e0d00720c */ /* 0x000fe40003f05270 */
[----:B------:R-:W-:-:S08]  /*41000*/  DMUL R24, R24, R4 ;  /* 0x0000000418187228 */ /* 0x000fd00000000000 */
[----:B------:R-:W-:-:S08]  /*41010*/  DMUL R24, R24, R4 ;  /* 0x0000000418187228 */ /* 0x000fd00000000000 */
[----:B------:R-:W-:Y:S01]  /*41020*/  DMUL R24, R24, R4 ;  /* 0x0000000418187228 */ /* 0x000fe20000000000 */
[----:B------:R-:W-:Y:S10]  /*41030*/  @P0 BRA `(.L_x_1527) ;  /* 0xfffffffc00e40947 */ /* 0x000ff4000383ffff */
.L_x_1526:
[----:B------:R-:W-:Y:S05]  /*41040*/  BSYNC.RECONVERGENT B2 ;  /* 0x0000000000027941 */ /* 0x000fea0003800200 */
.L_x_1519:
[----:B------:R-:W-:Y:S01]  /*41050*/  UMOV UR8, 0x1be2b496 ;  /* 0x1be2b49600087882 */ /* 0x000fe20000000000 */
[----:B------:R-:W-:Y:S02]  /*41060*/  UMOV UR9, 0x4005bf0a ;  /* 0x4005bf0a00097882 */ /* 0x000fe40000000000 */
[----:B------:R-:W-:-:S11]  /*41070*/  DMUL R4, R24, UR8 ;  /* 0x0000000818047c28 */ /* 0x000fd60008000000 */
.L_x_1518:
[----:B------:R-:W-:Y:S05]  /*41080*/  BSYNC.RECONVERGENT B0 ;  /* 0x0000000000007941 */ /* 0x000fea0003800200 */
.L_x_1517:
[----:B------:R-:W-:Y:S01]  /*41090*/  VIMNMX.U32 R13, PT, PT, R19, 0x2, PT ;  /* 0x00000002130d7848 */ /* 0x000fe20003fe0000 */
[----:B------:R-:W-:Y:S04]  /*410a0*/  BSSY.RECONVERGENT B0, `(.L_x_1528) ;  /* 0x000000f000007945 */ /* 0x000fe80003800200 */
[----:B------:R-:W-:-:S04]  /*410b0*/  IMAD.SHL.U32 R13, R13, 0x4, RZ ;  /* 0x000000040d0d7824 */ /* 0x000fc800078e00ff */
[----:B------:R-:W0:Y:S02]  /*410c0*/  LDC R14, c[0x2][R13+0x354] ;  /* 0x0080d5000d0e7b82 */ /* 0x000e240000000800 */
[----:B0-----:R-:W-:-:S04]  /*410d0*/  SHF.R.S32.HI R15, RZ, 0x1f, R14 ;  /* 0x0000001fff0f7819 */ /* 0x001fc8000001140e */
.L_x_3047:
[----:B------:R-:W-:Y:S05]  /*410e0*/  BRX R14 -0x410f0                                                    (*"BRANCH_TARGETS .L_x_1529,.L_x_3049,.L_x_3050"*) ;  /* 0xfffffbec0ec47949 */ /* 0x000fea000383ffff */
.L_x_3050:
        /* <DEDUP_REMOVED lines=8> */
.L_x_3049:
[----:B------:R-:W-:Y:S01]  /*41170*/  IMAD.MOV.U32 R24, RZ, RZ, R4 ;  /* 0x000000ffff187224 */ /* 0x000fe200078e0004 */
[----:B------:R-:W-:-:S07]  /*41180*/  MOV R25, R5 ;  /* 0x0000000500197202 */ /* 0x000fce0000000f00 */
.L_x_1529:
[----:B------:R-:W-:Y:S05]  /*41190*/  BSYNC.RECONVERGENT B0 ;  /* 0x0000000000007941 */ /* 0x000fea0003800200 */
.L_x_1528:
        /* <DEDUP_REMOVED lines=16> */
.L_x_1531:
[----:B------:R-:W-:Y:S05]  /*412a0*/  BSYNC.RECONVERGENT B2 ;  /* 0x0000000000027941 */ /* 0x000fea0003800200 */
.L_x_1530:
[----:B------:R-:W-:Y:S01]  /*412b0*/  IMAD.MOV.U32 R4, RZ, RZ, R108 ;  /* 0x000000ffff047224 */ /* 0x000fe200078e006c */
[----:B------:R-:W-:-:S07]  /*412c0*/  MOV R5, R109 ;  /* 0x0000006d00057202 */ /* 0x000fce0000000f00 */
.L_x_1505:
[----:B------:R-:W-:Y:S05]  /*412d0*/  BSYNC.RECONVERGENT B1 ;  /* 0x0000000000017941 */ /* 0x000fea0003800200 */
.L_x_1503:
        /* <DEDUP_REMOVED lines=78> */
.L_x_1533:
[----:B------:R-:W-:Y:S01]  /*417c0*/  IMAD.MOV.U32 R4, RZ, RZ, 0x0 ;  /* 0x00000000ff047424 */ /* 0x000fe200078e00ff */
[----:B------:R-:W-:Y:S01]  /*417d0*/  LOP3.LUT P0, RZ, R15, 0x7fffffff, RZ, 0xc0, !PT ;  /* 0x7fffffff0fff7812 */ /* 0x000fe2000780c0ff */
[----:B------:R-:W-:-:S06]  /*417e0*/  IMAD.MOV.U32 R5, RZ, RZ, 0x7ff00000 ;  /* 0x7ff00000ff057424 */ /* 0x000fcc00078e00ff */
[----:B------:R-:W-:-:S10]  /*417f0*/  DFMA R4, R14, R4, +INF ;  /* 0x7ff000000e04742b */ /* 0x000fd40000000004 */
[----:B------:R-:W-:Y:S02]  /*41800*/  FSEL R4, R4, RZ, P0 ;  /* 0x000000ff04047208 */ /* 0x000fe40000000000 */
[----:B------:R-:W-:-:S07]  /*41810*/  FSEL R5, R5, -QNAN , P0 ;  /* 0xfff0000005057808 */ /* 0x000fce0000000000 */
.L_x_1534:
[----:B------:R-:W-:Y:S05]  /*41820*/  BSYNC.RECONVERGENT B0 ;  /* 0x0000000000007941 */ /* 0x000fea0003800200 */
.L_x_1532:
[----:B------:R-:W-:Y:S01]  /*41830*/  DFMA R4, -RZ, R8, -R4 ;  /* 0x00000008ff04722b */ /* 0x000fe20000000904 */
[----:B------:R-:W-:Y:S01]  /*41840*/  LEA R13, R18, R1, 0x3 ;  /* 0x00000001120d7211 */ /* 0x000fe200078e18ff */
[----:B------:R-:W-:Y:S01]  /*41850*/  BSSY.RECONVERGENT B1, `(.L_x_1535) ;  /* 0x00000d4000017945 */ /* 0x000fe20003800200 */
[----:B------:R-:W-:-:S05]  /*41860*/  ISETP.GE.AND P0, PT, R12, RZ, PT ;  /* 0x000000ff0c00720c */ /* 0x000fca0003f06270 */
        /* <DEDUP_REMOVED lines=27> */
.L_x_1544:
        /* <DEDUP_REMOVED lines=21> */
.L_x_1543:
[----:B------:R-:W-:Y:S05]  /*41b70*/  BSYNC.RECONVERGENT B3 ;  /* 0x0000000000037941 */ /* 0x000fea0003800200 */
.L_x_1542:
        /* <DEDUP_REMOVED lines=16> */
.L_x_1546:
[----:B------:R-:W-:Y:S05]  /*41c80*/  BSYNC.RECONVERGENT B3 ;  /* 0x0000000000037941 */ /* 0x000fea0003800200 */
.L_x_1545:
[----:B------:R-:W-:-:S13]  /*41c90*/  ISETP.NE.OR P0, PT, R13, R36, P0 ;  /* 0x000000240d00720c */ /* 0x000fda0000705670 */
[----:B------:R-:W-:Y:S05]  /*41ca0*/  @!P0 BRA `(.L_x_1547) ;  /* 0x0000000000248947 */ /* 0x000fea0003800000 */
.L_x_1541:
[----:B------:R-:W-:Y:S02]  /*41cb0*/  IMAD.MOV.U32 R14, RZ, RZ, 0x1be2b496 ;  /* 0x1be2b496ff0e7424 */ /* 0x000fe400078e00ff */
[----:B------:R-:W-:-:S07]  /*41cc0*/  IMAD.MOV.U32 R15, RZ, RZ, 0x4005bf0a ;  /* 0x4005bf0aff0f7424 */ /* 0x000fce00078e00ff */
.L_x_1548:
[----:B------:R-:W-:Y:S01]  /*41cd0*/  DMUL R4, R4, R14 ;  /* 0x0000000e04047228 */ /* 0x000fe20000000000 */
[----:B------:R-:W-:-:S05]  /*41ce0*/  VIADD R13, R13, 0x4 ;  /* 0x000000040d0d7836 */ /* 0x000fca0000000000 */
[----:B------:R-:W-:Y:S02]  /*41cf0*/  ISETP.NE.AND P0, PT, R13, R36, PT ;  /* 0x000000240d00720c */ /* 0x000fe40003f05270 */
[----:B------:R-:W-:-:S08]  /*41d00*/  DMUL R4, R4, R14 ;  /* 0x0000000e04047228 */ /* 0x000fd00000000000 */
[----:B------:R-:W-:-:S08]  /*41d10*/  DMUL R4, R4, R14 ;  /* 0x0000000e04047228 */ /* 0x000fd00000000000 */
[----:B------:R-:W-:Y:S01]  /*41d20*/  DMUL R4, R4, R14 ;  /* 0x0000000e04047228 */ /* 0x000fe20000000000 */
[----:B------:R-:W-:Y:S10]  /*41d30*/  @P0 BRA `(.L_x_1548) ;  /* 0xfffffffc00e40947 */ /* 0x000ff4000383ffff */
.L_x_1547:
[----:B------:R-:W-:Y:S05]  /*41d40*/  BSYNC.RECONVERGENT B2 ;  /* 0x0000000000027941 */ /* 0x000fea0003800200 */
.L_x_1540:
[----:B------:R-:W-:Y:S01]  /*41d50*/  UMOV UR8, 0x1be2b496 ;  /* 0x1be2b49600087882 */ /* 0x000fe20000000000 */
[----:B------:R-:W-:Y:S02]  /*41d60*/  UMOV UR9, 0x4005bf0a ;  /* 0x4005bf0a00097882 */ /* 0x000fe40000000000 */
[----:B------:R-:W-:-:S11]  /*41d70*/  DMUL R14, R4, UR8 ;  /* 0x00000008040e7c28 */ /* 0x000fd60008000000 */
.L_x_1539:
[----:B------:R-:W-:Y:S05]  /*41d80*/  BSYNC.RECONVERGENT B0 ;  /* 0x0000000000007941 */ /* 0x000fea0003800200 */
.L_x_1538:
[----:B------:R-:W-:-:S05]  /*41d90*/  VIMNMX.U32 R13, PT, PT, R19, 0x2, PT ;  /* 0x00000002130d7848 */ /* 0x000fca0003fe0000 */
[----:B------:R-:W-:-:S04]  /*41da0*/  IMAD.SHL.U32 R13, R13, 0x4, RZ ;  /* 0x000000040d0d7824 */ /* 0x000fc800078e00ff */
[----:B------:R-:W0:Y:S02]  /*41db0*/  LDC R36, c[0x2][R13+0x360] ;  /* 0x0080d8000d247b82 */ /* 0x000e240000000800 */
[----:B0-----:R-:W-:-:S04]  /*41dc0*/  SHF.R.S32.HI R37, RZ, 0x1f, R36 ;  /* 0x0000001fff257819 */ /* 0x001fc80000011424 */
.L_x_3051:
[----:B------:R-:W-:Y:S05]  /*41dd0*/  BRX R36 -0x41de0                                                    (*"BRANCH_TARGETS .L_x_1537,.L_x_3053,.L_x_3054"*) ;  /* 0xfffffbe024887949 */ /* 0x000fea000383ffff */
.L_x_3054:
        /* <DEDUP_REMOVED lines=8> */
.L_x_3053:
[----:B------:R-:W-:Y:S01]  /*41e60*/  IMAD.MOV.U32 R4, RZ, RZ, R14 ;  /* 0x000000ffff047224 */ /* 0x000fe200078e000e */
[----:B------:R-:W-:Y:S01]  /*41e70*/  MOV R5, R15 ;  /* 0x0000000f00057202 */ /* 0x000fe20000000f00 */
[----:B------:R-:W-:Y:S06]  /*41e80*/  BRA `(.L_x_1537) ;  /* 0x0000000400c07947 */ /* 0x000fec0003800000 */
.L_x_1536:
        /* <DEDUP_REMOVED lines=21> */
.L_x_1555:
        /* <DEDUP_REMOVED lines=21> */
.L_x_1554:
[----:B------:R-:W-:Y:S05]  /*42130*/  BSYNC.RECONVERGENT B3 ;  /* 0x0000000000037941 */ /* 0x000fea0003800200 */
.L_x_1553:
        /* <DEDUP_REMOVED lines=16> */
.L_x_1557:
[----:B------:R-:W-:Y:S05]  /*42240*/  BSYNC.RECONVERGENT B3 ;  /* 0x0000000000037941 */ /* 0x000fea0003800200 */
.L_x_1556:
[----:B------:R-:W-:-:S13]  /*42250*/  ISETP.NE.OR P0, PT, R13, R14, P0 ;  /* 0x0000000e0d00720c */ /* 0x000fda0000705670 */
[----:B------:R-:W-:Y:S05]  /*42260*/  @!P0 BRA `(.L_x_1558) ;  /* 0x0000000000248947 */ /* 0x000fea0003800000 */
.L_x_1552:
[----:B------:R-:W-:Y:S01]  /*42270*/  MOV R4, 0x1be2b496 ;  /* 0x1be2b49600047802 */ /* 0x000fe20000000f00 */
[----:B------:R-:W-:-:S07]  /*42280*/  IMAD.MOV.U32 R5, RZ, RZ, 0x4005bf0a ;  /* 0x4005bf0aff057424 */ /* 0x000fce00078e00ff */
.L_x_1559:
[----:B------:R-:W-:Y:S01]  /*42290*/  DMUL R26, R26, R4 ;  /* 0x000000041a1a7228 */ /* 0x000fe20000000000 */
[----:B------:R-:W-:-:S05]  /*422a0*/  VIADD R13, R13, 0x4 ;  /* 0x000000040d0d7836 */ /* 0x000fca0000000000 */
[----:B------:R-:W-:Y:S02]  /*422b0*/  ISETP.NE.AND P0, PT, R13, R14, PT ;  /* 0x0000000e0d00720c */ /* 0x000fe40003f05270 */
[----:B------:R-:W-:-:S08]  /*422c0*/  DMUL R26, R26, R4 ;  /* 0x000000041a1a7228 */ /* 0x000fd00000000000 */
[----:B------:R-:W-:-:S08]  /*422d0*/  DMUL R26, R26, R4 ;  /* 0x000000041a1a7228 */ /* 0x000fd00000000000 */
[----:B------:R-:W-:Y:S01]  /*422e0*/  DMUL R26, R26, R4 ;  /* 0x000000041a1a7228 */ /* 0x000fe20000000000 */
[----:B------:R-:W-:Y:S10]  /*422f0*/  @P0 BRA `(.L_x_1559) ;  /* 0xfffffffc00e40947 */ /* 0x000ff4000383ffff */
.L_x_1558:
[----:B------:R-:W-:Y:S05]  /*42300*/  BSYNC.RECONVERGENT B2 ;  /* 0x0000000000027941 */ /* 0x000fea0003800200 */
.L_x_1551:
[----:B------:R-:W-:Y:S01]  /*42310*/  UMOV UR8, 0x1be2b496 ;  /* 0x1be2b49600087882 */ /* 0x000fe20000000000 */
[----:B------:R-:W-:Y:S02]  /*42320*/  UMOV UR9, 0x4005bf0a ;  /* 0x4005bf0a00097882 */ /* 0x000fe40000000000 */
[----:B------:R-:W-:-:S11]  /*42330*/  DMUL R4, R26, UR8 ;  /* 0x000000081a047c28 */ /* 0x000fd60008000000 */
.L_x_1550:
[----:B------:R-:W-:Y:S05]  /*42340*/  BSYNC.RECONVERGENT B0 ;  /* 0x0000000000007941 */ /* 0x000fea0003800200 */
.L_x_1549:
[----:B------:R-:W-:Y:S01]  /*42350*/  VIMNMX.U32 R13, PT, PT, R19, 0x2, PT ;  /* 0x00000002130d7848 */ /* 0x000fe20003fe0000 */
[----:B------:R-:W-:Y:S04]  /*42360*/  BSSY.RECONVERGENT B0, `(.L_x_1560) ;  /* 0x000000f000007945 */ /* 0x000fe80003800200 */
[----:B------:R-:W-:-:S04]  /*42370*/  IMAD.SHL.U32 R13, R13, 0x4, RZ ;  /* 0x000000040d0d7824 */ /* 0x000fc800078e00ff */
[----:B------:R-:W0:Y:S02]  /*42380*/  LDC R14, c[0x2][R13+0x36c] ;  /* 0x0080db000d0e7b82 */ /* 0x000e240000000800 */
[----:B0-----:R-:W-:-:S04]  /*42390*/  SHF.R.S32.HI R15, RZ, 0x1f, R14 ;  /* 0x0000001fff0f7819 */ /* 0x001fc8000001140e */
.L_x_3055:
[----:B------:R-:W-:Y:S05]  /*423a0*/  BRX R14 -0x423b0                                                    (*"BRANCH_TARGETS .L_x_1561,.L_x_3057,.L_x_3058"*) ;  /* 0xfffffbdc0e147949 */ /* 0x000fea000383ffff */
.L_x_3058:
        /* <DEDUP_REMOVED lines=8> */
.L_x_3057:
[----:B------:R-:W-:Y:S02]  /*42430*/  IMAD.MOV.U32 R26, RZ, RZ, R4 ;  /* 0x000000ffff1a7224 */ /* 0x000fe400078e0004 */
[----:B------:R-:W-:-:S07]  /*42440*/  IMAD.MOV.U32 R27, RZ, RZ, R5 ;  /* 0x000000ffff1b7224 */ /* 0x000fce00078e0005 */
.L_x_1561:
[----:B------:R-:W-:Y:S05]  /*42450*/  BSYNC.RECONVERGENT B0 ;  /* 0x0000000000007941 */ /* 0x000fea0003800200 */
.L_x_1560:
        /* <DEDUP_REMOVED lines=16> */
.L_x_1563:
[----:B------:R-:W-:Y:S05]  /*42560*/  BSYNC.RECONVERGENT B2 ;  /* 0x0000000000027941 */ /* 0x000fea0003800200 */
.L_x_1562:
[----:B------:R-:W-:Y:S02]  /*42570*/  IMAD.MOV.U32 R4, RZ, RZ, R108 ;  /* 0x000000ffff047224 */ /* 0x000fe400078e006c */
[----:B------:R-:W-:-:S07]  /*42580*/  IMAD.MOV.U32 R5, RZ, RZ, R109 ;  /* 0x000000ffff057224 */ /* 0x000fce00078e006d */
.L_x_1537:
[----:B------:R-:W-:Y:S05]  /*42590*/  BSYNC.RECONVERGENT B1 ;  /* 0x0000000000017941 */ /* 0x000fea0003800200 */
.L_x_1535:
        /* <DEDUP_REMOVED lines=78> */
.L_x_1565:
[----:B------:R-:W-:Y:S01]  /*42a80*/  IMAD.MOV.U32 R4, RZ, RZ, 0x0 ;  /* 0x00000000ff047424 */ /* 0x000fe200078e00ff */
[----:B------:R-:W-:Y:S01]  /*42a90*/  LOP3.LUT P0, RZ, R15, 0x7fffffff, RZ, 0xc0, !PT ;  /* 0x7fffffff0fff7812 */ /* 0x000fe2000780c0ff */
[----:B------:R-:W-:-:S06]  /*42aa0*/  IMAD.MOV.U32 R5, RZ, RZ, 0x7ff00000 ;  /* 0x7ff00000ff057424 */ /* 0x000fcc00078e00ff */
[----:B------:R-:W-:-:S10]  /*42ab0*/  DFMA R4, R14, R4, +INF ;  /* 0x7ff000000e04742b */ /* 0x000fd40000000004 */
[----:B------:R-:W-:Y:S02]  /*42ac0*/  FSEL R4, R4, RZ, P0 ;  /* 0x000000ff04047208 */ /* 0x000fe40000000000 */
[----:B------:R-:W-:-:S07]  /*42ad0*/  FSEL R5, R5, -QNAN , P0 ;  /* 0xfff0000005057808 */ /* 0x000fce0000000000 */
.L_x_1566:
[----:B------:R-:W-:Y:S05]  /*42ae0*/  BSYNC.RECONVERGENT B0 ;  /* 0x0000000000007941 */ /* 0x000fea0003800200 */
.L_x_1564:
[----:B------:R-:W-:Y:S01]  /*42af0*/  DFMA R4, -RZ, R8, -R4 ;  /* 0x00000008ff04722b */ /* 0x000fe20000000904 */
[----:B------:R-:W-:Y:S01]  /*42b00*/  IMAD R13, R18, 0x8, R1 ;  /* 0x00000008120d7824 */ /* 0x000fe200078e0201 */
[----:B------:R-:W-:Y:S01]  /*42b10*/  ISETP.GE.AND P0, PT, R12, RZ, PT ;  /* 0x000000ff0c00720c */ /* 0x000fe20003f06270 */
[----:B------:R-:W-:Y:S05]  /*42b20*/  BSSY.RECONVERGENT B1, `(.L_x_1567) ;  /* 0x00000d3000017945 */ /* 0x000fea0003800200 */
[----:B------:R-:W-:-:S07]  /*42b30*/  DFMA R4, -RZ, R10, R4 ;  /* 0x0000000aff04722b */ /* 0x000fce0000000104 */
[----:B------:R0:W-:Y:S01]  /*42b40*/  STL.64 [R13+0x2d0], R4 ;  /* 0x0002d0040d007387 */ /* 0x0001e20000100a00 */
        /* <DEDUP_REMOVED lines=25> */
.L_x_1576:
        /* <DEDUP_REMOVED lines=21> */
.L_x_1575:
[----:B------:R-:W-:Y:S05]  /*42e30*/  BSYNC.RECONVERGENT B3 ;  /* 0x0000000000037941 */ /* 0x000fea0003800200 */
.L_x_1574:
        /* <DEDUP_REMOVED lines=16> */
.L_x_1578:
[----:B------:R-:W-:Y:S05]  /*42f40*/  BSYNC.RECONVERGENT B3 ;  /* 0x0000000000037941 */ /* 0x000fea0003800200 */
.L_x_1577:
[----:B------:R-:W-:-:S13]  /*42f50*/  ISETP.NE.OR P0, PT, R13, R36, P0 ;  /* 0x000000240d00720c */ /* 0x000fda0000705670 */
[----:B------:R-:W-:Y:S05]  /*42f60*/  @!P0 BRA `(.L_x_1579) ;  /* 0x0000000000248947 */ /* 0x000fea0003800000 */
.L_x_1573:
[----:B------:R-:W-:Y:S01]  /*42f70*/  MOV R14, 0x1be2b496 ;  /* 0x1be2b496000e7802 */ /* 0x000fe20000000f00 */
[----:B------:R-:W-:-:S07]  /*42f80*/  IMAD.MOV.U32 R15, RZ, RZ, 0x4005bf0a ;  /* 0x4005bf0aff0f7424 */ /* 0x000fce00078e00ff */
.L_x_1580:
[----:B------:R-:W-:Y:S01]  /*42f90*/  DMUL R4, R4, R14 ;  /* 0x0000000e04047228 */ /* 0x000fe20000000000 */
[----:B------:R-:W-:-:S05]  /*42fa0*/  VIADD R13, R13, 0x4 ;  /* 0x000000040d0d7836 */ /* 0x000fca0000000000 */
[----:B------:R-:W-:Y:S02]  /*42fb0*/  ISETP.NE.AND P0, PT, R13, R36, PT ;  /* 0x000000240d00720c */ /* 0x000fe40003f05270 */
[----:B------:R-:W-:-:S08]  /*42fc0*/  DMUL R4, R4, R14 ;  /* 0x0000000e04047228 */ /* 0x000fd00000000000 */
[----:B------:R-:W-:-:S08]  /*42fd0*/  DMUL R4, R4, R14 ;  /* 0x0000000e04047228 */ /* 0x000fd00000000000 */
[----:B------:R-:W-:Y:S01]  /*42fe0*/  DMUL R4, R4, R14 ;  /* 0x0000000e04047228 */ /* 0x000fe20000000000 */
[----:B------:R-:W-:Y:S10]  /*42ff0*/  @P0 BRA `(.L_x_1580) ;  /* 0xfffffffc00e40947 */ /* 0x000ff4000383ffff */
.L_x_1579:
[----:B------:R-:W-:Y:S05]  /*43000*/  BSYNC.RECONVERGENT B2 ;  /* 0x0000000000027941 */ /* 0x000fea0003800200 */
.L_x_1572:
[----:B------:R-:W-:Y:S01]  /*43010*/  UMOV UR8, 0x1be2b496 ;  /* 0x1be2b49600087882 */ /* 0x000fe20000000000 */
[----:B------:R-:W-:Y:S02]  /*43020*/  UMOV UR9, 0x4005bf0a ;  /* 0x4005bf0a00097882 */ /* 0x000fe40000000000 */
[----:B------:R-:W-:-:S11]  /*43030*/  DMUL R14, R4, UR8 ;  /* 0x00000008040e7c28 */ /* 0x000fd60008000000 */
.L_x_1571:
[----:B------:R-:W-:Y:S05]  /*43040*/  BSYNC.RECONVERGENT B0 ;  /* 0x0000000000007941 */ /* 0x000fea0003800200 */
.L_x_1570:
[----:B------:R-:W-:-:S05]  /*43050*/  VIMNMX.U32 R13, PT, PT, R19, 0x2, PT ;  /* 0x00000002130d7848 */ /* 0x000fca0003fe0000 */
[----:B------:R-:W-:-:S04]  /*43060*/  IMAD.SHL.U32 R13, R13, 0x4, RZ ;  /* 0x000000040d0d7824 */ /* 0x000fc800078e00ff */
[----:B------:R-:W0:Y:S02]  /*43070*/  LDC R36, c[0x2][R13+0x378] ;  /* 0x0080de000d247b82 */ /* 0x000e240000000800 */
[----:B0-----:R-:W-:-:S04]  /*43080*/  SHF.R.S32.HI R37, RZ, 0x1f, R36 ;  /* 0x0000001fff257819 */ /* 0x001fc80000011424 */
.L_x_3059:
[----:B------:R-:W-:Y:S05]  /*43090*/  BRX R36 -0x430a0                                                    (*"BRANCH_TARGETS .L_x_1569,.L_x_3061,.L_x_3062"*) ;  /* 0xfffffbcc24d87949 */ /* 0x000fea000383ffff */
.L_x_3062:
        /* <DEDUP_REMOVED lines=8> */
.L_x_3061:
[----:B------:R-:W-:Y:S02]  /*43120*/  IMAD.MOV.U32 R4, RZ, RZ, R14 ;  /* 0x000000ffff047224 */ /* 0x000fe400078e000e */
[----:B------:R-:W-:Y:S01]  /*43130*/  IMAD.MOV.U32 R5, RZ, RZ, R15 ;  /* 0x000000ffff057224 */ /* 0x000fe200078e000f */
[----:B------:R-:W-:Y:S06]  /*43140*/  BRA `(.L_x_1569) ;  /* 0x0000000400c07947 */ /* 0x000fec0003800000 */
.L_x_1568:
        /* <DEDUP_REMOVED lines=21> */
.L_x_1587:
        /* <DEDUP_REMOVED lines=21> */
.L_x_1586:
[----:B------:R-:W-:Y:S05]  /*433f0*/  BSYNC.RECONVERGENT B3 ;  /* 0x0000000000037941 */ /* 0x000fea0003800200 */
.L_x_1585:
        /* <DEDUP_REMOVED lines=16> */
.L_x_1589:
[----:B------:R-:W-:Y:S05]  /*43500*/  BSYNC.RECONVERGENT B3 ;  /* 0x0000000000037941 */ /* 0x000fea0003800200 */
.L_x_1588:
[----:B------:R-:W-:-:S13]  /*43510*/  ISETP.NE.OR P0, PT, R13, R14, P0 ;  /* 0x0000000e0d00720c */ /* 0x000fda0000705670 */
[----:B------:R-:W-:Y:S05]  /*43520*/  @!P0 BRA `(.L_x_1590) ;  /* 0x0000000000248947 */ /* 0x000fea0003800000 */
.L_x_1584:
[----:B------:R-:W-:Y:S01]  /*43530*/  IMAD.MOV.U32 R4, RZ, RZ, 0x1be2b496 ;  /* 0x1be2b496ff047424 */ /* 0x000fe200078e00ff */
[----:B------:R-:W-:-:S07]  /*43540*/  MOV R5, 0x4005bf0a ;  /* 0x4005bf0a00057802 */ /* 0x000fce0000000f00 */
.L_x_1591:
[----:B------:R-:W-:Y:S01]  /*43550*/  DMUL R28, R28, R4 ;  /* 0x000000041c1c7228 */ /* 0x000fe20000000000 */
[----:B------:R-:W-:-:S05]  /*43560*/  VIADD R13, R13, 0x4 ;  /* 0x000000040d0d7836 */ /* 0x000fca0000000000 */
[----:B------:R-:W-:Y:S02]  /*43570*/  ISETP.NE.AND P0, PT, R13, R14, PT ;  /* 0x0000000e0d00720c */ /* 0x000fe40003f05270 */
[----:B------:R-:W-:-:S08]  /*43580*/  DMUL R28, R28, R4 ;  /* 0x000000041c1c7228 */ /* 0x000fd00000000000 */
[----:B------:R-:W-:-:S08]  /*43590*/  DMUL R28, R28, R4 ;  /* 0x000000041c1c7228 */ /* 0x000fd00000000000 */
[----:B------:R-:W-:Y:S01]  /*435a0*/  DMUL R28, R28, R4 ;  /* 0x000000041c1c7228 */ /* 0x000fe20000000000 */
[----:B------:R-:W-:Y:S10]  /*435b0*/  @P0 BRA `(.L_x_1591) ;  /* 0xfffffffc00e40947 */ /* 0x000ff4000383ffff */
.L_x_1590:
[----:B------:R-:W-:Y:S05]  /*435c0*/  BSYNC.RECONVERGENT B2 ;  /* 0x0000000000027941 */ /* 0x000fea0003800200 */
.L_x_1583:
[----:B------:R-:W-:Y:S01]  /*435d0*/  UMOV UR8, 0x1be2b496 ;  /* 0x1be2b49600087882 */ /* 0x000fe20000000000 */
[----:B------:R-:W-:Y:S02]  /*435e0*/  UMOV UR9, 0x4005bf0a ;  /* 0x4005bf0a00097882 */ /* 0x000fe40000000000 */
[----:B------:R-:W-:-:S11]  /*435f0*/  DMUL R4, R28, UR8 ;  /* 0x000000081c047c28 */ /* 0x000fd60008000000 */
.L_x_1582:
[----:B------:R-:W-:Y:S05]  /*43600*/  BSYNC.RECONVERGENT B0 ;  /* 0x0000000000007941 */ /* 0x000fea0003800200 */
.L_x_1581:
[----:B------:R-:W-:Y:S01]  /*43610*/  VIMNMX.U32 R13, PT, PT, R19, 0x2, PT ;  /* 0x00000002130d7848 */ /* 0x000fe20003fe0000 */
[----:B------:R-:W-:Y:S04]  /*43620*/  BSSY.RECONVERGENT B0, `(.L_x_1592) ;  /* 0x000000f000007945 */ /* 0x000fe80003800200 */
[----:B------:R-:W-:-:S04]  /*43630*/  IMAD.SHL.U32 R13, R13, 0x4, RZ ;  /* 0x000000040d0d7824 */ /* 0x000fc800078e00ff */
[----:B------:R-:W0:Y:S02]  /*43640*/  LDC R14, c[0x2][R13+0x384] ;  /* 0x0080e1000d0e7b82 */ /* 0x000e240000000800 */
[----:B0-----:R-:W-:-:S04]  /*43650*/  SHF.R.S32.HI R15, RZ, 0x1f, R14 ;  /* 0x0000001fff0f7819 */ /* 0x001fc8000001140e */
.L_x_3063:
[----:B------:R-:W-:Y:S05]  /*43660*/  BRX R14 -0x43670                                                    (*"BRANCH_TARGETS .L_x_1593,.L_x_3065,.L_x_3066"*) ;  /* 0xfffffbc80e647949 */ /* 0x000fea000383ffff */
.L_x_3066:
        /* <DEDUP_REMOVED lines=8> */
.L_x_3065:
[----:B------:R-:W-:Y:S02]  /*436f0*/  IMAD.MOV.U32 R28, RZ, RZ, R4 ;  /* 0x000000ffff1c7224 */ /* 0x000fe400078e0004 */
[----:B------:R-:W-:-:S07]  /*43700*/  IMAD.MOV.U32 R29, RZ, RZ, R5 ;  /* 0x000000ffff1d7224 */ /* 0x000fce00078e0005 */
.L_x_1593:
[----:B------:R-:W-:Y:S05]  /*43710*/  BSYNC.RECONVERGENT B0 ;  /* 0x0000000000007941 */ /* 0x000fea0003800200 */
.L_x_1592:
        /* <DEDUP_REMOVED lines=16> */
.L_x_1595:
[----:B------:R-:W-:Y:S05]  /*43820*/  BSYNC.RECONVERGENT B2 ;  /* 0x0000000000027941 */ /* 0x000fea0003800200 */
.L_x_1594:
[----:B------:R-:W-:Y:S02]  /*43830*/  IMAD.MOV.U32 R4, RZ, RZ, R108 ;  /* 0x000000ffff047224 */ /* 0x000fe400078e006c */
[----:B------:R-:W-:-:S07]  /*43840*/  IMAD.MOV.U32 R5, RZ, RZ, R109 ;  /* 0x000000ffff057224 */ /* 0x000fce00078e006d */
.L_x_1569:
[----:B------:R-:W-:Y:S05]  /*43850*/  BSYNC.RECONVERGENT B1 ;  /* 0x0000000000017941 */ /* 0x000fea0003800200 */
.L_x_1567:
        /* <DEDUP_REMOVED lines=78> */
.L_x_1597:
[----:B------:R-:W-:Y:S01]  /*43d40*/  IMAD.MOV.U32 R4, RZ, RZ, 0x0 ;  /* 0x00000000ff047424 */ /* 0x000fe200078e00ff */
[----:B------:R-:W-:Y:S01]  /*43d50*/  LOP3.LUT P0, RZ, R15, 0x7fffffff, RZ, 0xc0, !PT ;  /* 0x7fffffff0fff7812 */ /* 0x000fe2000780c0ff */
[----:B------:R-:W-:-:S06]  /*43d60*/  IMAD.MOV.U32 R5, RZ, RZ, 0x7ff00000 ;  /* 0x7ff00000ff057424 */ /* 0x000fcc00078e00ff */
[----:B------:R-:W-:-:S10]  /*43d70*/  DFMA R4, R14, R4, +INF ;  /* 0x7ff000000e04742b */ /* 0x000fd40000000004 */
[----:B------:R-:W-:Y:S02]  /*43d80*/  FSEL R4, R4, RZ, P0 ;  /* 0x000000ff04047208 */ /* 0x000fe40000000000 */
[----:B------:R-:W-:-:S07]  /*43d90*/  FSEL R5, R5, -QNAN , P0 ;  /* 0xfff0000005057808 */ /* 0x000fce0000000000 */
.L_x_1598:
[----:B------:R-:W-:Y:S05]  /*43da0*/  BSYNC.RECONVERGENT B0 ;  /* 0x0000000000007941 */ /* 0x000fea0003800200 */
.L_x_1596:
        /* <DEDUP_REMOVED lines=32> */
.L_x_1608:
        /* <DEDUP_REMOVED lines=21> */
.L_x_1607:
[----:B------:R-:W-:Y:S05]  /*44100*/  BSYNC.RECONVERGENT B3 ;  /* 0x0000000000037941 */ /* 0x000fea0003800200 */
.L_x_1606:
        /* <DEDUP_REMOVED lines=16> */
.L_x_1610:
[----:B------:R-:W-:Y:S05]  /*44210*/  BSYNC.RECONVERGENT B3 ;  /* 0x0000000000037941 */ /* 0x000fea0003800200 */
.L_x_1609:
[----:B------:R-:W-:-:S13]  /*44220*/  ISETP.NE.OR P0, PT, R13, R36, P0 ;  /* 0x000000240d00720c */ /* 0x000fda0000705670 */
[----:B------:R-:W-:Y:S05]  /*44230*/  @!P0 BRA `(.L_x_1611) ;  /* 0x0000000000248947 */ /* 0x000fea0003800000 */
.L_x_1605:
[----:B------:R-:W-:Y:S01]  /*44240*/  IMAD.MOV.U32 R14, RZ, RZ, 0x1be2b496 ;  /* 0x1be2b496ff0e7424 */ /* 0x000fe200078e00ff */
[----:B------:R-:W-:-:S07]  /*44250*/  MOV R15, 0x4005bf0a ;  /* 0x4005bf0a000f7802 */ /* 0x000fce0000000f00 */
.L_x_1612:
[----:B------:R-:W-:Y:S01]  /*44260*/  DMUL R4, R4, R14 ;  /* 0x0000000e04047228 */ /* 0x000fe20000000000 */
[----:B------:R-:W-:-:S05]  /*44270*/  VIADD R13, R13, 0x4 ;  /* 0x000000040d0d7836 */ /* 0x000fca0000000000 */
[----:B------:R-:W-:Y:S02]  /*44280*/  ISETP.NE.AND P0, PT, R13, R36, PT ;  /* 0x000000240d00720c */ /* 0x000fe40003f05270 */
[----:B------:R-:W-:-:S08]  /*44290*/  DMUL R4, R4, R14 ;  /* 0x0000000e04047228 */ /* 0x000fd00000000000 */
[----:B------:R-:W-:-:S08]  /*442a0*/  DMUL R4, R4, R14 ;  /* 0x0000000e04047228 */ /* 0x000fd00000000000 */
[----:B------:R-:W-:Y:S01]  /*442b0*/  DMUL R4, R4, R14 ;  /* 0x0000000e04047228 */ /* 0x000fe20000000000 */
[----:B------:R-:W-:Y:S10]  /*442c0*/  @P0 BRA `(.L_x_1612) ;  /* 0xfffffffc00e40947 */ /* 0x000ff4000383ffff */
.L_x_1611:
[----:B------:R-:W-:Y:S05]  /*442d0*/  BSYNC.RECONVERGENT B2 ;  /* 0x0000000000027941 */ /* 0x000fea0003800200 */
.L_x_1604:
[----:B------:R-:W-:Y:S01]  /*442e0*/  UMOV UR8, 0x1be2b496 ;  /* 0x1be2b49600087882 */ /* 0x000fe20000000000 */
[----:B------:R-:W-:Y:S02]  /*442f0*/  UMOV UR9, 0x4005bf0a ;  /* 0x4005bf0a00097882 */ /* 0x000fe40000000000 */
[----:B------:R-:W-:-:S11]  /*44300*/  DMUL R14, R4, UR8 ;  /* 0x00000008040e7c28 */ /* 0x000fd60008000000 */
.L_x_1603:
[----:B------:R-:W-:Y:S05]  /*44310*/  BSYNC.RECONVERGENT B0 ;  /* 0x0000000000007941 */ /* 0x000fea0003800200 */
.L_x_1602:
[----:B------:R-:W-:-:S05]  /*44320*/  VIMNMX.U32 R13, PT, PT, R19, 0x2, PT ;  /* 0x00000002130d7848 */ /* 0x000fca0003fe0000 */
[----:B------:R-:W-:-:S04]  /*44330*/  IMAD.SHL.U32 R13, R13, 0x4, RZ ;  /* 0x000000040d0d7824 */ /* 0x000fc800078e00ff */
[----:B------:R-:W0:Y:S02]  /*44340*/  LDC R36, c[0x2][R13+0x390] ;  /* 0x0080e4000d247b82 */ /* 0x000e240000000800 */
[----:B0-----:R-:W-:-:S04]  /*44350*/  SHF.R.S32.HI R37, RZ, 0x1f, R36 ;  /* 0x0000001fff257819 */ /* 0x001fc80000011424 */
.L_x_3067:
[----:B------:R-:W-:Y:S05]  /*44360*/  BRX R36 -0x44370                                                    (*"BRANCH_TARGETS .L_x_1601,.L_x_3069,.L_x_3070"*) ;  /* 0xfffffbbc24247949 */ /* 0x000fea000383ffff */
.L_x_3070:
        /* <DEDUP_REMOVED lines=8> */
.L_x_3069:
[----:B------:R-:W-:Y:S02]  /*443f0*/  IMAD.MOV.U32 R4, RZ, RZ, R14 ;  /* 0x000000ffff047224 */ /* 0x000fe400078e000e */
[----:B------:R-:W-:Y:S01]  /*44400*/  IMAD.MOV.U32 R5, RZ, RZ, R15 ;  /* 0x000000ffff057224 */ /* 0x000fe200078e000f */
[----:B------:R-:W-:Y:S06]  /*44410*/  BRA `(.L_x_1601) ;  /* 0x0000000400c07947 */ /* 0x000fec0003800000 */
.L_x_1600:
        /* <DEDUP_REMOVED lines=21> */
.L_x_1619:
        /* <DEDUP_REMOVED lines=21> */
.L_x_1618:
[----:B------:R-:W-:Y:S05]  /*446c0*/  BSYNC.RECONVERGENT B3 ;  /* 0x0000000000037941 */ /* 0x000fea0003800200 */
.L_x_1617:
        /* <DEDUP_REMOVED lines=16> */
.L_x_1621:
[----:B------:R-:W-:Y:S05]  /*447d0*/  BSYNC.RECONVERGENT B3 ;  /* 0x0000000000037941 */ /* 0x000fea0003800200 */
.L_x_1620:
[----:B------:R-:W-:-:S13]  /*447e0*/  ISETP.NE.OR P0, PT, R13, R14, P0 ;  /* 0x0000000e0d00720c */ /* 0x000fda0000705670 */
[----:B------:R-:W-:Y:S05]  /*447f0*/  @!P0 BRA `(.L_x_1622) ;  /* 0x0000000000248947 */ /* 0x000fea0003800000 */
.L_x_1616:
[----:B------:R-:W-:Y:S02]  /*44800*/  IMAD.MOV.U32 R4, RZ, RZ, 0x1be2b496 ;  /* 0x1be2b496ff047424 */ /* 0x000fe400078e00ff */
[----:B------:R-:W-:-:S07]  /*44810*/  IMAD.MOV.U32 R5, RZ, RZ, 0x4005bf0a ;  /* 0x4005bf0aff057424 */ /* 0x000fce00078e00ff */
.L_x_1623:
[----:B------:R-:W-:Y:S01]  /*44820*/  DMUL R30, R30, R4 ;  /* 0x000000041e1e7228 */ /* 0x000fe20000000000 */
[----:B------:R-:W-:-:S04]  /*44830*/  IADD3 R13, PT, PT, R13, 0x4, RZ ;  /* 0x000000040d0d7810 */ /* 0x000fc80007ffe0ff */
[----:B------:R-:W-:-:S03]  /*44840*/  ISETP.NE.AND P0, PT, R13, R14, PT ;  /* 0x0000000e0d00720c */ /* 0x000fc60003f05270 */
[----:B------:R-:W-:-:S08]  /*44850*/  DMUL R30, R30, R4 ;  /* 0x000000041e1e7228 */ /* 0x000fd00000000000 */
[----:B------:R-:W-:-:S08]  /*44860*/  DMUL R30, R30, R4 ;  /* 0x000000041e1e7228 */ /* 0x000fd00000000000 */
[----:B------:R-:W-:Y:S01]  /*44870*/  DMUL R30, R30, R4 ;  /* 0x000000041e1e7228 */ /* 0x000fe20000000000 */
[----:B------:R-:W-:Y:S10]  /*44880*/  @P0 BRA `(.L_x_1623) ;  /* 0xfffffffc00e40947 */ /* 0x000ff4000383ffff */
.L_x_1622:
[----:B------:R-:W-:Y:S05]  /*44890*/  BSYNC.RECONVERGENT B2 ;  /* 0x0000000000027941 */ /* 0x000fea0003800200 */
.L_x_1615:
[----:B------:R-:W-:Y:S01]  /*448a0*/  UMOV UR8, 0x1be2b496 ;  /* 0x1be2b49600087882 */ /* 0x000fe20000000000 */
[----:B------:R-:W-:Y:S02]  /*448b0*/  UMOV UR9, 0x4005bf0a ;  /* 0x4005bf0a00097882 */ /* 0x000fe40000000000 */
[----:B------:R-:W-:-:S11]  /*448c0*/  DMUL R4, R30, UR8 ;  /* 0x000000081e047c28 */ /* 0x000fd60008000000 */
.L_x_1614:
[----:B------:R-:W-:Y:S05]  /*448d0*/  BSYNC.RECONVERGENT B0 ;  /* 0x0000000000007941 */ /* 0x000fea0003800200 */
.L_x_1613:
[----:B------:R-:W-:Y:S01]  /*448e0*/  VIMNMX.U32 R13, PT, PT, R19, 0x2, PT ;  /* 0x00000002130d7848 */ /* 0x000fe20003fe0000 */
[----:B------:R-:W-:Y:S04]  /*448f0*/  BSSY.RECONVERGENT B0, `(.L_x_1624) ;  /* 0x000000f000007945 */ /* 0x000fe80003800200 */
[----:B------:R-:W-:-:S04]  /*44900*/  IMAD.SHL.U32 R13, R13, 0x4, RZ ;  /* 0x000000040d0d7824 */ /* 0x000fc800078e00ff */
[----:B------:R-:W0:Y:S02]  /*44910*/  LDC R14, c[0x2][R13+0x39c] ;  /* 0x0080e7000d0e7b82 */ /* 0x000e240000000800 */
[----:B0-----:R-:W-:-:S04]  /*44920*/  SHF.R.S32.HI R15, RZ, 0x1f, R14 ;  /* 0x0000001fff0f7819 */ /* 0x001fc8000001140e */
.L_x_3071:
[----:B------:R-:W-:Y:S05]  /*44930*/  BRX R14 -0x44940                                                    (*"BRANCH_TARGETS .L_x_1625,.L_x_3073,.L_x_3074"*) ;  /* 0xfffffbb40eb07949 */ /* 0x000fea000383ffff */
.L_x_3074:
        /* <DEDUP_REMOVED lines=8> */
.L_x_3073:
[----:B------:R-:W-:Y:S02]  /*449c0*/  IMAD.MOV.U32 R30, RZ, RZ, R4 ;  /* 0x000000ffff1e7224 */ /* 0x000fe400078e0004 */
[----:B------:R-:W-:-:S07]  /*449d0*/  IMAD.MOV.U32 R31, RZ, RZ, R5 ;  /* 0x000000ffff1f7224 */ /* 0x000fce00078e0005 */
.L_x_1625:
[----:B------:R-:W-:Y:S05]  /*449e0*/  BSYNC.RECONVERGENT B0 ;  /* 0x0000000000007941 */ /* 0x000fea0003800200 */
.L_x_1624:
        /* <DEDUP_REMOVED lines=16> */
.L_x_1627:
[----:B------:R-:W-:Y:S05]  /*44af0*/  BSYNC.RECONVERGENT B2 ;  /* 0x0000000000027941 */ /* 0x000fea0003800200 */
.L_x_1626:
[----:B------:R-:W-:Y:S02]  /*44b00*/  IMAD.MOV.U32 R4, RZ, RZ, R108 ;  /* 0x000000ffff047224 */ /* 0x000fe400078e006c */
[----:B------:R-:W-:-:S07]  /*44b10*/  IMAD.MOV.U32 R5, RZ, RZ, R109 ;  /* 0x000000ffff057224 */ /* 0x000fce00078e006d */
.L_x_1601:
[----:B------:R-:W-:Y:S05]  /*44b20*/  BSYNC.RECONVERGENT B1 ;  /* 0x0000000000017941 */ /* 0x000fea0003800200 */
.L_x_1599:
        /* <DEDUP_REMOVED lines=78> */
.L_x_1629:
[----:B------:R-:W-:Y:S01]  /*45010*/  IMAD.MOV.U32 R4, RZ, RZ, 0x0 ;  /* 0x00000000ff047424 */ /* 0x000fe200078e00ff */
[----:B------:R-:W-:Y:S01]  /*45020*/  LOP3.LUT P0, RZ, R15, 0x7fffffff, RZ, 0xc0, !PT ;  /* 0x7fffffff0fff7812 */ /* 0x000fe2000780c0ff */
[----:B------:R-:W-:-:S06]  /*45030*/  IMAD.MOV.U32 R5, RZ, RZ, 0x7ff00000 ;  /* 0x7ff00000ff057424 */ /* 0x000fcc00078e00ff */
[----:B------:R-:W-:-:S10]  /*45040*/  DFMA R4, R14, R4, +INF ;  /* 0x7ff000000e04742b */ /* 0x000fd40000000004 */
[----:B------:R-:W-:Y:S02]  /*45050*/  FSEL R4, R4, RZ, P0 ;  /* 0x000000ff04047208 */ /* 0x000fe40000000000 */
[----:B------:R-:W-:-:S07]  /*45060*/  FSEL R5, R5, -QNAN , P0 ;  /* 0xfff0000005057808 */ /* 0x000fce0000000000 */
.L_x_1630:
[----:B------:R-:W-:Y:S05]  /*45070*/  BSYNC.RECONVERGENT B0 ;  /* 0x0000000000007941 */ /* 0x000fea0003800200 */
.L_x_1628:
[----:B------:R-:W-:Y:S01]  /*45080*/  DADD R4, R6, -R4 ;  /* 0x0000000006047229 */ /* 0x000fe20000000804 */
[----:B------:R-:W-:Y:S01]  /*45090*/  ISETP.GE.AND P0, PT, R12, RZ, PT ;  /* 0x000000ff0c00720c */ /* 0x000fe20003f06270 */
[----:B------:R-:W-:Y:S01]  /*450a0*/  IMAD R7, R18, 0x8, R1 ;  /* 0x0000000812077824 */ /* 0x000fe200078e0201 */
        /* <DEDUP_REMOVED lines=29> */
.L_x_1640:
        /* <DEDUP_REMOVED lines=21> */
.L_x_1639:
[----:B------:R-:W-:Y:S05]  /*453d0*/  BSYNC.RECONVERGENT B3 ;  /* 0x0000000000037941 */ /* 0x000fea0003800200 */
.L_x_1638:
        /* <DEDUP_REMOVED lines=16> */
.L_x_1642:
[----:B------:R-:W-:Y:S05]  /*454e0*/  BSYNC.RECONVERGENT B3 ;  /* 0x0000000000037941 */ /* 0x000fea0003800200 */
.L_x_1641:
[----:B------:R-:W-:-:S13]  /*454f0*/  ISETP.NE.OR P0, PT, R12, R13, P0 ;  /* 0x0000000d0c00720c */ /* 0x000fda0000705670 */
[----:B------:R-:W-:Y:S05]  /*45500*/  @!P0 BRA `(.L_x_1643) ;  /* 0x0000000000248947 */ /* 0x000fea0003800000 */
.L_x_1637:
[----:B------:R-:W-:Y:S02]  /*45510*/  IMAD.MOV.U32 R6, RZ, RZ, 0x1be2b496 ;  /* 0x1be2b496ff067424 */ /* 0x000fe400078e00ff */
[----:B------:R-:W-:-:S07]  /*45520*/  IMAD.MOV.U32 R7, RZ, RZ, 0x4005bf0a ;  /* 0x4005bf0aff077424 */ /* 0x000fce00078e00ff */
.L_x_1644:
[----:B------:R-:W-:Y:S01]  /*45530*/  DMUL R4, R4, R6 ;  /* 0x0000000604047228 */ /* 0x000fe20000000000 */
[----:B------:R-:W-:-:S04]  /*45540*/  IADD3 R12, PT, PT, R12, 0x4, RZ ;  /* 0x000000040c0c7810 */ /* 0x000fc80007ffe0ff */
[----:B------:R-:W-:-:S03]  /*45550*/  ISETP.NE.AND P0, PT, R12, R13, PT ;  /* 0x0000000d0c00720c */ /* 0x000fc60003f05270 */
[----:B------:R-:W-:-:S08]  /*45560*/  DMUL R4, R4, R6 ;  /* 0x0000000604047228 */ /* 0x000fd00000000000 */
[----:B------:R-:W-:-:S08]  /*45570*/  DMUL R4, R4, R6 ;  /* 0x0000000604047228 */ /* 0x000fd00000000000 */
[----:B------:R-:W-:Y:S01]  /*45580*/  DMUL R4, R4, R6 ;  /* 0x0000000604047228 */ /* 0x000fe20000000000 */
[----:B------:R-:W-:Y:S10]  /*45590*/  @P0 BRA `(.L_x_1644) ;  /* 0xfffffffc00e40947 */ /* 0x000ff4000383ffff */
.L_x_1643:
[----:B------:R-:W-:Y:S05]  /*455a0*/  BSYNC.RECONVERGENT B2 ;  /* 0x0000000000027941 */ /* 0x000fea0003800200 */
.L_x_1636:
[----:B------:R-:W-:Y:S01]  /*455b0*/  UMOV UR8, 0x1be2b496 ;  /* 0x1be2b49600087882 */ /* 0x000fe20000000000 */
[----:B------:R-:W-:Y:S02]  /*455c0*/  UMOV UR9, 0x4005bf0a ;  /* 0x4005bf0a00097882 */ /* 0x000fe40000000000 */
[----:B------:R-:W-:-:S11]  /*455d0*/  DMUL R6, R4, UR8 ;  /* 0x0000000804067c28 */ /* 0x000fd60008000000 */
.L_x_1635:
[----:B------:R-:W-:Y:S05]  /*455e0*/  BSYNC.RECONVERGENT B0 ;  /* 0x0000000000007941 */ /* 0x000fea0003800200 */
.L_x_1634:
[----:B------:R-:W-:-:S05]  /*455f0*/  VIMNMX.U32 R12, PT, PT, R15, 0x2, PT ;  /* 0x000000020f0c7848 */ /* 0x000fca0003fe0000 */
[----:B------:R-:W-:-:S04]  /*45600*/  IMAD.SHL.U32 R14, R12, 0x4, RZ ;  /* 0x000000040c0e7824 */ /* 0x000fc800078e00ff */
[----:B------:R-:W0:Y:S02]  /*45610*/  LDC R12, c[0x2][R14+0x3a8] ;  /* 0x0080ea000e0c7b82 */ /* 0x000e240000000800 */
[----:B0-----:R-:W-:-:S04]  /*45620*/  SHF.R.S32.HI R13, RZ, 0x1f, R12 ;  /* 0x0000001fff0d7819 */ /* 0x001fc8000001140c */
.L_x_3075:
[----:B------:R-:W-:Y:S05]  /*45630*/  BRX R12 -0x45640                                                    (*"BRANCH_TARGETS .L_x_1633,.L_x_3077,.L_x_3078"*) ;  /* 0xfffffba80c707949 */ /* 0x000fea000383ffff */
.L_x_3078:
        /* <DEDUP_REMOVED lines=8> */
.L_x_3077:
[----:B------:R-:W-:Y:S02]  /*456c0*/  IMAD.MOV.U32 R4, RZ, RZ, R6 ;  /* 0x000000ffff047224 */ /* 0x000fe400078e0006 */
[----:B------:R-:W-:Y:S01]  /*456d0*/  IMAD.MOV.U32 R5, RZ, RZ, R7 ;  /* 0x000000ffff057224 */ /* 0x000fe200078e0007 */
[----:B------:R-:W-:Y:S06]  /*456e0*/  BRA `(.L_x_1633) ;  /* 0x0000000400c07947 */ /* 0x000fec0003800000 */
.L_x_1632:
        /* <DEDUP_REMOVED lines=21> */
.L_x_1651:
        /* <DEDUP_REMOVED lines=21> */
.L_x_1650:
[----:B------:R-:W-:Y:S05]  /*45990*/  BSYNC.RECONVERGENT B3 ;  /* 0x0000000000037941 */ /* 0x000fea0003800200 */
.L_x_1649:
        /* <DEDUP_REMOVED lines=16> */
.L_x_1653:
[----:B------:R-:W-:Y:S05]  /*45aa0*/  BSYNC.RECONVERGENT B3 ;  /* 0x0000000000037941 */ /* 0x000fea0003800200 */
.L_x_1652:
[----:B------:R-:W-:-:S13]  /*45ab0*/  ISETP.NE.OR P0, PT, R6, R7, P0 ;  /* 0x000000070600720c */ /* 0x000fda0000705670 */
[----:B------:R-:W-:Y:S05]  /*45ac0*/  @!P0 BRA `(.L_x_1654) ;  /* 0x0000000000248947 */ /* 0x000fea0003800000 */
.L_x_1648:
[----:B------:R-:W-:Y:S02]  /*45ad0*/  IMAD.MOV.U32 R4, RZ, RZ, 0x1be2b496 ;  /* 0x1be2b496ff047424 */ /* 0x000fe400078e00ff */
[----:B------:R-:W-:-:S07]  /*45ae0*/  IMAD.MOV.U32 R5, RZ, RZ, 0x4005bf0a ;  /* 0x4005bf0aff057424 */ /* 0x000fce00078e00ff */
.L_x_1655:
[----:B------:R-:W-:Y:S01]  /*45af0*/  DMUL R16, R16, R4 ;  /* 0x0000000410107228 */ /* 0x000fe20000000000 */
[----:B------:R-:W-:-:S05]  /*45b00*/  VIADD R6, R6, 0x4 ;  /* 0x0000000406067836 */ /* 0x000fca0000000000 */
[----:B------:R-:W-:Y:S02]  /*45b10*/  ISETP.NE.AND P0, PT, R6, R7, PT ;  /* 0x000000070600720c */ /* 0x000fe40003f05270 */
[----:B------:R-:W-:-:S08]  /*45b20*/  DMUL R16, R16, R4 ;  /* 0x0000000410107228 */ /* 0x000fd00000000000 */
[----:B------:R-:W-:-:S08]  /*45b30*/  DMUL R16, R16, R4 ;  /* 0x0000000410107228 */ /* 0x000fd00000000000 */
[----:B------:R-:W-:Y:S01]  /*45b40*/  DMUL R16, R16, R4 ;  /* 0x0000000410107228 */ /* 0x000fe20000000000 */
[----:B------:R-:W-:Y:S10]  /*45b50*/  @P0 BRA `(.L_x_1655) ;  /* 0xfffffffc00e40947 */ /* 0x000ff4000383ffff */
.L_x_1654:
[----:B------:R-:W-:Y:S05]  /*45b60*/  BSYNC.RECONVERGENT B2 ;  /* 0x0000000000027941 */ /* 0x000fea0003800200 */
.L_x_1647:
[----:B------:R-:W-:Y:S01]  /*45b70*/  UMOV UR8, 0x1be2b496 ;  /* 0x1be2b49600087882 */ /* 0x000fe20000000000 */
[----:B------:R-:W-:Y:S02]  /*45b80*/  UMOV UR9, 0x4005bf0a ;  /* 0x4005bf0a00097882 */ /* 0x000fe40000000000 */
[----:B------:R-:W-:-:S11]  /*45b90*/  DMUL R4, R16, UR8 ;  /* 0x0000000810047c28 */ /* 0x000fd60008000000 */
.L_x_1646:
[----:B------:R-:W-:Y:S05]  /*45ba0*/  BSYNC.RECONVERGENT B0 ;  /* 0x0000000000007941 */ /* 0x000fea0003800200 */
.L_x_1645:
[----:B------:R-:W-:Y:S01]  /*45bb0*/  VIMNMX.U32 R6, PT, PT, R13, 0x2, PT ;  /* 0x000000020d067848 */ /* 0x000fe20003fe0000 */
[----:B------:R-:W-:Y:S03]  /*45bc0*/  BSSY.RECONVERGENT B0, `(.L_x_1656) ;  /* 0x000000f000007945 */ /* 0x000fe60003800200 */
[----:B------:R-:W-:-:S04]  /*45bd0*/  SHF.L.U32 R12, R6, 0x2, RZ ;  /* 0x00000002060c7819 */ /* 0x000fc800000006ff */
[----:B------:R-:W0:Y:S02]  /*45be0*/  LDC R6, c[0x2][R12+0x3b4] ;  /* 0x0080ed000c067b82 */ /* 0x000e240000000800 */
[----:B0-----:R-:W-:-:S04]  /*45bf0*/  SHF.R.S32.HI R7, RZ, 0x1f, R6 ;  /* 0x0000001fff077819 */ /* 0x001fc80000011406 */
.L_x_3079:
[----:B------:R-:W-:Y:S05]  /*45c00*/  BRX R6 -0x45c10                                                     (*"BRANCH_TARGETS .L_x_1657,.L_x_3081,.L_x_3082"*) ;  /* 0xfffffba006fc7949 */ /* 0x000fea000383ffff */
.L_x_3082:
        /* <DEDUP_REMOVED lines=8> */
.L_x_3081:
[----:B------:R-:W-:Y:S02]  /*45c90*/  IMAD.MOV.U32 R16, RZ, RZ, R4 ;  /* 0x000000ffff107224 */ /* 0x000fe400078e0004 */
[----:B------:R-:W-:-:S07]  /*45ca0*/  IMAD.MOV.U32 R17, RZ, RZ, R5 ;  /* 0x000000ffff117224 */ /* 0x000fce00078e0005 */
.L_x_1657:
[----:B------:R-:W-:Y:S05]  /*45cb0*/  BSYNC.RECONVERGENT B0 ;  /* 0x0000000000007941 */ /* 0x000fea0003800200 */
.L_x_1656:
        /* <DEDUP_REMOVED lines=16> */
.L_x_1659:
[----:B------:R-:W-:Y:S05]  /*45dc0*/  BSYNC.RECONVERGENT B2 ;  /* 0x0000000000027941 */ /* 0x000fea0003800200 */
.L_x_1658:
[----:B------:R-:W-:Y:S02]  /*45dd0*/  IMAD.MOV.U32 R4, RZ, RZ, R108 ;  /* 0x000000ffff047224 */ /* 0x000fe400078e006c */
[----:B------:R-:W-:-:S07]  /*45de0*/  IMAD.MOV.U32 R5, RZ, RZ, R109 ;  /* 0x000000ffff057224 */ /* 0x000fce00078e006d */
.L_x_1633:
[----:B------:R-:W-:Y:S05]  /*45df0*/  BSYNC.RECONVERGENT B1 ;  /* 0x0000000000017941 */ /* 0x000fea0003800200 */
.L_x_1631:
        /* <DEDUP_REMOVED lines=78> */
.L_x_1661:
[----:B------:R-:W-:Y:S01]  /*462e0*/  MOV R2, 0x0 ;  /* 0x0000000000027802 */ /* 0x000fe20000000f00 */
[----:B------:R-:W-:Y:S01]  /*462f0*/  IMAD.MOV.U32 R3, RZ, RZ, 0x7ff00000 ;  /* 0x7ff00000ff037424 */ /* 0x000fe200078e00ff */
[----:B------:R-:W-:-:S05]  /*46300*/  LOP3.LUT P0, RZ, R5, 0x7fffffff, RZ, 0xc0, !PT ;  /* 0x7fffffff05ff7812 */ /* 0x000fca000780c0ff */
[----:B------:R-:W-:-:S10]  /*46310*/  DFMA R2, R4, R2, +INF ;  /* 0x7ff000000402742b */ /* 0x000fd40000000002 */
[----:B------:R-:W-:Y:S02]  /*46320*/  FSEL R2, R2, RZ, P0 ;  /* 0x000000ff02027208 */ /* 0x000fe40000000000 */
[----:B------:R-:W-:-:S07]  /*46330*/  FSEL R3, R3, -QNAN , P0 ;  /* 0xfff0000003037808 */ /* 0x000fce0000000000 */
.L_x_1662:
[----:B------:R-:W-:Y:S05]  /*46340*/  BSYNC.RECONVERGENT B0 ;  /* 0x0000000000007941 */ /* 0x000fea0003800200 */
.L_x_1660:
[----:B------:R-:W-:Y:S01]  /*46350*/  DFMA R2, -RZ, R8, -R2 ;  /* 0x00000008ff02722b */ /* 0x000fe20000000902 */
[----:B------:R-:W-:-:S07]  /*46360*/  IMAD R5, R18, 0x8, R1 ;  /* 0x0000000812057824 */ /* 0x000fce00078e0201 */
[----:B------:R-:W-:-:S07]  /*46370*/  DFMA R2, RZ, R10, R2 ;  /* 0x0000000aff02722b */ /* 0x000fce0000000002 */
[----:B------:R1:W-:Y:S01]  /*46380*/  STL.64 [R5+0x3c0], R2 ;  /* 0x0003c00205007387 */ /* 0x0003e20000100a00 */
        /* <DEDUP_REMOVED lines=12> */
.L_x_1692:
[----:B-1----:R-:W-:-:S05]  /*46450*/  LEA R4, R0, R1, 0x3 ;  /* 0x0000000100047211 */ /* 0x002fca00078e18ff */
        /* <DEDUP_REMOVED lines=74> */
[----:B------:R-:W-:Y:S02]  /*46900*/  @!P1 LEA.HI R5, R18, R18, RZ, 0x1 ;  /* 0x0000001212059211 */ /* 0x000fe400078f08ff */
[----:B------:R-:W-:Y:S02]  /*46910*/  FSEL R9, R9, RZ, P0 ;  /* 0x000000ff09097208 */ /* 0x000fe40000000000 */
[----:B------:R-:W-:-:S05]  /*46920*/  @!P1 SHF.R.S32.HI R5, RZ, 0x1, R5 ;  /* 0x00000001ff059819 */ /* 0x000fca0000011405 */
[----:B------:R-:W-:Y:S02]  /*46930*/  @!P1 IMAD.IADD R12, R18, 0x1, -R5 ;  /* 0x00000001120c9824 */ /* 0x000fe400078e0a05 */
[----:B------:R-:W-:-:S03]  /*46940*/  @!P1 IMAD R11, R5, 0x100000, R11 ;  /* 0x00100000050b9824 */ /* 0x000fc600078e020b */
[----:B------:R-:W-:Y:S01]  /*46950*/  @!P1 LEA R13, R12, 0x3ff00000, 0x14 ;  /* 0x3ff000000c0d9811 */ /* 0x000fe200078ea0ff */
[----:B------:R-:W-:-:S06]  /*46960*/  @!P1 IMAD.MOV.U32 R12, RZ, RZ, RZ ;  /* 0x000000ffff0c9224 */ /* 0x000fcc00078e00ff */
[----:B------:R-:W-:-:S11]  /*46970*/  @!P1 DMUL R8, R10, R12 ;  /* 0x0000000c0a089228 */ /* 0x000fd60000000000 */
.L_x_1665:
[----:B------:R-:W-:Y:S05]  /*46980*/  BSYNC.RECONVERGENT B0 ;  /* 0x0000000000007941 */ /* 0x000fea0003800200 */
.L_x_1664:
        /* <DEDUP_REMOVED lines=15> */
.L_x_1667:
[----:B------:R-:W-:Y:S05]  /*46a80*/  BSYNC.RECONVERGENT B0 ;  /* 0x0000000000007941 */ /* 0x000fea0003800200 */
.L_x_1666:
[----:B------:R-:W-:Y:S01]  /*46a90*/  DADD R8, R14, R8 ;  /* 0x000000000e087229 */ /* 0x000fe20000000008 */
[----:B------:R-:W-:Y:S01]  /*46aa0*/  VIADD R0, R0, 0x1 ;  /* 0x0000000100007836 */ /* 0x000fe20000000000 */
[----:B------:R-:W-:Y:S01]  /*46ab0*/  BSSY.RECONVERGENT B0, `(.L_x_1668) ;  /* 0x0000052000007945 */ /* 0x000fe20003800200 */
[----:B------:R-:W-:-:S03]  /*46ac0*/  IMAD.MOV.U32 R20, RZ, RZ, -0x3ff ;  /* 0xfffffc01ff147424 */ /* 0x000fc600078e00ff */
[----:B------:R-:W-:-:S04]  /*46ad0*/  ISETP.NE.AND P0, PT, R0, 0x8, PT ;  /* 0x000000080000780c */ /* 0x000fc80003f05270 */
        /* <DEDUP_REMOVED lines=73> */
.L_x_1669:
[----:B------:R-:W-:Y:S01]  /*46f70*/  IMAD.MOV.U32 R8, RZ, RZ, 0x0 ;  /* 0x00000000ff087424 */ /* 0x000fe200078e00ff */
[----:B------:R-:W-:Y:S01]  /*46f80*/  LOP3.LUT P1, RZ, R11, 0x7fffffff, RZ, 0xc0, !PT ;  /* 0x7fffffff0bff7812 */ /* 0x000fe2000782c0ff */
[----:B------:R-:W-:-:S06]  /*46f90*/  IMAD.MOV.U32 R9, RZ, RZ, 0x7ff00000 ;  /* 0x7ff00000ff097424 */ /* 0x000fcc00078e00ff */
[----:B------:R-:W-:-:S10]  /*46fa0*/  DFMA R8, R10, R8, +INF ;  /* 0x7ff000000a08742b */ /* 0x000fd40000000008 */
[----:B------:R-:W-:Y:S02]  /*46fb0*/  FSEL R8, R8, RZ, P1 ;  /* 0x000000ff08087208 */ /* 0x000fe40000800000 */
[----:B------:R-:W-:-:S07]  /*46fc0*/  FSEL R9, R9, -QNAN , P1 ;  /* 0xfff0000009097808 */ /* 0x000fce0000800000 */
.L_x_1670:
[----:B------:R-:W-:Y:S05]  /*46fd0*/  BSYNC.RECONVERGENT B0 ;  /* 0x0000000000007941 */ /* 0x000fea0003800200 */
.L_x_1668:
        /* <DEDUP_REMOVED lines=37> */
[----:B------:R-:W-:Y:S01]  /*47230*/  IMAD R11, R18, 0x100000, R13 ;  /* 0x00100000120b7824 */ /* 0x000fe200078e020d */
[----:B------:R-:W-:Y:S02]  /*47240*/  MOV R10, R12 ;  /* 0x0000000c000a7202 */ /* 0x000fe40000000f00 */
        /* <DEDUP_REMOVED lines=15> */
.L_x_1672:
[----:B------:R-:W-:Y:S05]  /*47340*/  BSYNC.RECONVERGENT B0 ;  /* 0x0000000000007941 */ /* 0x000fea0003800200 */
.L_x_1671:
        /* <DEDUP_REMOVED lines=10> */
[----:B------:R-:W-:Y:S01]  /*473f0*/  @!P2 LEA R13, R5, R23, 0x14 ;  /* 0x00000017050da211 */ /* 0x000fe200078ea0ff */
[----:B------:R-:W-:-:S05]  /*47400*/  @!P2 IMAD.IADD R14, R20, 0x1, -R5 ;  /* 0x00000001140ea824 */ /* 0x000fca00078e0a05 */
[----:B------:R-:W-:Y:S01]  /*47410*/  @!P2 LEA R15, R14, 0x3ff00000, 0x14 ;  /* 0x3ff000000e0fa811 */ /* 0x000fe200078ea0ff */
[----:B------:R-:W-:-:S06]  /*47420*/  @!P2 IMAD.MOV.U32 R14, RZ, RZ, RZ ;  /* 0x000000ffff0ea224 */ /* 0x000fcc00078e00ff */
[----:B------:R-:W-:-:S11]  /*47430*/  @!P2 DMUL R16, R12, R14 ;  /* 0x0000000e0c10a228 */ /* 0x000fd60000000000 */
.L_x_1674:
[----:B------:R-:W-:Y:S05]  /*47440*/  BSYNC.RECONVERGENT B0 ;  /* 0x0000000000007941 */ /* 0x000fea0003800200 */
.L_x_1673:
        /* <DEDUP_REMOVED lines=78> */
.L_x_1676:
[----:B------:R-:W-:Y:S01]  /*47930*/  IMAD.MOV.U32 R8, RZ, RZ, 0x0 ;  /* 0x00000000ff087424 */ /* 0x000fe200078e00ff */
[----:B------:R-:W-:Y:S01]  /*47940*/  LOP3.LUT P1, RZ, R13, 0x7fffffff, RZ, 0xc0, !PT ;  /* 0x7fffffff0dff7812 */ /* 0x000fe2000782c0ff */
[----:B------:R-:W-:-:S06]  /*47950*/  IMAD.MOV.U32 R9, RZ, RZ, 0x7ff00000 ;  /* 0x7ff00000ff097424 */ /* 0x000fcc00078e00ff */
[----:B------:R-:W-:-:S10]  /*47960*/  DFMA R8, R12, R8, +INF ;  /* 0x7ff000000c08742b */ /* 0x000fd40000000008 */
[----:B------:R-:W-:Y:S02]  /*47970*/  FSEL R8, R8, RZ, P1 ;  /* 0x000000ff08087208 */ /* 0x000fe40000800000 */
[----:B------:R-:W-:-:S07]  /*47980*/  FSEL R9, R9, -QNAN , P1 ;  /* 0xfff0000009097808 */ /* 0x000fce0000800000 */
.L_x_1677:
[----:B------:R-:W-:Y:S05]  /*47990*/  BSYNC.RECONVERGENT B0 ;  /* 0x0000000000007941 */ /* 0x000fea0003800200 */
.L_x_1675:
        /* <DEDUP_REMOVED lines=56> */
.L_x_1679:
[----:B------:R-:W-:Y:S05]  /*47d20*/  BSYNC.RECONVERGENT B0 ;  /* 0x0000000000007941 */ /* 0x000fea0003800200 */
.L_x_1678:
        /* <DEDUP_REMOVED lines=15> */
.L_x_1681:
[----:B------:R-:W-:Y:S05]  /*47e20*/  BSYNC.RECONVERGENT B0 ;  /* 0x0000000000007941 */ /* 0x000fea0003800200 */
.L_x_1680:
        /* <DEDUP_REMOVED lines=78> */
.L_x_1683:
[----:B------:R-:W-:Y:S01]  /*48310*/  MOV R8, 0x0 ;  /* 0x0000000000087802 */ /* 0x000fe20000000f00 */
[----:B------:R-:W-:Y:S01]  /*48320*/  IMAD.MOV.U32 R9, RZ, RZ, 0x7ff00000 ;  /* 0x7ff00000ff097424 */ /* 0x000fe200078e00ff */
[----:B------:R-:W-:-:S05]  /*48330*/  LOP3.LUT P1, RZ, R13, 0x7fffffff, RZ, 0xc0, !PT ;  /* 0x7fffffff0dff7812 */ /* 0x000fca000782c0ff */
[----:B------:R-:W-:-:S10]  /*48340*/  DFMA R8, R12, R8, +INF ;  /* 0x7ff000000c08742b */ /* 0x000fd40000000008 */
[----:B------:R-:W-:Y:S02]  /*48350*/  FSEL R8, R8, RZ, P1 ;  /* 0x000000ff08087208 */ /* 0x000fe40000800000 */
[----:B------:R-:W-:-:S07]  /*48360*/  FSEL R9, R9, -QNAN , P1 ;  /* 0xfff0000009097808 */ /* 0x000fce0000800000 */
.L_x_1684:
[----:B------:R-:W-:Y:S05]  /*48370*/  BSYNC.RECONVERGENT B0 ;  /* 0x0000000000007941 */ /* 0x000fea0003800200 */
.L_x_1682:
        /* <DEDUP_REMOVED lines=55> */
.L_x_1686:
[----:B------:R-:W-:Y:S05]  /*486f0*/  BSYNC.RECONVERGENT B0 ;  /* 0x0000000000007941 */ /* 0x000fea0003800200 */
.L_x_1685:
        /* <DEDUP_REMOVED lines=15> */
.L_x_1688:
[----:B------:R-:W-:Y:S05]  /*487f0*/  BSYNC.RECONVERGENT B0 ;  /* 0x0000000000007941 */ /* 0x000fea0003800200 */
.L_x_1687:
        /* <DEDUP_REMOVED lines=77> */
.L_x_1690:
[----:B------:R-:W-:Y:S01]  /*48cd0*/  IMAD.MOV.U32 R2, RZ, RZ, 0x0 ;  /* 0x00000000ff027424 */ /* 0x000fe200078e00ff */
[----:B------:R-:W-:Y:S02]  /*48ce0*/  MOV R3, 0x7ff00000 ;  /* 0x7ff0000000037802 */ /* 0x000fe40000000f00 */
[----:B------:R-:W-:-:S04]  /*48cf0*/  LOP3.LUT P1, RZ, R7, 0x7fffffff, RZ, 0xc0, !PT ;  /* 0x7fffffff07ff7812 */ /* 0x000fc8000782c0ff */
[----:B------:R-:W-:-:S10]  /*48d00*/  DFMA R2, R6, R2, +INF ;  /* 0x7ff000000602742b */ /* 0x000fd40000000002 */
[----:B------:R-:W-:Y:S02]  /*48d10*/  FSEL R2, R2, RZ, P1 ;  /* 0x000000ff02027208 */ /* 0x000fe40000800000 */
[----:B------:R-:W-:-:S07]  /*48d20*/  FSEL R3, R3, -QNAN , P1 ;  /* 0xfff0000003037808 */ /* 0x000fce0000800000 */
.L_x_1691:
[----:B------:R-:W-:Y:S05]  /*48d30*/  BSYNC.RECONVERGENT B0 ;  /* 0x0000000000007941 */ /* 0x000fea0003800200 */
.L_x_1689:
[----:B------:R1:W-:Y:S01]  /*48d40*/  STL.64 [R4+0x500], R2 ;  /* 0x0005000204007387 */ /* 0x0003e20000100a00 */
[----:B------:R-:W-:Y:S05]  /*48d50*/  @P0 BRA `(.L_x_1692) ;  /* 0xffffffd400bc0947 */ /* 0x000fea000383ffff */
[----:B------:R-:W-:Y:S01]  /*48d60*/  IMAD.MOV.U32 R6, RZ, RZ, 0x7 ;  /* 0x00000007ff067424 */ /* 0x000fe200078e00ff */
[----:B-1----:R-:W-:Y:S02]  /*48d70*/  CS2R R2, SRZ ;  /* 0x0000000000027805 */ /* 0x002fe4000001ff00 */
[----:B------:R-:W-:-:S07]  /*48d80*/  CS2R R10, SRZ ;  /* 0x00000000000a7805 */ /* 0x000fce000001ff00 */
.L_x_1721:
[----:B0-----:R-:W-:-:S05]  /*48d90*/  IMAD R7, R6, 0x8, R1 ;  /* 0x0000000806077824 */ /* 0x001fca00078e0201 */
        /* <DEDUP_REMOVED lines=39> */
[----:B------:R-:W-:Y:S01]  /*49010*/  IMAD.MOV.U32 R8, RZ, RZ, -0x35dec16 ;  /* 0xfca213eaff087424 */ /* 0x000fe200078e00ff */
[----:B------:R-:W-:-:S06]  /*49020*/  MOV R9, 0x3e928af3 ;  /* 0x3e928af300097802 */ /* 0x000fcc0000000f00 */
        /* <DEDUP_REMOVED lines=22> */
[----:B------:R-:W-:Y:S02]  /*49190*/  IMAD R11, R20, 0x100000, R13 ;  /* 0x00100000140b7824 */ /* 0x000fe400078e020d */
[----:B------:R-:W-:Y:S02]  /*491a0*/  IMAD R17, R24, 0x100000, R27 ;  /* 0x0010000018117824 */ /* 0x000fe400078e021b */
[----:B------:R-:W-:Y:S02]  /*491b0*/  IMAD.MOV.U32 R10, RZ, RZ, R12 ;  /* 0x000000ffff0a7224 */ /* 0x000fe400078e000c */
        /* <DEDUP_REMOVED lines=8> */
[----:B------:R-:W-:-:S04]  /*49240*/  @!P1 SHF.R.S32.HI R15, RZ, 0x1, R0 ;  /* 0x00000001ff0f9819 */ /* 0x000fc80000011400 */
[----:B------:R-:W-:Y:S01]  /*49250*/  @!P1 LEA R13, R15, R13, 0x14 ;  /* 0x0000000d0f0d9211 */ /* 0x000fe200078ea0ff */
[----:B------:R-:W-:-:S05]  /*49260*/  @!P1 IMAD.IADD R14, R20, 0x1, -R15 ;  /* 0x00000001140e9824 */ /* 0x000fca00078e0a0f */
[----:B------:R-:W-:Y:S01]  /*49270*/  @!P1 LEA R15, R14, 0x3ff00000, 0x14 ;  /* 0x3ff000000e0f9811 */ /* 0x000fe200078ea0ff */
[----:B------:R-:W-:-:S06]  /*49280*/  @!P1 IMAD.MOV.U32 R14, RZ, RZ, RZ ;  /* 0x000000ffff0e9224 */ /* 0x000fcc00078e00ff */
[----:B------:R-:W-:-:S11]  /*49290*/  @!P1 DMUL R10, R12, R14 ;  /* 0x0000000e0c0a9228 */ /* 0x000fd60000000000 */
.L_x_1694:
[----:B------:R-:W-:Y:S05]  /*492a0*/  BSYNC.RECONVERGENT B0 ;  /* 0x0000000000007941 */ /* 0x000fea0003800200 */
.L_x_1693:
        /* <DEDUP_REMOVED lines=9> */
[----:B------:R-:W-:-:S05]  /*49340*/  @!P1 SHF.R.S32.HI R13, RZ, 0x1, R0 ;  /* 0x00000001ff0d9819 */ /* 0x000fca0000011400 */
[----:B------:R-:W-:Y:S02]  /*49350*/  @!P1 IMAD.IADD R14, R24, 0x1, -R13 ;  /* 0x00000001180e9824 */ /* 0x000fe400078e0a0d */
[----:B------:R-:W-:-:S03]  /*49360*/  @!P1 IMAD R13, R13, 0x100000, R27 ;  /* 0x001000000d0d9824 */ /* 0x000fc600078e021b */
[----:B------:R-:W-:Y:S01]  /*49370*/  @!P1 LEA R15, R14, 0x3ff00000, 0x14 ;  /* 0x3ff000000e0f9811 */ /* 0x000fe200078ea0ff */
[----:B------:R-:W-:-:S06]  /*49380*/  @!P1 IMAD.MOV.U32 R14, RZ, RZ, RZ ;  /* 0x000000ffff0e9224 */ /* 0x000fcc00078e00ff */
[----:B------:R-:W-:-:S11]  /*49390*/  @!P1 DMUL R16, R12, R14 ;  /* 0x0000000e0c109228 */ /* 0x000fd60000000000 */
.L_x_1696:
[----:B------:R-:W-:Y:S05]  /*493a0*/  BSYNC.RECONVERGENT B0 ;  /* 0x0000000000007941 */ /* 0x000fea0003800200 */
.L_x_1695:
[----:B------:R-:W-:Y:S01]  /*493b0*/  DADD R10, R16, R10 ;  /* 0x00000000100a7229 */ /* 0x000fe2000000000a */
[----:B------:R-:W-:Y:S01]  /*493c0*/  IMAD.MOV.U32 R0, RZ, RZ, R6 ;  /* 0x000000ffff007224 */ /* 0x000fe200078e0006 */
[----:B------:R-:W-:Y:S01]  /*493d0*/  BSSY.RECONVERGENT B0, `(.L_x_1697) ;  /* 0x0000053000007945 */ /* 0x000fe20003800200 */
[----:B------:R-:W-:Y:S01]  /*493e0*/  MOV R23, 0xfffffc01 ;  /* 0xfffffc0100177802 */ /* 0x000fe20000000f00 */
[----:B------:R-:W-:Y:S02]  /*493f0*/  VIADD R6, R6, 0xffffffff ;  /* 0xffffffff06067836 */ /* 0x000fe40000000000 */
[----:B------:R-:W-:-:S04]  /*49400*/  ISETP.GT.U32.AND P0, PT, R0, 0x1, PT ;  /* 0x000000010000780c */ /* 0x000fc80003f04070 */
[----:B------:R-:W-:Y:S01]  /*49410*/  ISETP.GT.AND P1, PT, R11, 0xfffff, PT ;  /* 0x000fffff0b00780c */ /* 0x000fe20003f24270 */
[--C-:B------:R-:W-:Y:S01]  /*49420*/  IMAD.MOV.U32 R13, RZ, RZ, R11.reuse ;  /* 0x000000ffff0d7224 */ /* 0x100fe200078e000b */
        /* <DEDUP_REMOVED lines=71> */
.L_x_1698:
[----:B------:R-:W-:Y:S01]  /*498a0*/  IMAD.MOV.U32 R10, RZ, RZ, 0x0 ;  /* 0x00000000ff0a7424 */ /* 0x000fe200078e00ff */
[----:B------:R-:W-:Y:S02]  /*498b0*/  MOV R11, 0x7ff00000 ;  /* 0x7ff00000000b7802 */ /* 0x000fe40000000f00 */
[----:B------:R-:W-:-:S04]  /*498c0*/  LOP3.LUT P1, RZ, R13, 0x7fffffff, RZ, 0xc0, !PT ;  /* 0x7fffffff0dff7812 */ /* 0x000fc8000782c0ff */
[----:B------:R-:W-:-:S10]  /*498d0*/  DFMA R10, R12, R10, +INF ;  /* 0x7ff000000c0a742b */ /* 0x000fd4000000000a */
[----:B------:R-:W-:Y:S02]  /*498e0*/  FSEL R10, R10, RZ, P1 ;  /* 0x000000ff0a0a7208 */ /* 0x000fe40000800000 */
[----:B------:R-:W-:-:S07]  /*498f0*/  FSEL R11, R11, -QNAN , P1 ;  /* 0xfff000000b0b7808 */ /* 0x000fce0000800000 */
.L_x_1699:
[----:B------:R-:W-:Y:S05]  /*49900*/  BSYNC.RECONVERGENT B0 ;  /* 0x0000000000007941 */ /* 0x000fea0003800200 */
.L_x_1697:
        /* <DEDUP_REMOVED lines=45> */
[----:B0-----:R-:W-:Y:S06]  /*49be0*/  @!P1 BRA `(.L_x_1701) ;  /* 0x0000000000309947 */ /* 0x001fec0003800000 */
[----:B------:R-:W-:Y:S01]  /*49bf0*/  FSETP.GEU.AND P2, PT, |R25|, 4.2275390625, PT ;  /* 0x408748001900780b */ /* 0x000fe20003f4e200 */
[C---:B------:R-:W-:Y:S02]  /*49c00*/  DADD R16, R24.reuse, +INF ;  /* 0x7ff0000018107429 */ /* 0x040fe40000000000 */
[----:B------:R-:W-:-:S08]  /*49c10*/  DSETP.GEU.AND P1, PT, R24, RZ, PT ;  /* 0x000000ff1800722a */ /* 0x000fd00003f2e000 */
[----:B------:R-:W-:Y:S02]  /*49c20*/  FSEL R16, R16, RZ, P1 ;  /* 0x000000ff10107208 */ /* 0x000fe40000800000 */
[----:B------:R-:W-:Y:S02]  /*49c30*/  @!P2 LEA.HI R0, R26, R26, RZ, 0x1 ;  /* 0x0000001a1a00a211 */ /* 0x000fe400078f08ff */
[----:B------:R-:W-:Y:S02]  /*49c40*/  FSEL R17, R17, RZ, P1 ;  /* 0x000000ff11117208 */ /* 0x000fe40000800000 */
[----:B------:R-:W-:-:S04]  /*49c50*/  @!P2 SHF.R.S32.HI R21, RZ, 0x1, R0 ;  /* 0x00000001ff15a819 */ /* 0x000fc80000011400 */
[----:B------:R-:W-:Y:S01]  /*49c60*/  @!P2 IADD3 R20, PT, PT, R26, -R21, RZ ;  /* 0x800000151a14a210 */ /* 0x000fe20007ffe0ff */
[----:B------:R-:W-:-:S03]  /*49c70*/  @!P2 IMAD R19, R21, 0x100000, R19 ;  /* 0x001000001513a824 */ /* 0x000fc600078e0213 */
[----:B------:R-:W-:Y:S01]  /*49c80*/  @!P2 LEA R21, R20, 0x3ff00000, 0x14 ;  /* 0x3ff000001415a811 */ /* 0x000fe200078ea0ff */
[----:B------:R-:W-:-:S06]  /*49c90*/  @!P2 IMAD.MOV.U32 R20, RZ, RZ, RZ ;  /* 0x000000ffff14a224 */ /* 0x000fcc00078e00ff */
[----:B------:R-:W-:-:S11]  /*49ca0*/  @!P2 DMUL R16, R18, R20 ;  /* 0x000000141210a228 */ /* 0x000fd60000000000 */
.L_x_1701:
[----:B------:R-:W-:Y:S05]  /*49cb0*/  BSYNC.RECONVERGENT B0 ;  /* 0x0000000000007941 */ /* 0x000fea0003800200 */
.L_x_1700:
        /* <DEDUP_REMOVED lines=12> */
[----:B------:R-:W-:Y:S02]  /*49d80*/  @!P2 LEA R21, R20, 0x3ff00000, 0x14 ;  /* 0x3ff000001415a811 */ /* 0x000fe400078ea0ff */
[----:B------:R-:W-:-:S06]  /*49d90*/  @!P2 MOV R20, RZ ;  /* 0x000000ff0014a202 */ /* 0x000fcc0000000f00 */
[----:B------:R-:W-:-:S11]  /*49da0*/  @!P2 DMUL R22, R18, R20 ;  /* 0x000000141216a228 */ /* 0x000fd60000000000 */
.L_x_1703:
[----:B------:R-:W-:Y:S05]  /*49db0*/  BSYNC.RECONVERGENT B0 ;  /* 0x0000000000007941 */ /* 0x000fea0003800200 */
.L_x_1702:
[----:B------:R-:W-:Y:S01]  /*49dc0*/  DADD R16, R22, R16 ;  /* 0x0000000016107229 */ /* 0x000fe20000000010 */
        /* <DEDUP_REMOVED lines=15> */
[----:B------:R-:W-:Y:S01]  /*49ec0*/  MOV R26, 0x8b7a8b04 ;  /* 0x8b7a8b04001a7802 */ /* 0x000fe20000000f00 */
        /* <DEDUP_REMOVED lines=59> */
.L_x_1705:
[----:B------:R-:W-:Y:S01]  /*4a280*/  IMAD.MOV.U32 R16, RZ, RZ, 0x0 ;  /* 0x00000000ff107424 */ /* 0x000fe200078e00ff */
[----:B------:R-:W-:Y:S01]  /*4a290*/  LOP3.LUT P1, RZ, R19, 0x7fffffff, RZ, 0xc0, !PT ;  /* 0x7fffffff13ff7812 */ /* 0x000fe2000782c0ff */
[----:B------:R-:W-:-:S06]  /*4a2a0*/  IMAD.MOV.U32 R17, RZ, RZ, 0x7ff00000 ;  /* 0x7ff00000ff117424 */ /* 0x000fcc00078e00ff */
[----:B------:R-:W-:-:S10]  /*4a2b0*/  DFMA R16, R18, R16, +INF ;  /* 0x7ff000001210742b */ /* 0x000fd40000000010 */
[----:B------:R-:W-:Y:S02]  /*4a2c0*/  FSEL R16, R16, RZ, P1 ;  /* 0x000000ff10107208 */ /* 0x000fe40000800000 */
[----:B------:R-:W-:-:S07]  /*4a2d0*/  FSEL R17, R17, -QNAN , P1 ;  /* 0xfff0000011117808 */ /* 0x000fce0000800000 */
.L_x_1706:
[----:B------:R-:W-:Y:S05]  /*4a2e0*/  BSYNC.RECONVERGENT B0 ;  /* 0x0000000000007941 */ /* 0x000fea0003800200 */
.L_x_1704:
        /* <DEDUP_REMOVED lines=53> */
[----:B------:R-:W-:Y:S02]  /*4a640*/  @!P2 LEA R21, R20, 0x3ff00000, 0x14 ;  /* 0x3ff000001415a811 */ /* 0x000fe400078ea0ff */
[----:B------:R-:W-:-:S06]  /*4a650*/  @!P2 MOV R20, RZ ;  /* 0x000000ff0014a202 */ /* 0x000fcc0000000f00 */
[----:B------:R-:W-:-:S11]  /*4a660*/  @!P2 DMUL R2, R18, R20 ;  /* 0x000000141202a228 */ /* 0x000fd60000000000 */
.L_x_1708:
[----:B------:R-:W-:Y:S05]  /*4a670*/  BSYNC.RECONVERGENT B0 ;  /* 0x0000000000007941 */ /* 0x000fea0003800200 */
.L_x_1707:
        /* <DEDUP_REMOVED lines=15> */
.L_x_1710:
[----:B------:R-:W-:Y:S05]  /*4a770*/  BSYNC.RECONVERGENT B0 ;  /* 0x0000000000007941 */ /* 0x000fea0003800200 */
.L_x_1709:
        /* <DEDUP_REMOVED lines=76> */
.L_x_1712:
[----:B------:R-:W-:Y:S01]  /*4ac40*/  IMAD.MOV.U32 R2, RZ, RZ, 0x0 ;  /* 0x00000000ff027424 */ /* 0x000fe200078e00ff */
[----:B------:R-:W-:Y:S01]  /*4ac50*/  LOP3.LUT P1, RZ, R19, 0x7fffffff, RZ, 0xc0, !PT ;  /* 0x7fffffff13ff7812 */ /* 0x000fe2000782c0ff */
[----:B------:R-:W-:-:S06]  /*4ac60*/  IMAD.MOV.U32 R3, RZ, RZ, 0x7ff00000 ;  /* 0x7ff00000ff037424 */ /* 0x000fcc00078e00ff */
[----:B------:R-:W-:-:S10]  /*4ac70*/  DFMA R2, R18, R2, +INF ;  /* 0x7ff000001202742b */ /* 0x000fd40000000002 */
[----:B------:R-:W-:Y:S02]  /*4ac80*/  FSEL R2, R2, RZ, P1 ;  /* 0x000000ff02027208 */ /* 0x000fe40000800000 */
[----:B------:R-:W-:-:S07]  /*4ac90*/  FSEL R3, R3, -QNAN , P1 ;  /* 0xfff0000003037808 */ /* 0x000fce0000800000 */
.L_x_1713:
[----:B------:R-:W-:Y:S05]  /*4aca0*/  BSYNC.RECONVERGENT B0 ;  /* 0x0000000000007941 */ /* 0x000fea0003800200 */
.L_x_1711:
        /* <DEDUP_REMOVED lines=47> */
[----:B------:R-:W-:Y:S01]  /*4afa0*/  @!P2 IMAD.MOV.U32 R8, RZ, RZ, R12 ;  /* 0x000000ffff08a224 */ /* 0x000fe200078e000c */
[----:B------:R-:W-:Y:S01]  /*4afb0*/  FSEL R5, R5, RZ, P1 ;  /* 0x000000ff05057208 */ /* 0x000fe20000800000 */
[----:B------:R-:W-:Y:S01]  /*4afc0*/  @!P2 IMAD.MOV.U32 R12, RZ, RZ, RZ ;  /* 0x000000ffff0ca224 */ /* 0x000fe200078e00ff */
[----:B------:R-:W-:-:S05]  /*4afd0*/  @!P2 SHF.R.S32.HI R9, RZ, 0x1, R0 ;  /* 0x00000001ff09a819 */ /* 0x000fca0000011400 */
[----:B------:R-:W-:Y:S02]  /*4afe0*/  @!P2 IMAD.IADD R20, R20, 0x1, -R9 ;  /* 0x000000011414a824 */ /* 0x000fe400078e0a09 */
[----:B------:R-:W-:-:S03]  /*4aff0*/  @!P2 IMAD R9, R9, 0x100000, R13 ;  /* 0x001000000909a824 */ /* 0x000fc600078e020d */
[----:B------:R-:W-:-:S06]  /*4b000*/  @!P2 LEA R13, R20, 0x3ff00000, 0x14 ;  /* 0x3ff00000140da811 */ /* 0x000fcc00078ea0ff */
[----:B------:R-:W-:-:S11]  /*4b010*/  @!P2 DMUL R4, R8, R12 ;  /* 0x0000000c0804a228 */ /* 0x000fd60000000000 */
.L_x_1715:
[----:B------:R-:W-:Y:S05]  /*4b020*/  BSYNC.RECONVERGENT B0 ;  /* 0x0000000000007941 */ /* 0x000fea0003800200 */
.L_x_1714:
        /* <DEDUP_REMOVED lines=15> */
.L_x_1717:
[----:B------:R-:W-:Y:S05]  /*4b120*/  BSYNC.RECONVERGENT B0 ;  /* 0x0000000000007941 */ /* 0x000fea0003800200 */
.L_x_1716:
[----:B------:R-:W-:Y:S01]  /*4b130*/  DADD R4, R14, R4 ;  /* 0x000000000e047229 */ /* 0x000fe20000000004 */
[----:B------:R0:W-:Y:S01]  /*4b140*/  STL.64 [R7+0xd8], R2 ;  /* 0x0000d80207007387 */ /* 0x0001e20000100a00 */
[----:B------:R-:W-:Y:S01]  /*4b150*/  BSSY.RECONVERGENT B0, `(.L_x_1718) ;  /* 0x0000052000007945 */ /* 0x000fe20003800200 */
[----:B------:R-:W-:-:S07]  /*4b160*/  IMAD.MOV.U32 R21, RZ, RZ, -0x3ff ;  /* 0xfffffc01ff157424 */ /* 0x000fce00078e00ff */
        /* <DEDUP_REMOVED lines=16> */
[----:B------:R-:W-:Y:S01]  /*4b270*/  IMAD.MOV.U32 R19, RZ, RZ, 0x3ed0ee25 ;  /* 0x3ed0ee25ff137424 */ /* 0x000fe200078e00ff */
[----:B------:R-:W-:Y:S01]  /*4b280*/  MOV R2, R4 ;  /* 0x0000000400027202 */ /* 0x000fe20000000f00 */
[----:B------:R-:W-:Y:S01]  /*4b290*/  UMOV UR11, 0x3eb1380b ;  /* 0x3eb1380b000b7882 */ /* 0x000fe20000000000 */
[----:B------:R-:W-:Y:S01]  /*4b2a0*/  ISETP.GE.U32.AND P1, PT, R3, 0x3ff6a09f, PT ;  /* 0x3ff6a09f0300780c */ /* 0x000fe20003f26070 */
[----:B------:R-:W-:Y:S01]  /*4b2b0*/  UMOV UR12, 0x80000000 ;  /* 0x80000000000c7882 */ /* 0x000fe20000000000 */
[----:B------:R-:W-:Y:S01]  /*4b2c0*/  LEA.HI R21, R0, R21, RZ, 0xc ;  /* 0x0000001500157211 */ /* 0x000fe200078f60ff */
[----:B------:R-:W-:-:S10]  /*4b2d0*/  UMOV UR13, 0x43300000 ;  /* 0x43300000000d7882 */ /* 0x000fd40000000000 */
        /* <DEDUP_REMOVED lines=51> */
.L_x_1719:
[----:B------:R-:W-:Y:S01]  /*4b610*/  IMAD.MOV.U32 R2, RZ, RZ, 0x0 ;  /* 0x00000000ff027424 */ /* 0x000fe200078e00ff */
[----:B------:R-:W-:Y:S01]  /*4b620*/  LOP3.LUT P1, RZ, R9, 0x7fffffff, RZ, 0xc0, !PT ;  /* 0x7fffffff09ff7812 */ /* 0x000fe2000782c0ff */
[----:B------:R-:W-:-:S06]  /*4b630*/  IMAD.MOV.U32 R3, RZ, RZ, 0x7ff00000 ;  /* 0x7ff00000ff037424 */ /* 0x000fcc00078e00ff */
[----:B------:R-:W-:-:S10]  /*4b640*/  DFMA R2, R8, R2, +INF ;  /* 0x7ff000000802742b */ /* 0x000fd40000000002 */
[----:B------:R-:W-:Y:S02]  /*4b650*/  FSEL R4, R2, RZ, P1 ;  /* 0x000000ff02047208 */ /* 0x000fe40000800000 */
[----:B------:R-:W-:-:S07]  /*4b660*/  FSEL R5, R3, -QNAN , P1 ;  /* 0xfff0000003057808 */ /* 0x000fce0000800000 */
.L_x_1720:
[----:B------:R-:W-:Y:S05]  /*4b670*/  BSYNC.RECONVERGENT B0 ;  /* 0x0000000000007941 */ /* 0x000fea0003800200 */
.L_x_1718:
[----:B------:R0:W-:Y:S01]  /*4b680*/  STL.64 [R7+0x120], R4 ;  /* 0x0001200407007387 */ /* 0x0001e20000100a00 */
[----:B------:R-:W-:Y:S02]  /*4b690*/  IMAD.MOV.U32 R2, RZ, RZ, R16 ;  /* 0x000000ffff027224 */ /* 0x000fe400078e0010 */
[----:B------:R-:W-:Y:S01]  /*4b6a0*/  IMAD.MOV.U32 R3, RZ, RZ, R17 ;  /* 0x000000ffff037224 */ /* 0x000fe200078e0011 */
[----:B------:R-:W-:Y:S06]  /*4b6b0*/  @P0 BRA `(.L_x_1721) ;  /* 0xffffffd400b40947 */ /* 0x000fec000383ffff */
[----:B------:R-:W-:-:S07]  /*4b6c0*/  MOV R0, 0x1 ;  /* 0x0000000100007802 */ /* 0x000fce0000000f00 */
.L_x_2072:
[C---:B------:R-:W-:Y:S02]  /*4b6d0*/  VIADD R18, R0.reuse, 0xffffffff ;  /* 0xffffffff00127836 */ /* 0x040fe40000000000 */
[--C-:B-1----:R-:W-:Y:S02]  /*4b6e0*/  IMAD R2, R0, 0x8, R1.reuse ;  /* 0x0000000800027824 */ /* 0x102fe400078e0201 */
[----:B------:R-:W-:-:S03]  /*4b6f0*/  IMAD R42, R18, 0x8, R1 ;  /* 0x00000008122a7824 */ /* 0x000fc600078e0201 */
[----:B------:R-:W2:Y:S04]  /*4b700*/  LDL.64 R28, [R2+0x5d8] ;  /* 0x0005d800021c7983 */ /* 0x000ea80000100a00 */
[----:B------:R-:W2:Y:S04]  /*4b710*/  LDL.64 R42, [R42+0x410] ;  /* 0x000410002a2a7983 */ /* 0x000ea80000100a00 */
[----:B------:R-:W3:Y:S01]  /*4b720*/  LDL.64 R34, [R2+0x90] ;  /* 0x0000900002227983 */ /* 0x000ee20000100a00 */
[----:B------:R-:W-:Y:S01]  /*4b730*/  IMAD.MOV.U32 R12, RZ, RZ, R0 ;  /* 0x000000ffff0c7224 */ /* 0x000fe200078e0000 */
[----:B------:R-:W-:Y:S01]  /*4b740*/  BSSY.RECONVERGENT B1, `(.L_x_1722) ;  /* 0x00000d7000017945 */ /* 0x000fe20003800200 */
[----:B------:R-:W-:-:S05]  /*4b750*/  VIADD R0, R0, 0x1 ;  /* 0x0000000100007836 */ /* 0x000fca0000000000 */
[----:B------:R-:W-:Y:S01]  /*4b760*/  ISETP.NE.AND P1, PT, R0, 0x8, PT ;  /* 0x000000080000780c */ /* 0x000fe20003f25270 */
[----:B--2---:R-:W-:-:S08]  /*4b770*/  DFMA R30, RZ, R28, R42 ;  /* 0x0000001cff1e722b */ /* 0x004fd0000000002a */
[----:B---3--:R-:W-:-:S06]  /*4b780*/  DADD R30, R30, R34 ;  /* 0x000000001e1e7229 */ /* 0x008fcc0000000022 */
[----:B------:R-:W1:Y:S02]  /*4b790*/  F2I.F64.TRUNC R33, R30 ;  /* 0x0000001e00217311 */ /* 0x000e64000030d100 */
[----:B-1----:R-:W-:-:S13]  /*4b7a0*/  ISETP.GE.AND P0, PT, R33, RZ, PT ;  /* 0x000000ff2100720c */ /* 0x002fda0003f06270 */
        /* <DEDUP_REMOVED lines=11> */
[----:B0-----:R-:W-:Y:S01]  /*4b860*/  LOP3.LUT R5, R33, 0x7ffffffc, RZ, 0xc0, !PT ;  /* 0x7ffffffc21057812 */ /* 0x001fe200078ec0ff */
        /* <DEDUP_REMOVED lines=13> */
.L_x_1731:
        /* <DEDUP_REMOVED lines=21> */
.L_x_1730:
[----:B------:R-:W-:Y:S05]  /*4ba90*/  BSYNC.RECONVERGENT B3 ;  /* 0x0000000000037941 */ /* 0x000fea0003800200 */
.L_x_1729:
        /* <DEDUP_REMOVED lines=16> */
.L_x_1733:
[----:B------:R-:W-:Y:S05]  /*4bba0*/  BSYNC.RECONVERGENT B3 ;  /* 0x0000000000037941 */ /* 0x000fea0003800200 */
.L_x_1732:
[----:B------:R-:W-:-:S13]  /*4bbb0*/  ISETP.NE.OR P0, PT, R4, R5, P0 ;  /* 0x000000050400720c */ /* 0x000fda0000705670 */
[----:B------:R-:W-:Y:S05]  /*4bbc0*/  @!P0 BRA `(.L_x_1734) ;  /* 0x0000000000248947 */ /* 0x000fea0003800000 */
.L_x_1728:
[----:B------:R-:W-:Y:S01]  /*4bbd0*/  MOV R2, 0x1be2b496 ;  /* 0x1be2b49600027802 */ /* 0x000fe20000000f00 */
[----:B------:R-:W-:-:S07]  /*4bbe0*/  IMAD.MOV.U32 R3, RZ, RZ, 0x4005bf0a ;  /* 0x4005bf0aff037424 */ /* 0x000fce00078e00ff */
.L_x_1735:
[----:B------:R-:W-:Y:S01]  /*4bbf0*/  DMUL R36, R36, R2 ;  /* 0x0000000224247228 */ /* 0x000fe20000000000 */
[----:B------:R-:W-:-:S05]  /*4bc00*/  VIADD R4, R4, 0x4 ;  /* 0x0000000404047836 */ /* 0x000fca0000000000 */
[----:B------:R-:W-:Y:S02]  /*4bc10*/  ISETP.NE.AND P0, PT, R4, R5, PT ;  /* 0x000000050400720c */ /* 0x000fe40003f05270 */
[----:B------:R-:W-:-:S08]  /*4bc20*/  DMUL R36, R36, R2 ;  /* 0x0000000224247228 */ /* 0x000fd00000000000 */
[----:B------:R-:W-:-:S08]  /*4bc30*/  DMUL R36, R36, R2 ;  /* 0x0000000224247228 */ /* 0x000fd00000000000 */
[----:B------:R-:W-:Y:S01]  /*4bc40*/  DMUL R36, R36, R2 ;  /* 0x0000000224247228 */ /* 0x000fe20000000000 */
[----:B------:R-:W-:Y:S10]  /*4bc50*/  @P0 BRA `(.L_x_1735) ;  /* 0xfffffffc00e40947 */ /* 0x000ff4000383ffff */
.L_x_1734:
[----:B------:R-:W-:Y:S05]  /*4bc60*/  BSYNC.RECONVERGENT B2 ;  /* 0x0000000000027941 */ /* 0x000fea0003800200 */
.L_x_1727:
[----:B------:R-:W-:Y:S01]  /*4bc70*/  UMOV UR8, 0x1be2b496 ;  /* 0x1be2b49600087882 */ /* 0x000fe20000000000 */
[----:B------:R-:W-:Y:S02]  /*4bc80*/  UMOV UR9, 0x4005bf0a ;  /* 0x4005bf0a00097882 */ /* 0x000fe40000000000 */
[----:B------:R-:W-:-:S11]  /*4bc90*/  DMUL R2, R36, UR8 ;  /* 0x0000000824027c28 */ /* 0x000fd60008000000 */
.L_x_1726:
[----:B------:R-:W-:Y:S05]  /*4bca0*/  BSYNC.RECONVERGENT B0 ;  /* 0x0000000000007941 */ /* 0x000fea0003800200 */
.L_x_1725:
[----:B0-----:R-:W-:-:S05]  /*4bcb0*/  VIMNMX.U32 R4, PT, PT, R14, 0x2, PT ;  /* 0x000000020e047848 */ /* 0x001fca0003fe0000 */
[----:B------:R-:W-:-:S04]  /*4bcc0*/  IMAD.SHL.U32 R13, R4, 0x4, RZ ;  /* 0x00000004040d7824 */ /* 0x000fc800078e00ff */
[----:B------:R-:W0:Y:S02]  /*4bcd0*/  LDC R4, c[0x2][R13+0x3c0] ;  /* 0x0080f0000d047b82 */ /* 0x000e240000000800 */
[----:B0-----:R-:W-:-:S04]  /*4bce0*/  SHF.R.S32.HI R5, RZ, 0x1f, R4 ;  /* 0x0000001fff057819 */ /* 0x001fc80000011404 */
.L_x_3083:
[----:B------:R-:W-:Y:S05]  /*4bcf0*/  BRX R4 -0x4bd00                                                     (*"BRANCH_TARGETS .L_x_1724,.L_x_3085,.L_x_3086"*) ;  /* 0xfffffb4004c07949 */ /* 0x000fea000383ffff */
.L_x_3086:
        /* <DEDUP_REMOVED lines=8> */
.L_x_3085:
[----:B------:R-:W-:Y:S02]  /*4bd80*/  IMAD.MOV.U32 R36, RZ, RZ, R2 ;  /* 0x000000ffff247224 */ /* 0x000fe400078e0002 */
[----:B------:R-:W-:Y:S01]  /*4bd90*/  IMAD.MOV.U32 R37, RZ, RZ, R3 ;  /* 0x000000ffff257224 */ /* 0x000fe200078e0003 */
[----:B------:R-:W-:Y:S06]  /*4bda0*/  BRA `(.L_x_1724) ;  /* 0x0000000400c07947 */ /* 0x000fec0003800000 */
.L_x_1723:
        /* <DEDUP_REMOVED lines=21> */
.L_x_1742:
        /* <DEDUP_REMOVED lines=21> */
.L_x_1741:
[----:B------:R-:W-:Y:S05]  /*4c050*/  BSYNC.RECONVERGENT B3 ;  /* 0x0000000000037941 */ /* 0x000fea0003800200 */
.L_x_1740:
        /* <DEDUP_REMOVED lines=16> */
.L_x_1744:
[----:B------:R-:W-:Y:S05]  /*4c160*/  BSYNC.RECONVERGENT B3 ;  /* 0x0000000000037941 */ /* 0x000fea0003800200 */
.L_x_1743:
[----:B------:R-:W-:-:S13]  /*4c170*/  ISETP.NE.OR P0, PT, R4, R5, P0 ;  /* 0x000000050400720c */ /* 0x000fda0000705670 */
[----:B------:R-:W-:Y:S05]  /*4c180*/  @!P0 BRA `(.L_x_1745) ;  /* 0x0000000000248947 */ /* 0x000fea0003800000 */
.L_x_1739:
[----:B------:R-:W-:Y:S01]  /*4c190*/  IMAD.MOV.U32 R2, RZ, RZ, 0x1be2b496 ;  /* 0x1be2b496ff027424 */ /* 0x000fe200078e00ff */
[----:B------:R-:W-:-:S07]  /*4c1a0*/  MOV R3, 0x4005bf0a ;  /* 0x4005bf0a00037802 */ /* 0x000fce0000000f00 */
.L_x_1746:
[----:B------:R-:W-:Y:S01]  /*4c1b0*/  DMUL R6, R6, R2 ;  /* 0x0000000206067228 */ /* 0x000fe20000000000 */
[----:B------:R-:W-:-:S05]  /*4c1c0*/  VIADD R4, R4, 0x4 ;  /* 0x0000000404047836 */ /* 0x000fca0000000000 */
[----:B------:R-:W-:Y:S02]  /*4c1d0*/  ISETP.NE.AND P0, PT, R4, R5, PT ;  /* 0x000000050400720c */ /* 0x000fe40003f05270 */
[----:B------:R-:W-:-:S08]  /*4c1e0*/  DMUL R6, R6, R2 ;  /* 0x0000000206067228 */ /* 0x000fd00000000000 */
[----:B------:R-:W-:-:S08]  /*4c1f0*/  DMUL R6, R6, R2 ;  /* 0x0000000206067228 */ /* 0x000fd00000000000 */
[----:B------:R-:W-:Y:S01]  /*4c200*/  DMUL R6, R6, R2 ;  /* 0x0000000206067228 */ /* 0x000fe20000000000 */
[----:B------:R-:W-:Y:S10]  /*4c210*/  @P0 BRA `(.L_x_1746) ;  /* 0xfffffffc00e40947 */ /* 0x000ff4000383ffff */
.L_x_1745:
[----:B------:R-:W-:Y:S05]  /*4c220*/  BSYNC.RECONVERGENT B2 ;  /* 0x0000000000027941 */ /* 0x000fea0003800200 */
.L_x_1738:
[----:B------:R-:W-:Y:S01]  /*4c230*/  UMOV UR8, 0x1be2b496 ;  /* 0x1be2b49600087882 */ /* 0x000fe20000000000 */
[----:B------:R-:W-:Y:S02]  /*4c240*/  UMOV UR9, 0x4005bf0a ;  /* 0x4005bf0a00097882 */ /* 0x000fe40000000000 */
[----:B------:R-:W-:-:S11]  /*4c250*/  DMUL R2, R6, UR8 ;  /* 0x0000000806027c28 */ /* 0x000fd60008000000 */
.L_x_1737:
[----:B------:R-:W-:Y:S05]  /*4c260*/  BSYNC.RECONVERGENT B0 ;  /* 0x0000000000007941 */ /* 0x000fea0003800200 */
.L_x_1736:
[----:B------:R-:W-:Y:S01]  /*4c270*/  VIMNMX.U32 R4, PT, PT, R14, 0x2, PT ;  /* 0x000000020e047848 */ /* 0x000fe20003fe0000 */
[----:B------:R-:W-:Y:S04]  /*4c280*/  BSSY.RECONVERGENT B0, `(.L_x_1747) ;  /* 0x000000f000007945 */ /* 0x000fe80003800200 */
[----:B------:R-:W-:-:S04]  /*4c290*/  IMAD.SHL.U32 R13, R4, 0x4, RZ ;  /* 0x00000004040d7824 */ /* 0x000fc800078e00ff */
[----:B------:R-:W0:Y:S02]  /*4c2a0*/  LDC R4, c[0x2][R13+0x3cc] ;  /* 0x0080f3000d047b82 */ /* 0x000e240000000800 */
[----:B0-----:R-:W-:-:S04]  /*4c2b0*/  SHF.R.S32.HI R5, RZ, 0x1f, R4 ;  /* 0x0000001fff057819 */ /* 0x001fc80000011404 */
.L_x_3087:
[----:B------:R-:W-:Y:S05]  /*4c2c0*/  BRX R4 -0x4c2d0                                                     (*"BRANCH_TARGETS .L_x_1748,.L_x_3089,.L_x_3090"*) ;  /* 0xfffffb3c044c7949 */ /* 0x000fea000383ffff */
.L_x_3090:
        /* <DEDUP_REMOVED lines=8> */
.L_x_3089:
[----:B------:R-:W-:Y:S02]  /*4c350*/  IMAD.MOV.U32 R6, RZ, RZ, R2 ;  /* 0x000000ffff067224 */ /* 0x000fe400078e0002 */
[----:B------:R-:W-:-:S07]  /*4c360*/  IMAD.MOV.U32 R7, RZ, RZ, R3 ;  /* 0x000000ffff077224 */ /* 0x000fce00078e0003 */
.L_x_1748:
[----:B------:R-:W-:Y:S05]  /*4c370*/  BSYNC.RECONVERGENT B0 ;  /* 0x0000000000007941 */ /* 0x000fea0003800200 */
.L_x_1747:
        /* <DEDUP_REMOVED lines=16> */
.L_x_1750:
[----:B------:R-:W-:Y:S05]  /*4c480*/  BSYNC.RECONVERGENT B2 ;  /* 0x0000000000027941 */ /* 0x000fea0003800200 */
.L_x_1749:
[----:B------:R-:W-:Y:S02]  /*4c490*/  IMAD.MOV.U32 R36, RZ, RZ, R108 ;  /* 0x000000ffff247224 */ /* 0x000fe400078e006c */
[----:B------:R-:W-:-:S07]  /*4c4a0*/  IMAD.MOV.U32 R37, RZ, RZ, R109 ;  /* 0x000000ffff257224 */ /* 0x000fce00078e006d */
.L_x_1724:
[----:B------:R-:W-:Y:S05]  /*4c4b0*/  BSYNC.RECONVERGENT B1 ;  /* 0x0000000000017941 */ /* 0x000fea0003800200 */
.L_x_1722:
[----:B0-----:R-:W0:Y:S01]  /*4c4c0*/  MUFU.RCP64H R5, 6 ;  /* 0x4018000000057908 */ /* 0x001e220000001800 */
[----:B------:R-:W-:Y:S01]  /*4c4d0*/  IMAD.MOV.U32 R38, RZ, RZ, 0x0 ;  /* 0x00000000ff267424 */ /* 0x000fe200078e00ff */
[----:B------:R-:W-:Y:S01]  /*4c4e0*/  MOV R39, 0x3ff00000 ;  /* 0x3ff0000000277802 */ /* 0x000fe20000000f00 */
[----:B------:R-:W-:Y:S01]  /*4c4f0*/  IMAD.MOV.U32 R4, RZ, RZ, 0x1 ;  /* 0x00000001ff047424 */ /* 0x000fe200078e00ff */
[----:B------:R-:W-:Y:S04]  /*4c500*/  BSSY.RECONVERGENT B1, `(.L_x_1751) ;  /* 0x000001a000017945 */ /* 0x000fe80003800200 */
[----:B------:R-:W1:Y:S01]  /*4c510*/  I2F.F64 R2, R33 ;  /* 0x0000002100027312 */ /* 0x000e620000201c00 */
        /* <DEDUP_REMOVED lines=24> */
.L_x_1752:
[----:B------:R-:W-:Y:S05]  /*4c6a0*/  BSYNC.RECONVERGENT B1 ;  /* 0x0000000000017941 */ /* 0x000fea0003800200 */
.L_x_1751:
        /* <DEDUP_REMOVED lines=26> */
.L_x_1754:
[----:B------:R-:W-:Y:S05]  /*4c850*/  BSYNC.RECONVERGENT B1 ;  /* 0x0000000000017941 */ /* 0x000fea0003800200 */
.L_x_1753:
        /* <DEDUP_REMOVED lines=26> */
.L_x_1756:
[----:B------:R-:W-:Y:S05]  /*4ca00*/  BSYNC.RECONVERGENT B1 ;  /* 0x0000000000017941 */ /* 0x000fea0003800200 */
.L_x_1755:
        /* <DEDUP_REMOVED lines=26> */
.L_x_1758:
[----:B------:R-:W-:Y:S05]  /*4cbb0*/  BSYNC.RECONVERGENT B1 ;  /* 0x0000000000017941 */ /* 0x000fea0003800200 */
.L_x_1757:
        /* <DEDUP_REMOVED lines=26> */
.L_x_1760:
[----:B------:R-:W-:Y:S05]  /*4cd60*/  BSYNC.RECONVERGENT B1 ;  /* 0x0000000000017941 */ /* 0x000fea0003800200 */
.L_x_1759:
        /* <DEDUP_REMOVED lines=26> */
.L_x_1762:
[----:B------:R-:W-:Y:S05]  /*4cf10*/  BSYNC.RECONVERGENT B1 ;  /* 0x0000000000017941 */ /* 0x000fea0003800200 */
.L_x_1761:
        /* <DEDUP_REMOVED lines=24> */
.L_x_1764:
[----:B------:R-:W-:Y:S05]  /*4d0a0*/  BSYNC.RECONVERGENT B1 ;  /* 0x0000000000017941 */ /* 0x000fea0003800200 */
.L_x_1763:
[----:B------:R-:W-:Y:S01]  /*4d0b0*/  IMAD R40, R18, 0x8, R1 ;  /* 0x0000000812287824 */ /* 0x000fe200078e0201 */
[----:B------:R-:W-:-:S05]  /*4d0c0*/  LEA R30, R12, R1, 0x3 ;  /* 0x000000010c1e7211 */ /* 0x000fca00078e18ff */
[----:B------:R-:W2:Y:S04]  /*4d0d0*/  LDL.64 R40, [R40+0x460] ;  /* 0x0004600028287983 */ /* 0x000ea80000100a00 */
[----:B------:R-:W3:Y:S01]  /*4d0e0*/  LDL.64 R30, [R30+0xd8] ;  /* 0x0000d8001e1e7983 */ /* 0x000ee20000100a00 */
        /* <DEDUP_REMOVED lines=32> */
.L_x_1774:
        /* <DEDUP_REMOVED lines=21> */
.L_x_1773:
[----:B------:R-:W-:Y:S05]  /*4d440*/  BSYNC.RECONVERGENT B3 ;  /* 0x0000000000037941 */ /* 0x000fea0003800200 */
.L_x_1772:
        /* <DEDUP_REMOVED lines=16> */
.L_x_1776:
[----:B------:R-:W-:Y:S05]  /*4d550*/  BSYNC.RECONVERGENT B3 ;  /* 0x0000000000037941 */ /* 0x000fea0003800200 */
.L_x_1775:
[----:B------:R-:W-:-:S13]  /*4d560*/  ISETP.NE.OR P0, PT, R4, R5, P0 ;  /* 0x000000050400720c */ /* 0x000fda0000705670 */
[----:B------:R-:W-:Y:S05]  /*4d570*/  @!P0 BRA `(.L_x_1777) ;  /* 0x0000000000248947 */ /* 0x000fea0003800000 */
.L_x_1771:
[----:B------:R-:W-:Y:S02]  /*4d580*/  IMAD.MOV.U32 R2, RZ, RZ, 0x1be2b496 ;  /* 0x1be2b496ff027424 */ /* 0x000fe400078e00ff */
[----:B------:R-:W-:-:S07]  /*4d590*/  IMAD.MOV.U32 R3, RZ, RZ, 0x4005bf0a ;  /* 0x4005bf0aff037424 */ /* 0x000fce00078e00ff */
.L_x_1778:
[----:B------:R-:W-:Y:S01]  /*4d5a0*/  DMUL R44, R44, R2 ;  /* 0x000000022c2c7228 */ /* 0x000fe20000000000 */
[----:B------:R-:W-:-:S05]  /*4d5b0*/  VIADD R4, R4, 0x4 ;  /* 0x0000000404047836 */ /* 0x000fca0000000000 */
[----:B------:R-:W-:Y:S02]  /*4d5c0*/  ISETP.NE.AND P0, PT, R4, R5, PT ;  /* 0x000000050400720c */ /* 0x000fe40003f05270 */
[----:B------:R-:W-:-:S08]  /*4d5d0*/  DMUL R44, R44, R2 ;  /* 0x000000022c2c7228 */ /* 0x000fd00000000000 */
[----:B------:R-:W-:-:S08]  /*4d5e0*/  DMUL R44, R44, R2 ;  /* 0x000000022c2c7228 */ /* 0x000fd00000000000 */
[----:B------:R-:W-:Y:S01]  /*4d5f0*/  DMUL R44, R44, R2 ;  /* 0x000000022c2c7228 */ /* 0x000fe20000000000 */
[----:B------:R-:W-:Y:S10]  /*4d600*/  @P0 BRA `(.L_x_1778) ;  /* 0xfffffffc00e40947 */ /* 0x000ff4000383ffff */
.L_x_1777:
[----:B------:R-:W-:Y:S05]  /*4d610*/  BSYNC.RECONVERGENT B2 ;  /* 0x0000000000027941 */ /* 0x000fea0003800200 */
.L_x_1770:
[----:B------:R-:W-:Y:S01]  /*4d620*/  UMOV UR8, 0x1be2b496 ;  /* 0x1be2b49600087882 */ /* 0x000fe20000000000 */
[----:B------:R-:W-:Y:S02]  /*4d630*/  UMOV UR9, 0x4005bf0a ;  /* 0x4005bf0a00097882 */ /* 0x000fe40000000000 */
[----:B------:R-:W-:-:S11]  /*4d640*/  DMUL R2, R44, UR8 ;  /* 0x000000082c027c28 */ /* 0x000fd60008000000 */
.L_x_1769:
[----:B------:R-:W-:Y:S05]  /*4d650*/  BSYNC.RECONVERGENT B0 ;  /* 0x0000000000007941 */ /* 0x000fea0003800200 */
.L_x_1768:
[----:B------:R-:W-:-:S05]  /*4d660*/  VIMNMX.U32 R4, PT, PT, R14, 0x2, PT ;  /* 0x000000020e047848 */ /* 0x000fca0003fe0000 */
[----:B------:R-:W-:-:S04]  /*4d670*/  IMAD.SHL.U32 R13, R4, 0x4, RZ ;  /* 0x00000004040d7824 */ /* 0x000fc800078e00ff */
[----:B------:R-:W0:Y:S02]  /*4d680*/  LDC R4, c[0x2][R13+0x3d8] ;  /* 0x0080f6000d047b82 */ /* 0x000e240000000800 */
[----:B0-----:R-:W-:-:S04]  /*4d690*/  SHF.R.S32.HI R5, RZ, 0x1f, R4 ;  /* 0x0000001fff057819 */ /* 0x001fc80000011404 */
.L_x_3091:
[----:B------:R-:W-:Y:S05]  /*4d6a0*/  BRX R4 -0x4d6b0                                                     (*"BRANCH_TARGETS .L_x_1767,.L_x_3093,.L_x_3094"*) ;  /* 0xfffffb2804547949 */ /* 0x000fea000383ffff */
.L_x_3094:
        /* <DEDUP_REMOVED lines=8> */
.L_x_3093:
[----:B------:R-:W-:Y:S01]  /*4d730*/  IMAD.MOV.U32 R44, RZ, RZ, R2 ;  /* 0x000000ffff2c7224 */ /* 0x000fe200078e0002 */
[----:B------:R-:W-:Y:S01]  /*4d740*/  MOV R45, R3 ;  /* 0x00000003002d7202 */ /* 0x000fe20000000f00 */
[----:B------:R-:W-:Y:S06]  /*4d750*/  BRA `(.L_x_1767) ;  /* 0x0000000400c07947 */ /* 0x000fec0003800000 */
.L_x_1766:
        /* <DEDUP_REMOVED lines=21> */
.L_x_1785:
        /* <DEDUP_REMOVED lines=21> */
.L_x_1784:
[----:B------:R-:W-:Y:S05]  /*4da00*/  BSYNC.RECONVERGENT B3 ;  /* 0x0000000000037941 */ /* 0x000fea0003800200 */
.L_x_1783:
        /* <DEDUP_REMOVED lines=16> */
.L_x_1787:
[----:B------:R-:W-:Y:S05]  /*4db10*/  BSYNC.RECONVERGENT B3 ;  /* 0x0000000000037941 */ /* 0x000fea0003800200 */
.L_x_1786:
[----:B------:R-:W-:-:S13]  /*4db20*/  ISETP.NE.OR P0, PT, R4, R5, P0 ;  /* 0x000000050400720c */ /* 0x000fda0000705670 */
[----:B------:R-:W-:Y:S05]  /*4db30*/  @!P0 BRA `(.L_x_1788) ;  /* 0x0000000000248947 */ /* 0x000fea0003800000 */
.L_x_1782:
[----:B------:R-:W-:Y:S01]  /*4db40*/  MOV R2, 0x1be2b496 ;  /* 0x1be2b49600027802 */ /* 0x000fe20000000f00 */
[----:B------:R-:W-:-:S07]  /*4db50*/  IMAD.MOV.U32 R3, RZ, RZ, 0x4005bf0a ;  /* 0x4005bf0aff037424 */ /* 0x000fce00078e00ff */
.L_x_1789:
[----:B------:R-:W-:Y:S01]  /*4db60*/  DMUL R8, R8, R2 ;  /* 0x0000000208087228 */ /* 0x000fe20000000000 */
[----:B------:R-:W-:-:S05]  /*4db70*/  VIADD R4, R4, 0x4 ;  /* 0x0000000404047836 */ /* 0x000fca0000000000 */
[----:B------:R-:W-:Y:S02]  /*4db80*/  ISETP.NE.AND P0, PT, R4, R5, PT ;  /* 0x000000050400720c */ /* 0x000fe40003f05270 */
[----:B------:R-:W-:-:S08]  /*4db90*/  DMUL R8, R8, R2 ;  /* 0x0000000208087228 */ /* 0x000fd00000000000 */
[----:B------:R-:W-:-:S08]  /*4dba0*/  DMUL R8, R8, R2 ;  /* 0x0000000208087228 */ /* 0x000fd00000000000 */
[----:B------:R-:W-:Y:S01]  /*4dbb0*/  DMUL R8, R8, R2 ;  /* 0x0000000208087228 */ /* 0x000fe20000000000 */
[----:B------:R-:W-:Y:S10]  /*4dbc0*/  @P0 BRA `(.L_x_1789) ;  /* 0xfffffffc00e40947 */ /* 0x000ff4000383ffff */
.L_x_1788:
[----:B------:R-:W-:Y:S05]  /*4dbd0*/  BSYNC.RECONVERGENT B2 ;  /* 0x0000000000027941 */ /* 0x000fea0003800200 */
.L_x_1781:
[----:B------:R-:W-:Y:S01]  /*4dbe0*/  UMOV UR8, 0x1be2b496 ;  /* 0x1be2b49600087882 */ /* 0x000fe20000000000 */
[----:B------:R-:W-:Y:S02]  /*4dbf0*/  UMOV UR9, 0x4005bf0a ;  /* 0x4005bf0a00097882 */ /* 0x000fe40000000000 */
[----:B------:R-:W-:-:S11]  /*4dc00*/  DMUL R2, R8, UR8 ;  /* 0x0000000808027c28 */ /* 0x000fd60008000000 */
.L_x_1780:
[----:B------:R-:W-:Y:S05]  /*4dc10*/  BSYNC.RECONVERGENT B0 ;  /* 0x0000000000007941 */ /* 0x000fea0003800200 */
.L_x_1779:
[----:B------:R-:W-:Y:S01]  /*4dc20*/  VIMNMX.U32 R4, PT, PT, R14, 0x2, PT ;  /* 0x000000020e047848 */ /* 0x000fe20003fe0000 */
[----:B------:R-:W-:Y:S04]  /*4dc30*/  BSSY.RECONVERGENT B0, `(.L_x_1790) ;  /* 0x000000f000007945 */ /* 0x000fe80003800200 */
[----:B------:R-:W-:-:S04]  /*4dc40*/  IMAD.SHL.U32 R13, R4, 0x4, RZ ;  /* 0x00000004040d7824 */ /* 0x000fc800078e00ff */
[----:B------:R-:W0:Y:S02]  /*4dc50*/  LDC R4, c[0x2][R13+0x3e4] ;  /* 0x0080f9000d047b82 */ /* 0x000e240000000800 */
[----:B0-----:R-:W-:-:S04]  /*4dc60*/  SHF.R.S32.HI R5, RZ, 0x1f, R4 ;  /* 0x0000001fff057819 */ /* 0x001fc80000011404 */
.L_x_3095:
[----:B------:R-:W-:Y:S05]  /*4dc70*/  BRX R4 -0x4dc80                                                     (*"BRANCH_TARGETS .L_x_1791,.L_x_3097,.L_x_3098"*) ;  /* 0xfffffb2004e07949 */ /* 0x000fea000383ffff */
.L_x_3098:
        /* <DEDUP_REMOVED lines=8> */
.L_x_3097:
[----:B------:R-:W-:Y:S02]  /*4dd00*/  IMAD.MOV.U32 R8, RZ, RZ, R2 ;  /* 0x000000ffff087224 */ /* 0x000fe400078e0002 */
[----:B------:R-:W-:-:S07]  /*4dd10*/  IMAD.MOV.U32 R9, RZ, RZ, R3 ;  /* 0x000000ffff097224 */ /* 0x000fce00078e0003 */
.L_x_1791:
[----:B------:R-:W-:Y:S05]  /*4dd20*/  BSYNC.RECONVERGENT B0 ;  /* 0x0000000000007941 */ /* 0x000fea0003800200 */
.L_x_1790:
        /* <DEDUP_REMOVED lines=16> */
.L_x_1793:
[----:B------:R-:W-:Y:S05]  /*4de30*/  BSYNC.RECONVERGENT B2 ;  /* 0x0000000000027941 */ /* 0x000fea0003800200 */
.L_x_1792:
[----:B------:R-:W-:Y:S02]  /*4de40*/  IMAD.MOV.U32 R44, RZ, RZ, R108 ;  /* 0x000000ffff2c7224 */ /* 0x000fe400078e006c */
[----:B------:R-:W-:-:S07]  /*4de50*/  IMAD.MOV.U32 R45, RZ, RZ, R109 ;  /* 0x000000ffff2d7224 */ /* 0x000fce00078e006d */
.L_x_1767:
[----:B------:R-:W-:Y:S05]  /*4de60*/  BSYNC.RECONVERGENT B1 ;  /* 0x0000000000017941 */ /* 0x000fea0003800200 */
.L_x_1765:
        /* <DEDUP_REMOVED lines=30> */
.L_x_1795:
[----:B------:R-:W-:Y:S05]  /*4e050*/  BSYNC.RECONVERGENT B1 ;  /* 0x0000000000017941 */ /* 0x000fea0003800200 */
.L_x_1794:
        /* <DEDUP_REMOVED lines=26> */
.L_x_1797:
[----:B------:R-:W-:Y:S05]  /*4e200*/  BSYNC.RECONVERGENT B1 ;  /* 0x0000000000017941 */ /* 0x000fea0003800200 */
.L_x_1796:
        /* <DEDUP_REMOVED lines=26> */
.L_x_1799:
[----:B------:R-:W-:Y:S05]  /*4e3b0*/  BSYNC.RECONVERGENT B1 ;  /* 0x0000000000017941 */ /* 0x000fea0003800200 */
.L_x_1798:
        /* <DEDUP_REMOVED lines=26> */
.L_x_1801:
[----:B------:R-:W-:Y:S05]  /*4e560*/  BSYNC.RECONVERGENT B1 ;  /* 0x0000000000017941 */ /* 0x000fea0003800200 */
.L_x_1800:
        /* <DEDUP_REMOVED lines=26> */
.L_x_1803:
[----:B------:R-:W-:Y:S05]  /*4e710*/  BSYNC.RECONVERGENT B1 ;  /* 0x0000000000017941 */ /* 0x000fea0003800200 */
.L_x_1802:
        /* <DEDUP_REMOVED lines=26> */
.L_x_1805:
[----:B------:R-:W-:Y:S05]  /*4e8c0*/  BSYNC.RECONVERGENT B1 ;  /* 0x0000000000017941 */ /* 0x000fea0003800200 */
.L_x_1804:
        /* <DEDUP_REMOVED lines=24> */
.L_x_1807:
[----:B------:R-:W-:Y:S05]  /*4ea50*/  BSYNC.RECONVERGENT B1 ;  /* 0x0000000000017941 */ /* 0x000fea0003800200 */
.L_x_1806:
[----:B------:R-:W-:Y:S01]  /*4ea60*/  LEA R38, R18, R1, 0x3 ;  /* 0x0000000112267211 */ /* 0x000fe200078e18ff */
[----:B------:R-:W-:-:S05]  /*4ea70*/  IMAD R46, R12, 0x8, R1 ;  /* 0x000000080c2e7824 */ /* 0x000fca00078e0201 */
[----:B------:R-:W2:Y:S04]  /*4ea80*/  LDL.64 R38, [R38+0x4b0] ;  /* 0x0004b00026267983 */ /* 0x000ea80000100a00 */
[----:B------:R-:W3:Y:S01]  /*4ea90*/  LDL.64 R46, [R46+0x48] ;  /* 0x000048002e2e7983 */ /* 0x000ee20000100a00 */
        /* <DEDUP_REMOVED lines=32> */
.L_x_1817:
        /* <DEDUP_REMOVED lines=21> */
.L_x_1816:
[----:B------:R-:W-:Y:S05]  /*4edf0*/  BSYNC.RECONVERGENT B3 ;  /* 0x0000000000037941 */ /* 0x000fea0003800200 */
.L_x_1815:
        /* <DEDUP_REMOVED lines=16> */
.L_x_1819:
[----:B------:R-:W-:Y:S05]  /*4ef00*/  BSYNC.RECONVERGENT B3 ;  /* 0x0000000000037941 */ /* 0x000fea0003800200 */
.L_x_1818:
[----:B------:R-:W-:-:S13]  /*4ef10*/  ISETP.NE.OR P0, PT, R13, R14, P0 ;  /* 0x0000000e0d00720c */ /* 0x000fda0000705670 */
[----:B------:R-:W-:Y:S05]  /*4ef20*/  @!P0 BRA `(.L_x_1820) ;  /* 0x0000000000248947 */ /* 0x000fea0003800000 */
.L_x_1814:
[----:B------:R-:W-:Y:S02]  /*4ef30*/  IMAD.MOV.U32 R2, RZ, RZ, 0x1be2b496 ;  /* 0x1be2b496ff027424 */ /* 0x000fe400078e00ff */
[----:B------:R-:W-:-:S07]  /*4ef40*/  IMAD.MOV.U32 R3, RZ, RZ, 0x4005bf0a ;  /* 0x4005bf0aff037424 */ /* 0x000fce00078e00ff */
.L_x_1821:
[----:B------:R-:W-:Y:S01]  /*4ef50*/  DMUL R50, R50, R2 ;  /* 0x0000000232327228 */ /* 0x000fe20000000000 */
[----:B------:R-:W-:-:S05]  /*4ef60*/  VIADD R13, R13, 0x4 ;  /* 0x000000040d0d7836 */ /* 0x000fca0000000000 */
[----:B------:R-:W-:Y:S02]  /*4ef70*/  ISETP.NE.AND P0, PT, R13, R14, PT ;  /* 0x0000000e0d00720c */ /* 0x000fe40003f05270 */
[----:B------:R-:W-:-:S08]  /*4ef80*/  DMUL R50, R50, R2 ;  /* 0x0000000232327228 */ /* 0x000fd00000000000 */
[----:B------:R-:W-:-:S08]  /*4ef90*/  DMUL R50, R50, R2 ;  /* 0x0000000232327228 */ /* 0x000fd00000000000 */
[----:B------:R-:W-:Y:S01]  /*4efa0*/  DMUL R50, R50, R2 ;  /* 0x0000000232327228 */ /* 0x000fe20000000000 */
[----:B------:R-:W-:Y:S10]  /*4efb0*/  @P0 BRA `(.L_x_1821) ;  /* 0xfffffffc00e40947 */ /* 0x000ff4000383ffff */
.L_x_1820:
[----:B------:R-:W-:Y:S05]  /*4efc0*/  BSYNC.RECONVERGENT B2 ;  /* 0x0000000000027941 */ /* 0x000fea0003800200 */
.L_x_1813:
[----:B------:R-:W-:Y:S01]  /*4efd0*/  UMOV UR8, 0x1be2b496 ;  /* 0x1be2b49600087882 */ /* 0x000fe20000000000 */
[----:B------:R-:W-:Y:S02]  /*4efe0*/  UMOV UR9, 0x4005bf0a ;  /* 0x4005bf0a00097882 */ /* 0x000fe40000000000 */
[----:B------:R-:W-:-:S11]  /*4eff0*/  DMUL R2, R50, UR8 ;  /* 0x0000000832027c28 */ /* 0x000fd60008000000 */
.L_x_1812:
[----:B------:R-:W-:Y:S05]  /*4f000*/  BSYNC.RECONVERGENT B0 ;  /* 0x0000000000007941 */ /* 0x000fea0003800200 */
.L_x_1811:
[----:B------:R-:W-:-:S05]  /*4f010*/  VIMNMX.U32 R13, PT, PT, R19, 0x2, PT ;  /* 0x00000002130d7848 */ /* 0x000fca0003fe0000 */
[----:B------:R-:W-:-:S04]  /*4f020*/  IMAD.SHL.U32 R13, R13, 0x4, RZ ;  /* 0x000000040d0d7824 */ /* 0x000fc800078e00ff */
[----:B------:R-:W0:Y:S02]  /*4f030*/  LDC R14, c[0x2][R13+0x3f0] ;  /* 0x0080fc000d0e7b82 */ /* 0x000e240000000800 */
[----:B0-----:R-:W-:-:S04]  /*4f040*/  SHF.R.S32.HI R15, RZ, 0x1f, R14 ;  /* 0x0000001fff0f7819 */ /* 0x001fc8000001140e */
.L_x_3099:
[----:B------:R-:W-:Y:S05]  /*4f050*/  BRX R14 -0x4f060                                                    (*"BRANCH_TARGETS .L_x_1810,.L_x_3101,.L_x_3102"*) ;  /* 0xfffffb0c0ee87949 */ /* 0x000fea000383ffff */
.L_x_3102:
        /* <DEDUP_REMOVED lines=8> */
.L_x_3101:
[----:B------:R-:W-:Y:S01]  /*4f0e0*/  MOV R50, R2 ;  /* 0x0000000200327202 */ /* 0x000fe20000000f00 */
[----:B------:R-:W-:Y:S01]  /*4f0f0*/  IMAD.MOV.U32 R51, RZ, RZ, R3 ;  /* 0x000000ffff337224 */ /* 0x000fe200078e0003 */
[----:B------:R-:W-:Y:S06]  /*4f100*/  BRA `(.L_x_1810) ;  /* 0x0000000400c07947 */ /* 0x000fec0003800000 */
.L_x_1809:
        /* <DEDUP_REMOVED lines=21> */
.L_x_1828:
        /* <DEDUP_REMOVED lines=21> */
.L_x_1827:
[----:B------:R-:W-:Y:S05]  /*4f3b0*/  BSYNC.RECONVERGENT B3 ;  /* 0x0000000000037941 */ /* 0x000fea0003800200 */
.L_x_1826:
        /* <DEDUP_REMOVED lines=16> */
.L_x_1830:
[----:B------:R-:W-:Y:S05]  /*4f4c0*/  BSYNC.RECONVERGENT B3 ;  /* 0x0000000000037941 */ /* 0x000fea0003800200 */
.L_x_1829:
[----:B------:R-:W-:-:S13]  /*4f4d0*/  ISETP.NE.OR P0, PT, R13, R14, P0 ;  /* 0x0000000e0d00720c */ /* 0x000fda0000705670 */
[----:B------:R-:W-:Y:S05]  /*4f4e0*/  @!P0 BRA `(.L_x_1831) ;  /* 0x0000000000248947 */ /* 0x000fea0003800000 */
.L_x_1825:
[----:B------:R-:W-:Y:S02]  /*4f4f0*/  IMAD.MOV.U32 R2, RZ, RZ, 0x1be2b496 ;  /* 0x1be2b496ff027424 */ /* 0x000fe400078e00ff */
[----:B------:R-:W-:-:S07]  /*4f500*/  IMAD.MOV.U32 R3, RZ, RZ, 0x4005bf0a ;  /* 0x4005bf0aff037424 */ /* 0x000fce00078e00ff */
.L_x_1832:
[----:B------:R-:W-:Y:S01]  /*4f510*/  DMUL R10, R10, R2 ;  /* 0x000000020a0a7228 */ /* 0x000fe20000000000 */
[----:B------:R-:W-:-:S05]  /*4f520*/  VIADD R13, R13, 0x4 ;  /* 0x000000040d0d7836 */ /* 0x000fca0000000000 */
[----:B------:R-:W-:Y:S02]  /*4f530*/  ISETP.NE.AND P0, PT, R13, R14, PT ;  /* 0x0000000e0d00720c */ /* 0x000fe40003f05270 */
[----:B------:R-:W-:-:S08]  /*4f540*/  DMUL R10, R10, R2 ;  /* 0x000000020a0a7228 */ /* 0x000fd00000000000 */
[----:B------:R-:W-:-:S08]  /*4f550*/  DMUL R10, R10, R2 ;  /* 0x000000020a0a7228 */ /* 0x000fd00000000000 */
[----:B------:R-:W-:Y:S01]  /*4f560*/  DMUL R10, R10, R2 ;  /* 0x000000020a0a7228 */ /* 0x000fe20000000000 */
[----:B------:R-:W-:Y:S10]  /*4f570*/  @P0 BRA `(.L_x_1832) ;  /* 0xfffffffc00e40947 */ /* 0x000ff4000383ffff */
.L_x_1831:
[----:B------:R-:W-:Y:S05]  /*4f580*/  BSYNC.RECONVERGENT B2 ;  /* 0x0000000000027941 */ /* 0x000fea0003800200 */
.L_x_1824:
[----:B------:R-:W-:Y:S01]  /*4f590*/  UMOV UR8, 0x1be2b496 ;  /* 0x1be2b49600087882 */ /* 0x000fe20000000000 */
[----:B------:R-:W-:Y:S02]  /*4f5a0*/  UMOV UR9, 0x4005bf0a ;  /* 0x4005bf0a00097882 */ /* 0x000fe40000000000 */
[----:B------:R-:W-:-:S11]  /*4f5b0*/  DMUL R2, R10, UR8 ;  /* 0x000000080a027c28 */ /* 0x000fd60008000000 */
.L_x_1823:
[----:B------:R-:W-:Y:S05]  /*4f5c0*/  BSYNC.RECONVERGENT B0 ;  /* 0x0000000000007941 */ /* 0x000fea0003800200 */
.L_x_1822:
[----:B------:R-:W-:Y:S01]  /*4f5d0*/  VIMNMX.U32 R13, PT, PT, R19, 0x2, PT ;  /* 0x00000002130d7848 */ /* 0x000fe20003fe0000 */
[----:B------:R-:W-:Y:S04]  /*4f5e0*/  BSSY.RECONVERGENT B0, `(.L_x_1833) ;  /* 0x000000f000007945 */ /* 0x000fe80003800200 */
[----:B------:R-:W-:-:S04]  /*4f5f0*/  IMAD.SHL.U32 R13, R13, 0x4, RZ ;  /* 0x000000040d0d7824 */ /* 0x000fc800078e00ff */
[----:B------:R-:W0:Y:S02]  /*4f600*/  LDC R14, c[0x2][R13+0x3fc] ;  /* 0x0080ff000d0e7b82 */ /* 0x000e240000000800 */
[----:B0-----:R-:W-:-:S04]  /*4f610*/  SHF.R.S32.HI R15, RZ, 0x1f, R14 ;  /* 0x0000001fff0f7819 */ /* 0x001fc8000001140e */
.L_x_3103:
[----:B------:R-:W-:Y:S05]  /*4f620*/  BRX R14 -0x4f630                                                    (*"BRANCH_TARGETS .L_x_1834,.L_x_3105,.L_x_3106"*) ;  /* 0xfffffb080e747949 */ /* 0x000fea000383ffff */
.L_x_3106:
        /* <DEDUP_REMOVED lines=8> */
.L_x_3105:
[----:B------:R-:W-:Y:S01]  /*4f6b0*/  IMAD.MOV.U32 R10, RZ, RZ, R2 ;  /* 0x000000ffff0a7224 */ /* 0x000fe200078e0002 */
[----:B------:R-:W-:-:S07]  /*4f6c0*/  MOV R11, R3 ;  /* 0x00000003000b7202 */ /* 0x000fce0000000f00 */
.L_x_1834:
[----:B------:R-:W-:Y:S05]  /*4f6d0*/  BSYNC.RECONVERGENT B0 ;  /* 0x0000000000007941 */ /* 0x000fea0003800200 */
.L_x_1833:
        /* <DEDUP_REMOVED lines=16> */
.L_x_1836:
[----:B------:R-:W-:Y:S05]  /*4f7e0*/  BSYNC.RECONVERGENT B2 ;  /* 0x0000000000027941 */ /* 0x000fea0003800200 */
.L_x_1835:
[----:B------:R-:W-:Y:S01]  /*4f7f0*/  IMAD.MOV.U32 R50, RZ, RZ, R108 ;  /* 0x000000ffff327224 */ /* 0x000fe200078e006c */
[----:B------:R-:W-:-:S07]  /*4f800*/  MOV R51, R109 ;  /* 0x0000006d00337202 */ /* 0x000fce0000000f00 */
.L_x_1810:
[----:B------:R-:W-:Y:S05]  /*4f810*/  BSYNC.RECONVERGENT B1 ;  /* 0x0000000000017941 */ /* 0x000fea0003800200 */
.L_x_1808:
        /* <DEDUP_REMOVED lines=30> */
.L_x_1838:
[----:B------:R-:W-:Y:S05]  /*4fa00*/  BSYNC.RECONVERGENT B1 ;  /* 0x0000000000017941 */ /* 0x000fea0003800200 */
.L_x_1837:
        /* <DEDUP_REMOVED lines=26> */
.L_x_1840:
[----:B------:R-:W-:Y:S05]  /*4fbb0*/  BSYNC.RECONVERGENT B1 ;  /* 0x0000000000017941 */ /* 0x000fea0003800200 */
.L_x_1839:
        /* <DEDUP_REMOVED lines=26> */
.L_x_1842:
[----:B------:R-:W-:Y:S05]  /*4fd60*/  BSYNC.RECONVERGENT B1 ;  /* 0x0000000000017941 */ /* 0x000fea0003800200 */
.L_x_1841:
        /* <DEDUP_REMOVED lines=26> */
.L_x_1844:
[----:B------:R-:W-:Y:S05]  /*4ff10*/  BSYNC.RECONVERGENT B1 ;  /* 0x0000000000017941 */ /* 0x000fea0003800200 */
.L_x_1843:
        /* <DEDUP_REMOVED lines=26> */
.L_x_1846:
[----:B------:R-:W-:Y:S05]  /*500c0*/  BSYNC.RECONVERGENT B1 ;  /* 0x0000000000017941 */ /* 0x000fea0003800200 */
.L_x_1845:
        /* <DEDUP_REMOVED lines=26> */
.L_x_1848:
[----:B------:R-:W-:Y:S05]  /*50270*/  BSYNC.RECONVERGENT B1 ;  /* 0x0000000000017941 */ /* 0x000fea0003800200 */
.L_x_1847:
        /* <DEDUP_REMOVED lines=24> */
.L_x_1850:
[----:B------:R-:W-:Y:S05]  /*50400*/  BSYNC.RECONVERGENT B1 ;  /* 0x0000000000017941 */ /* 0x000fea0003800200 */
.L_x_1849:
[--C-:B------:R-:W-:Y:S02]  /*50410*/  IMAD R36, R18, 0x8, R1.reuse ;  /* 0x0000000812247824 */ /* 0x100fe400078e0201 */
[----:B------:R-:W-:-:S04]  /*50420*/  IMAD R48, R12, 0x8, R1 ;  /* 0x000000080c307824 */ /* 0x000fc800078e0201 */
[----:B------:R-:W2:Y:S04]  /*50430*/  LDL.64 R36, [R36+0x500] ;  /* 0x0005000024247983 */ /* 0x000ea80000100a00 */
[----:B------:R-:W3:Y:S01]  /*50440*/  LDL.64 R48, [R48+0x120] ;  /* 0x0001200030307983 */ /* 0x000ee20000100a00 */
        /* <DEDUP_REMOVED lines=32> */
.L_x_1860:
        /* <DEDUP_REMOVED lines=21> */
.L_x_1859:
[----:B------:R-:W-:Y:S05]  /*507a0*/  BSYNC.RECONVERGENT B3 ;  /* 0x0000000000037941 */ /* 0x000fea0003800200 */
.L_x_1858:
        /* <DEDUP_REMOVED lines=16> */
.L_x_1862:
[----:B------:R-:W-:Y:S05]  /*508b0*/  BSYNC.RECONVERGENT B3 ;  /* 0x0000000000037941 */ /* 0x000fea0003800200 */
.L_x_1861:
[----:B------:R-:W-:-:S13]  /*508c0*/  ISETP.NE.OR P0, PT, R13, R14, P0 ;  /* 0x0000000e0d00720c */ /* 0x000fda0000705670 */
[----:B------:R-:W-:Y:S05]  /*508d0*/  @!P0 BRA `(.L_x_1863) ;  /* 0x0000000000248947 */ /* 0x000fea0003800000 */
.L_x_1857:
[----:B------:R-:W-:Y:S02]  /*508e0*/  IMAD.MOV.U32 R2, RZ, RZ, 0x1be2b496 ;  /* 0x1be2b496ff027424 */ /* 0x000fe400078e00ff */
[----:B------:R-:W-:-:S07]  /*508f0*/  IMAD.MOV.U32 R3, RZ, RZ, 0x4005bf0a ;  /* 0x4005bf0aff037424 */ /* 0x000fce00078e00ff */
.L_x_1864:
[----:B------:R-:W-:Y:S01]  /*50900*/  DMUL R50, R50, R2 ;  /* 0x0000000232327228 */ /* 0x000fe20000000000 */
[----:B------:R-:W-:-:S05]  /*50910*/  VIADD R13, R13, 0x4 ;  /* 0x000000040d0d7836 */ /* 0x000fca0000000000 */
[----:B------:R-:W-:Y:S02]  /*50920*/  ISETP.NE.AND P0, PT, R13, R14, PT ;  /* 0x0000000e0d00720c */ /* 0x000fe40003f05270 */
[----:B------:R-:W-:-:S08]  /*50930*/  DMUL R50, R50, R2 ;  /* 0x0000000232327228 */ /* 0x000fd00000000000 */
[----:B------:R-:W-:-:S08]  /*50940*/  DMUL R50, R50, R2 ;  /* 0x0000000232327228 */ /* 0x000fd00000000000 */
[----:B------:R-:W-:Y:S01]  /*50950*/  DMUL R50, R50, R2 ;  /* 0x0000000232327228 */ /* 0x000fe20000000000 */
[----:B------:R-:W-:Y:S10]  /*50960*/  @P0 BRA `(.L_x_1864) ;  /* 0xfffffffc00e40947 */ /* 0x000ff4000383ffff */
.L_x_1863:
[----:B------:R-:W-:Y:S05]  /*50970*/  BSYNC.RECONVERGENT B2 ;  /* 0x0000000000027941 */ /* 0x000fea0003800200 */
.L_x_1856:
[----:B------:R-:W-:Y:S01]  /*50980*/  UMOV UR8, 0x1be2b496 ;  /* 0x1be2b49600087882 */ /* 0x000fe20000000000 */
[----:B------:R-:W-:Y:S02]  /*50990*/  UMOV UR9, 0x4005bf0a ;  /* 0x4005bf0a00097882 */ /* 0x000fe40000000000 */
[----:B------:R-:W-:-:S11]  /*509a0*/  DMUL R2, R50, UR8 ;  /* 0x0000000832027c28 */ /* 0x000fd60008000000 */
.L_x_1855:
[----:B------:R-:W-:Y:S05]  /*509b0*/  BSYNC.RECONVERGENT B0 ;  /* 0x0000000000007941 */ /* 0x000fea0003800200 */
.L_x_1854:
[----:B------:R-:W-:-:S04]  /*509c0*/  VIMNMX.U32 R13, PT, PT, R19, 0x2, PT ;  /* 0x00000002130d7848 */ /* 0x000fc80003fe0000 */
[----:B------:R-:W-:-:S04]  /*509d0*/  SHF.L.U32 R13, R13, 0x2, RZ ;  /* 0x000000020d0d7819 */ /* 0x000fc800000006ff */
[----:B------:R-:W0:Y:S02]  /*509e0*/  LDC R14, c[0x2][R13+0x408] ;  /* 0x008102000d0e7b82 */ /* 0x000e240000000800 */
[----:B0-----:R-:W-:-:S04]  /*509f0*/  SHF.R.S32.HI R15, RZ, 0x1f, R14 ;  /* 0x0000001fff0f7819 */ /* 0x001fc8000001140e */
.L_x_3107:
[----:B------:R-:W-:Y:S05]  /*50a00*/  BRX R14 -0x50a10                                                    (*"BRANCH_TARGETS .L_x_1853,.L_x_3109,.L_x_3110"*) ;  /* 0xfffffaf40e7c7949 */ /* 0x000fea000383ffff */
.L_x_3110:
        /* <DEDUP_REMOVED lines=8> */
.L_x_3109:
[----:B------:R-:W-:Y:S02]  /*50a90*/  IMAD.MOV.U32 R50, RZ, RZ, R2 ;  /* 0x000000ffff327224 */ /* 0x000fe400078e0002 */
[----:B------:R-:W-:Y:S01]  /*50aa0*/  IMAD.MOV.U32 R51, RZ, RZ, R3 ;  /* 0x000000ffff337224 */ /* 0x000fe200078e0003 */
[----:B------:R-:W-:Y:S06]  /*50ab0*/  BRA `(.L_x_1853) ;  /* 0x0000000400c07947 */ /* 0x000fec0003800000 */
.L_x_1852:
        /* <DEDUP_REMOVED lines=21> */
.L_x_1871:
        /* <DEDUP_REMOVED lines=21> */
.L_x_1870:
[----:B------:R-:W-:Y:S05]  /*50d60*/  BSYNC.RECONVERGENT B3 ;  /* 0x0000000000037941 */ /* 0x000fea0003800200 */
.L_x_1869:
        /* <DEDUP_REMOVED lines=16> */
.L_x_1873:
[----:B------:R-:W-:Y:S05]  /*50e70*/  BSYNC.RECONVERGENT B3 ;  /* 0x0000000000037941 */ /* 0x000fea0003800200 */
.L_x_1872:
[----:B------:R-:W-:-:S13]  /*50e80*/  ISETP.NE.OR P0, PT, R13, R14, P0 ;  /* 0x0000000e0d00720c */ /* 0x000fda0000705670 */
[----:B------:R-:W-:Y:S05]  /*50e90*/  @!P0 BRA `(.L_x_1874) ;  /* 0x0000000000248947 */ /* 0x000fea0003800000 */
.L_x_1868:
[----:B------:R-:W-:Y:S02]  /*50ea0*/  IMAD.MOV.U32 R2, RZ, RZ, 0x1be2b496 ;  /* 0x1be2b496ff027424 */ /* 0x000fe400078e00ff */
[----:B------:R-:W-:-:S07]  /*50eb0*/  IMAD.MOV.U32 R3, RZ, RZ, 0x4005bf0a ;  /* 0x4005bf0aff037424 */ /* 0x000fce00078e00ff */
.L_x_1875:
[----:B------:R-:W-:Y:S01]  /*50ec0*/  DMUL R16, R16, R2 ;  /* 0x0000000210107228 */ /* 0x000fe20000000000 */
[----:B------:R-:W-:-:S05]  /*50ed0*/  VIADD R13, R13, 0x4 ;  /* 0x000000040d0d7836 */ /* 0x000fca0000000000 */
[----:B------:R-:W-:Y:S02]  /*50ee0*/  ISETP.NE.AND P0, PT, R13, R14, PT ;  /* 0x0000000e0d00720c */ /* 0x000fe40003f05270 */
[----:B------:R-:W-:-:S08]  /*50ef0*/  DMUL R16, R16, R2 ;  /* 0x0000000210107228 */ /* 0x000fd00000000000 */
[----:B------:R-:W-:-:S08]  /*50f00*/  DMUL R16, R16, R2 ;  /* 0x0000000210107228 */ /* 0x000fd00000000000 */
[----:B------:R-:W-:Y:S01]  /*50f10*/  DMUL R16, R16, R2 ;  /* 0x0000000210107228 */ /* 0x000fe20000000000 */
[----:B------:R-:W-:Y:S10]  /*50f20*/  @P0 BRA `(.L_x_1875) ;  /* 0xfffffffc00e40947 */ /* 0x000ff4000383ffff */
.L_x_1874:
[----:B------:R-:W-:Y:S05]  /*50f30*/  BSYNC.RECONVERGENT B2 ;  /* 0x0000000000027941 */ /* 0x000fea0003800200 */
.L_x_1867:
[----:B------:R-:W-:Y:S01]  /*50f40*/  UMOV UR8, 0x1be2b496 ;  /* 0x1be2b49600087882 */ /* 0x000fe20000000000 */
[----:B------:R-:W-:Y:S02]  /*50f50*/  UMOV UR9, 0x4005bf0a ;  /* 0x4005bf0a00097882 */ /* 0x000fe40000000000 */
[----:B------:R-:W-:-:S11]  /*50f60*/  DMUL R2, R16, UR8 ;  /* 0x0000000810027c28 */ /* 0x000fd60008000000 */
.L_x_1866:
[----:B------:R-:W-:Y:S05]  /*50f70*/  BSYNC.RECONVERGENT B0 ;  /* 0x0000000000007941 */ /* 0x000fea0003800200 */
.L_x_1865:
[----:B------:R-:W-:Y:S01]  /*50f80*/  VIMNMX.U32 R13, PT, PT, R19, 0x2, PT ;  /* 0x00000002130d7848 */ /* 0x000fe20003fe0000 */
[----:B------:R-:W-:Y:S04]  /*50f90*/  BSSY.RECONVERGENT B0, `(.L_x_1876) ;  /* 0x000000f000007945 */ /* 0x000fe80003800200 */
[----:B------:R-:W-:-:S04]  /*50fa0*/  IMAD.SHL.U32 R13, R13, 0x4, RZ ;  /* 0x000000040d0d7824 */ /* 0x000fc800078e00ff */
[----:B------:R-:W0:Y:S02]  /*50fb0*/  LDC R14, c[0x2][R13+0x414] ;  /* 0x008105000d0e7b82 */ /* 0x000e240000000800 */
[----:B0-----:R-:W-:-:S04]  /*50fc0*/  SHF.R.S32.HI R15, RZ, 0x1f, R14 ;  /* 0x0000001fff0f7819 */ /* 0x001fc8000001140e */
.L_x_3111:
[----:B------:R-:W-:Y:S05]  /*50fd0*/  BRX R14 -0x50fe0                                                    (*"BRANCH_TARGETS .L_x_1877,.L_x_3113,.L_x_3114"*) ;  /* 0xfffffaf00e087949 */ /* 0x000fea000383ffff */
.L_x_3114:
        /* <DEDUP_REMOVED lines=8> */
.L_x_3113:
[----:B------:R-:W-:Y:S01]  /*51060*/  MOV R16, R2 ;  /* 0x0000000200107202 */ /* 0x000fe20000000f00 */
[----:B------:R-:W-:-:S07]  /*51070*/  IMAD.MOV.U32 R17, RZ, RZ, R3 ;  /* 0x000000ffff117224 */ /* 0x000fce00078e0003 */
.L_x_1877:
[----:B------:R-:W-:Y:S05]  /*51080*/  BSYNC.RECONVERGENT B0 ;  /* 0x0000000000007941 */ /* 0x000fea0003800200 */
.L_x_1876:
        /* <DEDUP_REMOVED lines=16> */
.L_x_1879:
[----:B------:R-:W-:Y:S05]  /*51190*/  BSYNC.RECONVERGENT B2 ;  /* 0x0000000000027941 */ /* 0x000fea0003800200 */
.L_x_1878:
[----:B------:R-:W-:Y:S01]  /*511a0*/  MOV R50, R108 ;  /* 0x0000006c00327202 */ /* 0x000fe20000000f00 */
[----:B------:R-:W-:-:S07]  /*511b0*/  IMAD.MOV.U32 R51, RZ, RZ, R109 ;  /* 0x000000ffff337224 */ /* 0x000fce00078e006d */
.L_x_1853:
[----:B------:R-:W-:Y:S05]  /*511c0*/  BSYNC.RECONVERGENT B1 ;  /* 0x0000000000017941 */ /* 0x000fea0003800200 */
.L_x_1851:
        /* <DEDUP_REMOVED lines=30> */
.L_x_1881:
[----:B------:R-:W-:Y:S05]  /*513b0*/  BSYNC.RECONVERGENT B1 ;  /* 0x0000000000017941 */ /* 0x000fea0003800200 */
.L_x_1880:
        /* <DEDUP_REMOVED lines=26> */
.L_x_1883:
[----:B------:R-:W-:Y:S05]  /*51560*/  BSYNC.RECONVERGENT B1 ;  /* 0x0000000000017941 */ /* 0x000fea0003800200 */
.L_x_1882:
        /* <DEDUP_REMOVED lines=26> */
.L_x_1885:
[----:B------:R-:W-:Y:S05]  /*51710*/  BSYNC.RECONVERGENT B1 ;  /* 0x0000000000017941 */ /* 0x000fea0003800200 */
.L_x_1884:
        /* <DEDUP_REMOVED lines=26> */
.L_x_1887:
[----:B------:R-:W-:Y:S05]  /*518c0*/  BSYNC.RECONVERGENT B1 ;  /* 0x0000000000017941 */ /* 0x000fea0003800200 */
.L_x_1886:
        /* <DEDUP_REMOVED lines=26> */
.L_x_1889:
[----:B------:R-:W-:Y:S05]  /*51a70*/  BSYNC.RECONVERGENT B1 ;  /* 0x0000000000017941 */ /* 0x000fea0003800200 */
.L_x_1888:
        /* <DEDUP_REMOVED lines=26> */
.L_x_1891:
[----:B------:R-:W-:Y:S05]  /*51c20*/  BSYNC.RECONVERGENT B1 ;  /* 0x0000000000017941 */ /* 0x000fea0003800200 */
.L_x_1890:
        /* <DEDUP_REMOVED lines=24> */
.L_x_1893:
[----:B------:R-:W-:Y:S05]  /*51db0*/  BSYNC.RECONVERGENT B1 ;  /* 0x0000000000017941 */ /* 0x000fea0003800200 */
.L_x_1892:
[----:B------:R-:W-:Y:S01]  /*51dc0*/  DADD R2, R54, R2 ;  /* 0x0000000036027229 */ /* 0x000fe20000000002 */
[----:B------:R-:W-:Y:S01]  /*51dd0*/  BSSY.RECONVERGENT B0, `(.L_x_1894) ;  /* 0x0000054000007945 */ /* 0x000fe20003800200 */
[----:B------:R-:W-:-:S06]  /*51de0*/  IMAD.MOV.U32 R52, RZ, RZ, -0x3ff ;  /* 0xfffffc01ff347424 */ /* 0x000fcc00078e00ff */
[----:B------:R-:W-:-:S10]  /*51df0*/  DFMA R2, R2, R50, R44 ;  /* 0x000000320202722b */ /* 0x000fd4000000002c */
        /* <DEDUP_REMOVED lines=75> */
.L_x_1895:
[----:B------:R-:W-:Y:S01]  /*522b0*/  IMAD.MOV.U32 R2, RZ, RZ, 0x0 ;  /* 0x00000000ff027424 */ /* 0x000fe200078e00ff */
[----:B------:R-:W-:Y:S02]  /*522c0*/  MOV R3, 0x7ff00000 ;  /* 0x7ff0000000037802 */ /* 0x000fe40000000f00 */
[----:B------:R-:W-:-:S04]  /*522d0*/  LOP3.LUT P0, RZ, R5, 0x7fffffff, RZ, 0xc0, !PT ;  /* 0x7fffffff05ff7812 */ /* 0x000fc8000780c0ff */
[----:B------:R-:W-:-:S10]  /*522e0*/  DFMA R2, R4, R2, +INF ;  /* 0x7ff000000402742b */ /* 0x000fd40000000002 */
[----:B------:R-:W-:Y:S02]  /*522f0*/  FSEL R44, R2, RZ, P0 ;  /* 0x000000ff022c7208 */ /* 0x000fe40000000000 */
[----:B------:R-:W-:-:S07]  /*52300*/  FSEL R45, R3, -QNAN , P0 ;  /* 0xfff00000032d7808 */ /* 0x000fce0000000000 */
.L_x_1896:
[----:B------:R-:W-:Y:S05]  /*52310*/  BSYNC.RECONVERGENT B0 ;  /* 0x0000000000007941 */ /* 0x000fea0003800200 */
.L_x_1894:
        /* <DEDUP_REMOVED lines=30> */
.L_x_1906:
        /* <DEDUP_REMOVED lines=21> */
.L_x_1905:
[----:B------:R-:W-:Y:S05]  /*52650*/  BSYNC.RECONVERGENT B3 ;  /* 0x0000000000037941 */ /* 0x000fea0003800200 */
.L_x_1904:
        /* <DEDUP_REMOVED lines=16> */
.L_x_1908:
[----:B------:R-:W-:Y:S05]  /*52760*/  BSYNC.RECONVERGENT B3 ;  /* 0x0000000000037941 */ /* 0x000fea0003800200 */
.L_x_1907:
[----:B------:R-:W-:-:S13]  /*52770*/  ISETP.NE.OR P0, PT, R4, R5, P0 ;  /* 0x000000050400720c */ /* 0x000fda0000705670 */
[----:B------:R-:W-:Y:S05]  /*52780*/  @!P0 BRA `(.L_x_1909) ;  /* 0x0000000000248947 */ /* 0x000fea0003800000 */
.L_x_1903:
[----:B------:R-:W-:Y:S02]  /*52790*/  IMAD.MOV.U32 R2, RZ, RZ, 0x1be2b496 ;  /* 0x1be2b496ff027424 */ /* 0x000fe400078e00ff */
[----:B------:R-:W-:-:S07]  /*527a0*/  IMAD.MOV.U32 R3, RZ, RZ, 0x4005bf0a ;  /* 0x4005bf0aff037424 */ /* 0x000fce00078e00ff */
.L_x_1910:
[----:B------:R-:W-:Y:S01]  /*527b0*/  DMUL R42, R42, R2 ;  /* 0x000000022a2a7228 */ /* 0x000fe20000000000 */
[----:B------:R-:W-:-:S05]  /*527c0*/  VIADD R4, R4, 0x4 ;  /* 0x0000000404047836 */ /* 0x000fca0000000000 */
[----:B------:R-:W-:Y:S02]  /*527d0*/  ISETP.NE.AND P0, PT, R4, R5, PT ;  /* 0x000000050400720c */ /* 0x000fe40003f05270 */
[----:B------:R-:W-:-:S08]  /*527e0*/  DMUL R42, R42, R2 ;  /* 0x000000022a2a7228 */ /* 0x000fd00000000000 */
[----:B------:R-:W-:-:S08]  /*527f0*/  DMUL R42, R42, R2 ;  /* 0x000000022a2a7228 */ /* 0x000fd00000000000 */
[----:B------:R-:W-:Y:S01]  /*52800*/  DMUL R42, R42, R2 ;  /* 0x000000022a2a7228 */ /* 0x000fe20000000000 */
[----:B------:R-:W-:Y:S10]  /*52810*/  @P0 BRA `(.L_x_1910) ;  /* 0xfffffffc00e40947 */ /* 0x000ff4000383ffff */
.L_x_1909:
[----:B------:R-:W-:Y:S05]  /*52820*/  BSYNC.RECONVERGENT B2 ;  /* 0x0000000000027941 */ /* 0x000fea0003800200 */
.L_x_1902:
[----:B------:R-:W-:Y:S01]  /*52830*/  UMOV UR8, 0x1be2b496 ;  /* 0x1be2b49600087882 */ /* 0x000fe20000000000 */
[----:B------:R-:W-:Y:S02]  /*52840*/  UMOV UR9, 0x4005bf0a ;  /* 0x4005bf0a00097882 */ /* 0x000fe40000000000 */
[----:B------:R-:W-:-:S11]  /*52850*/  DMUL R2, R42, UR8 ;  /* 0x000000082a027c28 */ /* 0x000fd60008000000 */
.L_x_1901:
[----:B------:R-:W-:Y:S05]  /*52860*/  BSYNC.RECONVERGENT B0 ;  /* 0x0000000000007941 */ /* 0x000fea0003800200 */
.L_x_1900:
[----:B------:R-:W-:-:S05]  /*52870*/  VIMNMX.U32 R4, PT, PT, R14, 0x2, PT ;  /* 0x000000020e047848 */ /* 0x000fca0003fe0000 */
[----:B------:R-:W-:-:S04]  /*52880*/  IMAD.SHL.U32 R13, R4, 0x4, RZ ;  /* 0x00000004040d7824 */ /* 0x000fc800078e00ff */
[----:B------:R-:W0:Y:S02]  /*52890*/  LDC R4, c[0x2][R13+0x420] ;  /* 0x008108000d047b82 */ /* 0x000e240000000800 */
[----:B0-----:R-:W-:-:S04]  /*528a0*/  SHF.R.S32.HI R5, RZ, 0x1f, R4 ;  /* 0x0000001fff057819 */ /* 0x001fc80000011404 */
.L_x_3115:
[----:B------:R-:W-:Y:S05]  /*528b0*/  BRX R4 -0x528c0                                                     (*"BRANCH_TARGETS .L_x_1899,.L_x_3117,.L_x_3118"*) ;  /* 0xfffffad404d07949 */ /* 0x000fea000383ffff */
.L_x_3118:
        /* <DEDUP_REMOVED lines=8> */
.L_x_3117:
[----:B------:R-:W-:Y:S01]  /*52940*/  IMAD.MOV.U32 R42, RZ, RZ, R2 ;  /* 0x000000ffff2a7224 */ /* 0x000fe200078e0002 */
[----:B------:R-:W-:Y:S01]  /*52950*/  MOV R43, R3 ;  /* 0x00000003002b7202 */ /* 0x000fe20000000f00 */
[----:B------:R-:W-:Y:S06]  /*52960*/  BRA `(.L_x_1899) ;  /* 0x0000000400c07947 */ /* 0x000fec0003800000 */
.L_x_1898:
        /* <DEDUP_REMOVED lines=21> */
.L_x_1917:
        /* <DEDUP_REMOVED lines=21> */
.L_x_1916:
[----:B------:R-:W-:Y:S05]  /*52c10*/  BSYNC.RECONVERGENT B3 ;  /* 0x0000000000037941 */ /* 0x000fea0003800200 */
.L_x_1915:
        /* <DEDUP_REMOVED lines=16> */
.L_x_1919:
[----:B------:R-:W-:Y:S05]  /*52d20*/  BSYNC.RECONVERGENT B3 ;  /* 0x0000000000037941 */ /* 0x000fea0003800200 */
.L_x_1918:
[----:B------:R-:W-:-:S13]  /*52d30*/  ISETP.NE.OR P0, PT, R4, R5, P0 ;  /* 0x000000050400720c */ /* 0x000fda0000705670 */
[----:B------:R-:W-:Y:S05]  /*52d40*/  @!P0 BRA `(.L_x_1920) ;  /* 0x0000000000248947 */ /* 0x000fea0003800000 */
.L_x_1914:
[----:B------:R-:W-:Y:S01]  /*52d50*/  MOV R2, 0x1be2b496 ;  /* 0x1be2b49600027802 */ /* 0x000fe20000000f00 */
[----:B------:R-:W-:-:S07]  /*52d60*/  IMAD.MOV.U32 R3, RZ, RZ, 0x4005bf0a ;  /* 0x4005bf0aff037424 */ /* 0x000fce00078e00ff */
.L_x_1921:
[----:B------:R-:W-:Y:S01]  /*52d70*/  DMUL R20, R20, R2 ;  /* 0x0000000214147228 */ /* 0x000fe20000000000 */
[----:B------:R-:W-:-:S05]  /*52d80*/  VIADD R4, R4, 0x4 ;  /* 0x0000000404047836 */ /* 0x000fca0000000000 */
[----:B------:R-:W-:Y:S02]  /*52d90*/  ISETP.NE.AND P0, PT, R4, R5, PT ;  /* 0x000000050400720c */ /* 0x000fe40003f05270 */
[----:B------:R-:W-:-:S08]  /*52da0*/  DMUL R20, R20, R2 ;  /* 0x0000000214147228 */ /* 0x000fd00000000000 */
[----:B------:R-:W-:-:S08]  /*52db0*/  DMUL R20, R20, R2 ;  /* 0x0000000214147228 */ /* 0x000fd00000000000 */
[----:B------:R-:W-:Y:S01]  /*52dc0*/  DMUL R20, R20, R2 ;  /* 0x0000000214147228 */ /* 0x000fe20000000000 */
[----:B------:R-:W-:Y:S10]  /*52dd0*/  @P0 BRA `(.L_x_1921) ;  /* 0xfffffffc00e40947 */ /* 0x000ff4000383ffff */
.L_x_1920:
[----:B------:R-:W-:Y:S05]  /*52de0*/  BSYNC.RECONVERGENT B2 ;  /* 0x0000000000027941 */ /* 0x000fea0003800200 */
.L_x_1913:
[----:B------:R-:W-:Y:S01]  /*52df0*/  UMOV UR8, 0x1be2b496 ;  /* 0x1be2b49600087882 */ /* 0x000fe20000000000 */
[----:B------:R-:W-:Y:S02]  /*52e00*/  UMOV UR9, 0x4005bf0a ;  /* 0x4005bf0a00097882 */ /* 0x000fe40000000000 */
[----:B------:R-:W-:-:S11]  /*52e10*/  DMUL R2, R20, UR8 ;  /* 0x0000000814027c28 */ /* 0x000fd60008000000 */
.L_x_1912:
[----:B------:R-:W-:Y:S05]  /*52e20*/  BSYNC.RECONVERGENT B0 ;  /* 0x0000000000007941 */ /* 0x000fea0003800200 */
.L_x_1911:
[----:B------:R-:W-:Y:S01]  /*52e30*/  VIMNMX.U32 R4, PT, PT, R14, 0x2, PT ;  /* 0x000000020e047848 */ /* 0x000fe20003fe0000 */
[----:B------:R-:W-:Y:S04]  /*52e40*/  BSSY.RECONVERGENT B0, `(.L_x_1922) ;  /* 0x000000f000007945 */ /* 0x000fe80003800200 */
[----:B------:R-:W-:-:S04]  /*52e50*/  IMAD.SHL.U32 R13, R4, 0x4, RZ ;  /* 0x00000004040d7824 */ /* 0x000fc800078e00ff */
[----:B------:R-:W0:Y:S02]  /*52e60*/  LDC R4, c[0x2][R13+0x42c] ;  /* 0x00810b000d047b82 */ /* 0x000e240000000800 */
[----:B0-----:R-:W-:-:S04]  /*52e70*/  SHF.R.S32.HI R5, RZ, 0x1f, R4 ;  /* 0x0000001fff057819 */ /* 0x001fc80000011404 */
.L_x_3119:
[----:B------:R-:W-:Y:S05]  /*52e80*/  BRX R4 -0x52e90                                                     (*"BRANCH_TARGETS .L_x_1923,.L_x_3121,.L_x_3122"*) ;  /* 0xfffffad0045c7949 */ /* 0x000fea000383ffff */
.L_x_3122:
        /* <DEDUP_REMOVED lines=8> */
.L_x_3121:
[----:B------:R-:W-:Y:S02]  /*52f10*/  IMAD.MOV.U32 R20, RZ, RZ, R2 ;  /* 0x000000ffff147224 */ /* 0x000fe400078e0002 */
[----:B------:R-:W-:-:S07]  /*52f20*/  IMAD.MOV.U32 R21, RZ, RZ, R3 ;  /* 0x000000ffff157224 */ /* 0x000fce00078e0003 */
.L_x_1923:
[----:B------:R-:W-:Y:S05]  /*52f30*/  BSYNC.RECONVERGENT B0 ;  /* 0x0000000000007941 */ /* 0x000fea0003800200 */
.L_x_1922:
        /* <DEDUP_REMOVED lines=16> */
.L_x_1925:
[----:B------:R-:W-:Y:S05]  /*53040*/  BSYNC.RECONVERGENT B2 ;  /* 0x0000000000027941 */ /* 0x000fea0003800200 */
.L_x_1924:
[----:B------:R-:W-:Y:S02]  /*53050*/  IMAD.MOV.U32 R42, RZ, RZ, R108 ;  /* 0x000000ffff2a7224 */ /* 0x000fe400078e006c */
[----:B------:R-:W-:-:S07]  /*53060*/  IMAD.MOV.U32 R43, RZ, RZ, R109 ;  /* 0x000000ffff2b7224 */ /* 0x000fce00078e006d */
.L_x_1899:
[----:B------:R-:W-:Y:S05]  /*53070*/  BSYNC.RECONVERGENT B1 ;  /* 0x0000000000017941 */ /* 0x000fea0003800200 */
.L_x_1897:
        /* <DEDUP_REMOVED lines=30> */
.L_x_1927:
[----:B------:R-:W-:Y:S05]  /*53260*/  BSYNC.RECONVERGENT B1 ;  /* 0x0000000000017941 */ /* 0x000fea0003800200 */
.L_x_1926:
        /* <DEDUP_REMOVED lines=26> */
.L_x_1929:
[----:B------:R-:W-:Y:S05]  /*53410*/  BSYNC.RECONVERGENT B1 ;  /* 0x0000000000017941 */ /* 0x000fea0003800200 */
.L_x_1928:
        /* <DEDUP_REMOVED lines=26> */
.L_x_1931:
[----:B------:R-:W-:Y:S05]  /*535c0*/  BSYNC.RECONVERGENT B1 ;  /* 0x0000000000017941 */ /* 0x000fea0003800200 */
.L_x_1930:
        /* <DEDUP_REMOVED lines=26> */
.L_x_1933:
[----:B------:R-:W-:Y:S05]  /*53770*/  BSYNC.RECONVERGENT B1 ;  /* 0x0000000000017941 */ /* 0x000fea0003800200 */
.L_x_1932:
        /* <DEDUP_REMOVED lines=26> */
.L_x_1935:
[----:B------:R-:W-:Y:S05]  /*53920*/  BSYNC.RECONVERGENT B1 ;  /* 0x0000000000017941 */ /* 0x000fea0003800200 */
.L_x_1934:
        /* <DEDUP_REMOVED lines=26> */
.L_x_1937:
[----:B------:R-:W-:Y:S05]  /*53ad0*/  BSYNC.RECONVERGENT B1 ;  /* 0x0000000000017941 */ /* 0x000fea0003800200 */
.L_x_1936:
        /* <DEDUP_REMOVED lines=24> */
.L_x_1939:
[----:B------:R-:W-:Y:S05]  /*53c60*/  BSYNC.RECONVERGENT B1 ;  /* 0x0000000000017941 */ /* 0x000fea0003800200 */
.L_x_1938:
        /* <DEDUP_REMOVED lines=32> */
.L_x_1949:
        /* <DEDUP_REMOVED lines=21> */
.L_x_1948:
[----:B------:R-:W-:Y:S05]  /*53fc0*/  BSYNC.RECONVERGENT B3 ;  /* 0x0000000000037941 */ /* 0x000fea0003800200 */
.L_x_1947:
        /* <DEDUP_REMOVED lines=16> */
.L_x_1951:
[----:B------:R-:W-:Y:S05]  /*540d0*/  BSYNC.RECONVERGENT B3 ;  /* 0x0000000000037941 */ /* 0x000fea0003800200 */
.L_x_1950:
[----:B------:R-:W-:-:S13]  /*540e0*/  ISETP.NE.OR P0, PT, R4, R5, P0 ;  /* 0x000000050400720c */ /* 0x000fda0000705670 */
[----:B------:R-:W-:Y:S05]  /*540f0*/  @!P0 BRA `(.L_x_1952) ;  /* 0x0000000000248947 */ /* 0x000fea0003800000 */
.L_x_1946:
[----:B------:R-:W-:Y:S01]  /*54100*/  MOV R2, 0x1be2b496 ;  /* 0x1be2b49600027802 */ /* 0x000fe20000000f00 */
[----:B------:R-:W-:-:S07]  /*54110*/  IMAD.MOV.U32 R3, RZ, RZ, 0x4005bf0a ;  /* 0x4005bf0aff037424 */ /* 0x000fce00078e00ff */
.L_x_1953:
[----:B------:R-:W-:Y:S01]  /*54120*/  DMUL R42, R42, R2 ;  /* 0x000000022a2a7228 */ /* 0x000fe20000000000 */
[----:B------:R-:W-:-:S05]  /*54130*/  VIADD R4, R4, 0x4 ;  /* 0x0000000404047836 */ /* 0x000fca0000000000 */
[----:B------:R-:W-:Y:S02]  /*54140*/  ISETP.NE.AND P0, PT, R4, R5, PT ;  /* 0x000000050400720c */ /* 0x000fe40003f05270 */
[----:B------:R-:W-:-:S08]  /*54150*/  DMUL R42, R42, R2 ;  /* 0x000000022a2a7228 */ /* 0x000fd00000000000 */
[----:B------:R-:W-:-:S08]  /*54160*/  DMUL R42, R42, R2 ;  /* 0x000000022a2a7228 */ /* 0x000fd00000000000 */
[----:B------:R-:W-:Y:S01]  /*54170*/  DMUL R42, R42, R2 ;  /* 0x000000022a2a7228 */ /* 0x000fe20000000000 */
[----:B------:R-:W-:Y:S10]  /*54180*/  @P0 BRA `(.L_x_1953) ;  /* 0xfffffffc00e40947 */ /* 0x000ff4000383ffff */
.L_x_1952:
[----:B------:R-:W-:Y:S05]  /*54190*/  BSYNC.RECONVERGENT B2 ;  /* 0x0000000000027941 */ /* 0x000fea0003800200 */
.L_x_1945:
[----:B------:R-:W-:Y:S01]  /*541a0*/  UMOV UR8, 0x1be2b496 ;  /* 0x1be2b49600087882 */ /* 0x000fe20000000000 */
[----:B------:R-:W-:Y:S02]  /*541b0*/  UMOV UR9, 0x4005bf0a ;  /* 0x4005bf0a00097882 */ /* 0x000fe40000000000 */
[----:B------:R-:W-:-:S11]  /*541c0*/  DMUL R2, R42, UR8 ;  /* 0x000000082a027c28 */ /* 0x000fd60008000000 */
.L_x_1944:
[----:B------:R-:W-:Y:S05]  /*541d0*/  BSYNC.RECONVERGENT B0 ;  /* 0x0000000000007941 */ /* 0x000fea0003800200 */
.L_x_1943:
[----:B------:R-:W-:-:S05]  /*541e0*/  VIMNMX.U32 R4, PT, PT, R14, 0x2, PT ;  /* 0x000000020e047848 */ /* 0x000fca0003fe0000 */
[----:B------:R-:W-:-:S04]  /*541f0*/  IMAD.SHL.U32 R13, R4, 0x4, RZ ;  /* 0x00000004040d7824 */ /* 0x000fc800078e00ff */
[----:B------:R-:W0:Y:S02]  /*54200*/  LDC R4, c[0x2][R13+0x438] ;  /* 0x00810e000d047b82 */ /* 0x000e240000000800 */
[----:B0-----:R-:W-:-:S04]  /*54210*/  SHF.R.S32.HI R5, RZ, 0x1f, R4 ;  /* 0x0000001fff057819 */ /* 0x001fc80000011404 */
.L_x_3123:
[----:B------:R-:W-:Y:S05]  /*54220*/  BRX R4 -0x54230                                                     (*"BRANCH_TARGETS .L_x_1942,.L_x_3125,.L_x_3126"*) ;  /* 0xfffffabc04747949 */ /* 0x000fea000383ffff */
.L_x_3126:
        /* <DEDUP_REMOVED lines=8> */
.L_x_3125:
[----:B------:R-:W-:Y:S02]  /*542b0*/  IMAD.MOV.U32 R42, RZ, RZ, R2 ;  /* 0x000000ffff2a7224 */ /* 0x000fe400078e0002 */
[----:B------:R-:W-:Y:S01]  /*542c0*/  IMAD.MOV.U32 R43, RZ, RZ, R3 ;  /* 0x000000ffff2b7224 */ /* 0x000fe200078e0003 */
[----:B------:R-:W-:Y:S06]  /*542d0*/  BRA `(.L_x_1942) ;  /* 0x0000000400c07947 */ /* 0x000fec0003800000 */
.L_x_1941:
        /* <DEDUP_REMOVED lines=21> */
.L_x_1960:
        /* <DEDUP_REMOVED lines=21> */
.L_x_1959:
[----:B------:R-:W-:Y:S05]  /*54580*/  BSYNC.RECONVERGENT B3 ;  /* 0x0000000000037941 */ /* 0x000fea0003800200 */
.L_x_1958:
        /* <DEDUP_REMOVED lines=16> */
.L_x_1962:
[----:B------:R-:W-:Y:S05]  /*54690*/  BSYNC.RECONVERGENT B3 ;  /* 0x0000000000037941 */ /* 0x000fea0003800200 */
.L_x_1961:
[----:B------:R-:W-:-:S13]  /*546a0*/  ISETP.NE.OR P0, PT, R4, R5, P0 ;  /* 0x000000050400720c */ /* 0x000fda0000705670 */
[----:B------:R-:W-:Y:S05]  /*546b0*/  @!P0 BRA `(.L_x_1963) ;  /* 0x0000000000248947 */ /* 0x000fea0003800000 */
.L_x_1957:
[----:B------:R-:W-:Y:S01]  /*546c0*/  IMAD.MOV.U32 R2, RZ, RZ, 0x1be2b496 ;  /* 0x1be2b496ff027424 */ /* 0x000fe200078e00ff */
[----:B------:R-:W-:-:S07]  /*546d0*/  MOV R3, 0x4005bf0a ;  /* 0x4005bf0a00037802 */ /* 0x000fce0000000f00 */
.L_x_1964:
[----:B------:R-:W-:Y:S01]  /*546e0*/  DMUL R22, R22, R2 ;  /* 0x0000000216167228 */ /* 0x000fe20000000000 */
[----:B------:R-:W-:-:S05]  /*546f0*/  VIADD R4, R4, 0x4 ;  /* 0x0000000404047836 */ /* 0x000fca0000000000 */
[----:B------:R-:W-:Y:S02]  /*54700*/  ISETP.NE.AND P0, PT, R4, R5, PT ;  /* 0x000000050400720c */ /* 0x000fe40003f05270 */
[----:B------:R-:W-:-:S08]  /*54710*/  DMUL R22, R22, R2 ;  /* 0x0000000216167228 */ /* 0x000fd00000000000 */
[----:B------:R-:W-:-:S08]  /*54720*/  DMUL R22, R22, R2 ;  /* 0x0000000216167228 */ /* 0x000fd00000000000 */
[----:B------:R-:W-:Y:S01]  /*54730*/  DMUL R22, R22, R2 ;  /* 0x0000000216167228 */ /* 0x000fe20000000000 */
[----:B------:R-:W-:Y:S10]  /*54740*/  @P0 BRA `(.L_x_1964) ;  /* 0xfffffffc00e40947 */ /* 0x000ff4000383ffff */
.L_x_1963:
[----:B------:R-:W-:Y:S05]  /*54750*/  BSYNC.RECONVERGENT B2 ;  /* 0x0000000000027941 */ /* 0x000fea0003800200 */
.L_x_1956:
[----:B------:R-:W-:Y:S01]  /*54760*/  UMOV UR8, 0x1be2b496 ;  /* 0x1be2b49600087882 */ /* 0x000fe20000000000 */
[----:B------:R-:W-:Y:S02]  /*54770*/  UMOV UR9, 0x4005bf0a ;  /* 0x4005bf0a00097882 */ /* 0x000fe40000000000 */
[----:B------:R-:W-:-:S11]  /*54780*/  DMUL R2, R22, UR8 ;  /* 0x0000000816027c28 */ /* 0x000fd60008000000 */
.L_x_1955:
[----:B------:R-:W-:Y:S05]  /*54790*/  BSYNC.RECONVERGENT B0 ;  /* 0x0000000000007941 */ /* 0x000fea0003800200 */
.L_x_1954:
[----:B------:R-:W-:Y:S01]  /*547a0*/  VIMNMX.U32 R4, PT, PT, R14, 0x2, PT ;  /* 0x000000020e047848 */ /* 0x000fe20003fe0000 */
[----:B------:R-:W-:Y:S04]  /*547b0*/  BSSY.RECONVERGENT B0, `(.L_x_1965) ;  /* 0x000000f000007945 */ /* 0x000fe80003800200 */
[----:B------:R-:W-:-:S04]  /*547c0*/  IMAD.SHL.U32 R13, R4, 0x4, RZ ;  /* 0x00000004040d7824 */ /* 0x000fc800078e00ff */
[----:B------:R-:W0:Y:S02]  /*547d0*/  LDC R4, c[0x2][R13+0x444] ;  /* 0x008111000d047b82 */ /* 0x000e240000000800 */
[----:B0-----:R-:W-:-:S04]  /*547e0*/  SHF.R.S32.HI R5, RZ, 0x1f, R4 ;  /* 0x0000001fff057819 */ /* 0x001fc80000011404 */
.L_x_3127:
[----:B------:R-:W-:Y:S05]  /*547f0*/  BRX R4 -0x54800                                                     (*"BRANCH_TARGETS .L_x_1966,.L_x_3129,.L_x_3130"*) ;  /* 0xfffffab804007949 */ /* 0x000fea000383ffff */
.L_x_3130:
        /* <DEDUP_REMOVED lines=8> */
.L_x_3129:
[----:B------:R-:W-:Y:S02]  /*54880*/  IMAD.MOV.U32 R22, RZ, RZ, R2 ;  /* 0x000000ffff167224 */ /* 0x000fe400078e0002 */
[----:B------:R-:W-:-:S07]  /*54890*/  IMAD.MOV.U32 R23, RZ, RZ, R3 ;  /* 0x000000ffff177224 */ /* 0x000fce00078e0003 */
.L_x_1966:
[----:B------:R-:W-:Y:S05]  /*548a0*/  BSYNC.RECONVERGENT B0 ;  /* 0x0000000000007941 */ /* 0x000fea0003800200 */
.L_x_1965:
        /* <DEDUP_REMOVED lines=16> */
.L_x_1968:
[----:B------:R-:W-:Y:S05]  /*549b0*/  BSYNC.RECONVERGENT B2 ;  /* 0x0000000000027941 */ /* 0x000fea0003800200 */
.L_x_1967:
[----:B------:R-:W-:Y:S02]  /*549c0*/  IMAD.MOV.U32 R42, RZ, RZ, R108 ;  /* 0x000000ffff2a7224 */ /* 0x000fe400078e006c */
[----:B------:R-:W-:-:S07]  /*549d0*/  IMAD.MOV.U32 R43, RZ, RZ, R109 ;  /* 0x000000ffff2b7224 */ /* 0x000fce00078e006d */
.L_x_1942:
[----:B------:R-:W-:Y:S05]  /*549e0*/  BSYNC.RECONVERGENT B1 ;  /* 0x0000000000017941 */ /* 0x000fea0003800200 */
.L_x_1940:
        /* <DEDUP_REMOVED lines=30> */
.L_x_1970:
[----:B------:R-:W-:Y:S05]  /*54bd0*/  BSYNC.RECONVERGENT B1 ;  /* 0x0000000000017941 */ /* 0x000fea0003800200 */
.L_x_1969:
        /* <DEDUP_REMOVED lines=26> */
.L_x_1972:
[----:B------:R-:W-:Y:S05]  /*54d80*/  BSYNC.RECONVERGENT B1 ;  /* 0x0000000000017941 */ /* 0x000fea0003800200 */
.L_x_1971:
        /* <DEDUP_REMOVED lines=26> */
.L_x_1974:
[----:B------:R-:W-:Y:S05]  /*54f30*/  BSYNC.RECONVERGENT B1 ;  /* 0x0000000000017941 */ /* 0x000fea0003800200 */
.L_x_1973:
        /* <DEDUP_REMOVED lines=26> */
.L_x_1976:
[----:B------:R-:W-:Y:S05]  /*550e0*/  BSYNC.RECONVERGENT B1 ;  /* 0x0000000000017941 */ /* 0x000fea0003800200 */
.L_x_1975:
        /* <DEDUP_REMOVED lines=26> */
.L_x_1978:
[----:B------:R-:W-:Y:S05]  /*55290*/  BSYNC.RECONVERGENT B1 ;  /* 0x0000000000017941 */ /* 0x000fea0003800200 */
.L_x_1977:
        /* <DEDUP_REMOVED lines=26> */
.L_x_1980:
[----:B------:R-:W-:Y:S05]  /*55440*/  BSYNC.RECONVERGENT B1 ;  /* 0x0000000000017941 */ /* 0x000fea0003800200 */
.L_x_1979:
        /* <DEDUP_REMOVED lines=24> */
.L_x_1982:
[----:B------:R-:W-:Y:S05]  /*555d0*/  BSYNC.RECONVERGENT B1 ;  /* 0x0000000000017941 */ /* 0x000fea0003800200 */
.L_x_1981:
        /* <DEDUP_REMOVED lines=32> */
.L_x_1992:
        /* <DEDUP_REMOVED lines=21> */
.L_x_1991:
[----:B------:R-:W-:Y:S05]  /*55930*/  BSYNC.RECONVERGENT B3 ;  /* 0x0000000000037941 */ /* 0x000fea0003800200 */
.L_x_1990:
        /* <DEDUP_REMOVED lines=16> */
.L_x_1994:
[----:B------:R-:W-:Y:S05]  /*55a40*/  BSYNC.RECONVERGENT B3 ;  /* 0x0000000000037941 */ /* 0x000fea0003800200 */
.L_x_1993:
[----:B------:R-:W-:-:S13]  /*55a50*/  ISETP.NE.OR P0, PT, R4, R5, P0 ;  /* 0x000000050400720c */ /* 0x000fda0000705670 */
[----:B------:R-:W-:Y:S05]  /*55a60*/  @!P0 BRA `(.L_x_1995) ;  /* 0x0000000000248947 */ /* 0x000fea0003800000 */
.L_x_1989:
[----:B------:R-:W-:Y:S01]  /*55a70*/  IMAD.MOV.U32 R2, RZ, RZ, 0x1be2b496 ;  /* 0x1be2b496ff027424 */ /* 0x000fe200078e00ff */
[----:B------:R-:W-:-:S07]  /*55a80*/  MOV R3, 0x4005bf0a ;  /* 0x4005bf0a00037802 */ /* 0x000fce0000000f00 */
.L_x_1996:
[----:B------:R-:W-:Y:S01]  /*55a90*/  DMUL R34, R34, R2 ;  /* 0x0000000222227228 */ /* 0x000fe20000000000 */
[----:B------:R-:W-:-:S05]  /*55aa0*/  VIADD R4, R4, 0x4 ;  /* 0x0000000404047836 */ /* 0x000fca0000000000 */
[----:B------:R-:W-:Y:S02]  /*55ab0*/  ISETP.NE.AND P0, PT, R4, R5, PT ;  /* 0x000000050400720c */ /* 0x000fe40003f05270 */
[----:B------:R-:W-:-:S08]  /*55ac0*/  DMUL R34, R34, R2 ;  /* 0x0000000222227228 */ /* 0x000fd00000000000 */
[----:B------:R-:W-:-:S08]  /*55ad0*/  DMUL R34, R34, R2 ;  /* 0x0000000222227228 */ /* 0x000fd00000000000 */
[----:B------:R-:W-:Y:S01]  /*55ae0*/  DMUL R34, R34, R2 ;  /* 0x0000000222227228 */ /* 0x000fe20000000000 */
[----:B------:R-:W-:Y:S10]  /*55af0*/  @P0 BRA `(.L_x_1996) ;  /* 0xfffffffc00e40947 */ /* 0x000ff4000383ffff */
.L_x_1995:
[----:B------:R-:W-:Y:S05]  /*55b00*/  BSYNC.RECONVERGENT B2 ;  /* 0x0000000000027941 */ /* 0x000fea0003800200 */
.L_x_1988:
[----:B------:R-:W-:Y:S01]  /*55b10*/  UMOV UR8, 0x1be2b496 ;  /* 0x1be2b49600087882 */ /* 0x000fe20000000000 */
[----:B------:R-:W-:Y:S02]  /*55b20*/  UMOV UR9, 0x4005bf0a ;  /* 0x4005bf0a00097882 */ /* 0x000fe40000000000 */
[----:B------:R-:W-:-:S11]  /*55b30*/  DMUL R2, R34, UR8 ;  /* 0x0000000822027c28 */ /* 0x000fd60008000000 */
.L_x_1987:
[----:B------:R-:W-:Y:S05]  /*55b40*/  BSYNC.RECONVERGENT B0 ;  /* 0x0000000000007941 */ /* 0x000fea0003800200 */
.L_x_1986:
[----:B------:R-:W-:-:S05]  /*55b50*/  VIMNMX.U32 R4, PT, PT, R14, 0x2, PT ;  /* 0x000000020e047848 */ /* 0x000fca0003fe0000 */
[----:B------:R-:W-:-:S04]  /*55b60*/  IMAD.SHL.U32 R13, R4, 0x4, RZ ;  /* 0x00000004040d7824 */ /* 0x000fc800078e00ff */
[----:B------:R-:W0:Y:S02]  /*55b70*/  LDC R4, c[0x2][R13+0x450] ;  /* 0x008114000d047b82 */ /* 0x000e240000000800 */
[----:B0-----:R-:W-:-:S04]  /*55b80*/  SHF.R.S32.HI R5, RZ, 0x1f, R4 ;  /* 0x0000001fff057819 */ /* 0x001fc80000011404 */
.L_x_3131:
[----:B------:R-:W-:Y:S05]  /*55b90*/  BRX R4 -0x55ba0                                                     (*"BRANCH_TARGETS .L_x_1985,.L_x_3133,.L_x_3134"*) ;  /* 0xfffffaa404187949 */ /* 0x000fea000383ffff */
.L_x_3134:
        /* <DEDUP_REMOVED lines=8> */
.L_x_3133:
[----:B------:R-:W-:Y:S02]  /*55c20*/  IMAD.MOV.U32 R34, RZ, RZ, R2 ;  /* 0x000000ffff227224 */ /* 0x000fe400078e0002 */
[----:B------:R-:W-:Y:S01]  /*55c30*/  IMAD.MOV.U32 R35, RZ, RZ, R3 ;  /* 0x000000ffff237224 */ /* 0x000fe200078e0003 */
[----:B------:R-:W-:Y:S06]  /*55c40*/  BRA `(.L_x_1985) ;  /* 0x0000000400c07947 */ /* 0x000fec0003800000 */
.L_x_1984:
        /* <DEDUP_REMOVED lines=21> */
.L_x_2003:
        /* <DEDUP_REMOVED lines=21> */
.L_x_2002:
[----:B------:R-:W-:Y:S05]  /*55ef0*/  BSYNC.RECONVERGENT B3 ;  /* 0x0000000000037941 */ /* 0x000fea0003800200 */
.L_x_2001:
        /* <DEDUP_REMOVED lines=16> */
.L_x_2005:
[----:B------:R-:W-:Y:S05]  /*56000*/  BSYNC.RECONVERGENT B3 ;  /* 0x0000000000037941 */ /* 0x000fea0003800200 */
.L_x_2004:
[----:B------:R-:W-:-:S13]  /*56010*/  ISETP.NE.OR P0, PT, R4, R5, P0 ;  /* 0x000000050400720c */ /* 0x000fda0000705670 */
[----:B------:R-:W-:Y:S05]  /*56020*/  @!P0 BRA `(.L_x_2006) ;  /* 0x0000000000248947 */ /* 0x000fea0003800000 */
.L_x_2000:
[----:B------:R-:W-:Y:S02]  /*56030*/  IMAD.MOV.U32 R2, RZ, RZ, 0x1be2b496 ;  /* 0x1be2b496ff027424 */ /* 0x000fe400078e00ff */
[----:B------:R-:W-:-:S07]  /*56040*/  IMAD.MOV.U32 R3, RZ, RZ, 0x4005bf0a ;  /* 0x4005bf0aff037424 */ /* 0x000fce00078e00ff */
.L_x_2007:
[----:B------:R-:W-:Y:S01]  /*56050*/  DMUL R24, R24, R2 ;  /* 0x0000000218187228 */ /* 0x000fe20000000000 */
[----:B------:R-:W-:-:S04]  /*56060*/  IADD3 R4, PT, PT, R4, 0x4, RZ ;  /* 0x0000000404047810 */ /* 0x000fc80007ffe0ff */
[----:B------:R-:W-:-:S03]  /*56070*/  ISETP.NE.AND P0, PT, R4, R5, PT ;  /* 0x000000050400720c */ /* 0x000fc60003f05270 */
[----:B------:R-:W-:-:S08]  /*56080*/  DMUL R24, R24, R2 ;  /* 0x0000000218187228 */ /* 0x000fd00000000000 */
[----:B------:R-:W-:-:S08]  /*56090*/  DMUL R24, R24, R2 ;  /* 0x0000000218187228 */ /* 0x000fd00000000000 */
[----:B------:R-:W-:Y:S01]  /*560a0*/  DMUL R24, R24, R2 ;  /* 0x0000000218187228 */ /* 0x000fe20000000000 */
[----:B------:R-:W-:Y:S10]  /*560b0*/  @P0 BRA `(.L_x_2007) ;  /* 0xfffffffc00e40947 */ /* 0x000ff4000383ffff */
.L_x_2006:
[----:B------:R-:W-:Y:S05]  /*560c0*/  BSYNC.RECONVERGENT B2 ;  /* 0x0000000000027941 */ /* 0x000fea0003800200 */
.L_x_1999:
[----:B------:R-:W-:Y:S01]  /*560d0*/  UMOV UR8, 0x1be2b496 ;  /* 0x1be2b49600087882 */ /* 0x000fe20000000000 */
[----:B------:R-:W-:Y:S02]  /*560e0*/  UMOV UR9, 0x4005bf0a ;  /* 0x4005bf0a00097882 */ /* 0x000fe40000000000 */
[----:B------:R-:W-:-:S11]  /*560f0*/  DMUL R2, R24, UR8 ;  /* 0x0000000818027c28 */ /* 0x000fd60008000000 */
.L_x_1998:
[----:B------:R-:W-:Y:S05]  /*56100*/  BSYNC.RECONVERGENT B0 ;  /* 0x0000000000007941 */ /* 0x000fea0003800200 */
.L_x_1997:
[----:B------:R-:W-:Y:S01]  /*56110*/  VIMNMX.U32 R4, PT, PT, R14, 0x2, PT ;  /* 0x000000020e047848 */ /* 0x000fe20003fe0000 */
[----:B------:R-:W-:Y:S04]  /*56120*/  BSSY.RECONVERGENT B0, `(.L_x_2008) ;  /* 0x000000f000007945 */ /* 0x000fe80003800200 */
[----:B------:R-:W-:-:S04]  /*56130*/  IMAD.SHL.U32 R13, R4, 0x4, RZ ;  /* 0x00000004040d7824 */ /* 0x000fc800078e00ff */
[----:B------:R-:W0:Y:S02]  /*56140*/  LDC R4, c[0x2][R13+0x45c] ;  /* 0x008117000d047b82 */ /* 0x000e240000000800 */
[----:B0-----:R-:W-:-:S04]  /*56150*/  SHF.R.S32.HI R5, RZ, 0x1f, R4 ;  /* 0x0000001fff057819 */ /* 0x001fc80000011404 */
.L_x_3135:
[----:B------:R-:W-:Y:S05]  /*56160*/  BRX R4 -0x56170                                                     (*"BRANCH_TARGETS .L_x_2009,.L_x_3137,.L_x_3138"*) ;  /* 0xfffffa9c04a47949 */ /* 0x000fea000383ffff */
.L_x_3138:
        /* <DEDUP_REMOVED lines=8> */
.L_x_3137:
[----:B------:R-:W-:Y:S02]  /*561f0*/  IMAD.MOV.U32 R24, RZ, RZ, R2 ;  /* 0x000000ffff187224 */ /* 0x000fe400078e0002 */
[----:B------:R-:W-:-:S07]  /*56200*/  IMAD.MOV.U32 R25, RZ, RZ, R3 ;  /* 0x000000ffff197224 */ /* 0x000fce00078e0003 */
.L_x_2009:
[----:B------:R-:W-:Y:S05]  /*56210*/  BSYNC.RECONVERGENT B0 ;  /* 0x0000000000007941 */ /* 0x000fea0003800200 */
.L_x_2008:
        /* <DEDUP_REMOVED lines=16> */
.L_x_2011:
[----:B------:R-:W-:Y:S05]  /*56320*/  BSYNC.RECONVERGENT B2 ;  /* 0x0000000000027941 */ /* 0x000fea0003800200 */
.L_x_2010:
[----:B------:R-:W-:Y:S02]  /*56330*/  IMAD.MOV.U32 R34, RZ, RZ, R108 ;  /* 0x000000ffff227224 */ /* 0x000fe400078e006c */
[----:B------:R-:W-:-:S07]  /*56340*/  IMAD.MOV.U32 R35, RZ, RZ, R109 ;  /* 0x000000ffff237224 */ /* 0x000fce00078e006d */
.L_x_1985:
[----:B------:R-:W-:Y:S05]  /*56350*/  BSYNC.RECONVERGENT B1 ;  /* 0x0000000000017941 */ /* 0x000fea0003800200 */
.L_x_1983:
        /* <DEDUP_REMOVED lines=30> */
.L_x_2013:
[----:B------:R-:W-:Y:S05]  /*56540*/  BSYNC.RECONVERGENT B1 ;  /* 0x0000000000017941 */ /* 0x000fea0003800200 */
.L_x_2012:
        /* <DEDUP_REMOVED lines=26> */
.L_x_2015:
[----:B------:R-:W-:Y:S05]  /*566f0*/  BSYNC.RECONVERGENT B1 ;  /* 0x0000000000017941 */ /* 0x000fea0003800200 */
.L_x_2014:
        /* <DEDUP_REMOVED lines=26> */
.L_x_2017:
[----:B------:R-:W-:Y:S05]  /*568a0*/  BSYNC.RECONVERGENT B1 ;  /* 0x0000000000017941 */ /* 0x000fea0003800200 */
.L_x_2016:
        /* <DEDUP_REMOVED lines=26> */
.L_x_2019:
[----:B------:R-:W-:Y:S05]  /*56a50*/  BSYNC.RECONVERGENT B1 ;  /* 0x0000000000017941 */ /* 0x000fea0003800200 */
.L_x_2018:
        /* <DEDUP_REMOVED lines=26> */
.L_x_2021:
[----:B------:R-:W-:Y:S05]  /*56c00*/  BSYNC.RECONVERGENT B1 ;  /* 0x0000000000017941 */ /* 0x000fea0003800200 */
.L_x_2020:
        /* <DEDUP_REMOVED lines=26> */
.L_x_2023:
[----:B------:R-:W-:Y:S05]  /*56db0*/  BSYNC.RECONVERGENT B1 ;  /* 0x0000000000017941 */ /* 0x000fea0003800200 */
.L_x_2022:
        /* <DEDUP_REMOVED lines=24> */
.L_x_2025:
[----:B------:R-:W-:Y:S05]  /*56f40*/  BSYNC.RECONVERGENT B1 ;  /* 0x0000000000017941 */ /* 0x000fea0003800200 */
.L_x_2024:
        /* <DEDUP_REMOVED lines=32> */
.L_x_2035:
        /* <DEDUP_REMOVED lines=21> */
.L_x_2034:
[----:B------:R-:W-:Y:S05]  /*572a0*/  BSYNC.RECONVERGENT B3 ;  /* 0x0000000000037941 */ /* 0x000fea0003800200 */
.L_x_2033:
        /* <DEDUP_REMOVED lines=16> */
.L_x_2037:
[----:B------:R-:W-:Y:S05]  /*573b0*/  BSYNC.RECONVERGENT B3 ;  /* 0x0000000000037941 */ /* 0x000fea0003800200 */
.L_x_2036:
[----:B------:R-:W-:-:S13]  /*573c0*/  ISETP.NE.OR P0, PT, R4, R5, P0 ;  /* 0x000000050400720c */ /* 0x000fda0000705670 */
[----:B------:R-:W-:Y:S05]  /*573d0*/  @!P0 BRA `(.L_x_2038) ;  /* 0x0000000000248947 */ /* 0x000fea0003800000 */
.L_x_2032:
[----:B------:R-:W-:Y:S02]  /*573e0*/  IMAD.MOV.U32 R2, RZ, RZ, 0x1be2b496 ;  /* 0x1be2b496ff027424 */ /* 0x000fe400078e00ff */
[----:B------:R-:W-:-:S07]  /*573f0*/  IMAD.MOV.U32 R3, RZ, RZ, 0x4005bf0a ;  /* 0x4005bf0aff037424 */ /* 0x000fce00078e00ff */
.L_x_2039:
[----:B------:R-:W-:Y:S01]  /*57400*/  DMUL R28, R28, R2 ;  /* 0x000000021c1c7228 */ /* 0x000fe20000000000 */
[----:B------:R-:W-:-:S04]  /*57410*/  IADD3 R4, PT, PT, R4, 0x4, RZ ;  /* 0x0000000404047810 */ /* 0x000fc80007ffe0ff */
[----:B------:R-:W-:-:S03]  /*57420*/  ISETP.NE.AND P0, PT, R4, R5, PT ;  /* 0x000000050400720c */ /* 0x000fc60003f05270 */
[----:B------:R-:W-:-:S08]  /*57430*/  DMUL R28, R28, R2 ;  /* 0x000000021c1c7228 */ /* 0x000fd00000000000 */
[----:B------:R-:W-:-:S08]  /*57440*/  DMUL R28, R28, R2 ;  /* 0x000000021c1c7228 */ /* 0x000fd00000000000 */
[----:B------:R-:W-:Y:S01]  /*57450*/  DMUL R28, R28, R2 ;  /* 0x000000021c1c7228 */ /* 0x000fe20000000000 */
[----:B------:R-:W-:Y:S10]  /*57460*/  @P0 BRA `(.L_x_2039) ;  /* 0xfffffffc00e40947 */ /* 0x000ff4000383ffff */
.L_x_2038:
[----:B------:R-:W-:Y:S05]  /*57470*/  BSYNC.RECONVERGENT B2 ;  /* 0x0000000000027941 */ /* 0x000fea0003800200 */
.L_x_2031:
[----:B------:R-:W-:Y:S01]  /*57480*/  UMOV UR8, 0x1be2b496 ;  /* 0x1be2b49600087882 */ /* 0x000fe20000000000 */
[----:B------:R-:W-:Y:S02]  /*57490*/  UMOV UR9, 0x4005bf0a ;  /* 0x4005bf0a00097882 */ /* 0x000fe40000000000 */
[----:B------:R-:W-:-:S11]  /*574a0*/  DMUL R2, R28, UR8 ;  /* 0x000000081c027c28 */ /* 0x000fd60008000000 */
.L_x_2030:
[----:B------:R-:W-:Y:S05]  /*574b0*/  BSYNC.RECONVERGENT B0 ;  /* 0x0000000000007941 */ /* 0x000fea0003800200 */
.L_x_2029:
[----:B------:R-:W-:-:S05]  /*574c0*/  VIMNMX.U32 R4, PT, PT, R14, 0x2, PT ;  /* 0x000000020e047848 */ /* 0x000fca0003fe0000 */
[----:B------:R-:W-:-:S04]  /*574d0*/  IMAD.SHL.U32 R13, R4, 0x4, RZ ;  /* 0x00000004040d7824 */ /* 0x000fc800078e00ff */
[----:B------:R-:W0:Y:S02]  /*574e0*/  LDC R4, c[0x2][R13+0x468] ;  /* 0x00811a000d047b82 */ /* 0x000e240000000800 */
[----:B0-----:R-:W-:-:S04]  /*574f0*/  SHF.R.S32.HI R5, RZ, 0x1f, R4 ;  /* 0x0000001fff057819 */ /* 0x001fc80000011404 */
.L_x_3139:
[----:B------:R-:W-:Y:S05]  /*57500*/  BRX R4 -0x57510                                                     (*"BRANCH_TARGETS .L_x_2028,.L_x_3141,.L_x_3142"*) ;  /* 0xfffffa8804bc7949 */ /* 0x000fea000383ffff */
.L_x_3142:
        /* <DEDUP_REMOVED lines=8> */
.L_x_3141:
[----:B------:R-:W-:Y:S02]  /*57590*/  IMAD.MOV.U32 R28, RZ, RZ, R2 ;  /* 0x000000ffff1c7224 */ /* 0x000fe400078e0002 */
[----:B------:R-:W-:Y:S01]  /*575a0*/  IMAD.MOV.U32 R29, RZ, RZ, R3 ;  /* 0x000000ffff1d7224 */ /* 0x000fe200078e0003 */
[----:B------:R-:W-:Y:S06]  /*575b0*/  BRA `(.L_x_2028) ;  /* 0x0000000400c07947 */ /* 0x000fec0003800000 */
.L_x_2027:
        /* <DEDUP_REMOVED lines=21> */
.L_x_2046:
        /* <DEDUP_REMOVED lines=21> */
.L_x_2045:
[----:B------:R-:W-:Y:S05]  /*57860*/  BSYNC.RECONVERGENT B3 ;  /* 0x0000000000037941 */ /* 0x000fea0003800200 */
.L_x_2044:
        /* <DEDUP_REMOVED lines=16> */
.L_x_2048:
[----:B------:R-:W-:Y:S05]  /*57970*/  BSYNC.RECONVERGENT B3 ;  /* 0x0000000000037941 */ /* 0x000fea0003800200 */
.L_x_2047:
[----:B------:R-:W-:-:S13]  /*57980*/  ISETP.NE.OR P0, PT, R4, R5, P0 ;  /* 0x000000050400720c */ /* 0x000fda0000705670 */
[----:B------:R-:W-:Y:S05]  /*57990*/  @!P0 BRA `(.L_x_2049) ;  /* 0x0000000000248947 */ /* 0x000fea0003800000 */
.L_x_2043:
[----:B------:R-:W-:Y:S02]  /*579a0*/  IMAD.MOV.U32 R2, RZ, RZ, 0x1be2b496 ;  /* 0x1be2b496ff027424 */ /* 0x000fe400078e00ff */
[----:B------:R-:W-:-:S07]  /*579b0*/  IMAD.MOV.U32 R3, RZ, RZ, 0x4005bf0a ;  /* 0x4005bf0aff037424 */ /* 0x000fce00078e00ff */
.L_x_2050:
[----:B------:R-:W-:Y:S01]  /*579c0*/  DMUL R26, R26, R2 ;  /* 0x000000021a1a7228 */ /* 0x000fe20000000000 */
[----:B------:R-:W-:-:S05]  /*579d0*/  VIADD R4, R4, 0x4 ;  /* 0x0000000404047836 */ /* 0x000fca0000000000 */
[----:B------:R-:W-:Y:S02]  /*579e0*/  ISETP.NE.AND P0, PT, R4, R5, PT ;  /* 0x000000050400720c */ /* 0x000fe40003f05270 */
[----:B------:R-:W-:-:S08]  /*579f0*/  DMUL R26, R26, R2 ;  /* 0x000000021a1a7228 */ /* 0x000fd00000000000 */
[----:B------:R-:W-:-:S08]  /*57a00*/  DMUL R26, R26, R2 ;  /* 0x000000021a1a7228 */ /* 0x000fd00000000000 */
[----:B------:R-:W-:Y:S01]  /*57a10*/  DMUL R26, R26, R2 ;  /* 0x000000021a1a7228 */ /* 0x000fe20000000000 */
[----:B------:R-:W-:Y:S10]  /*57a20*/  @P0 BRA `(.L_x_2050) ;  /* 0xfffffffc00e40947 */ /* 0x000ff4000383ffff */
.L_x_2049:
[----:B------:R-:W-:Y:S05]  /*57a30*/  BSYNC.RECONVERGENT B2 ;  /* 0x0000000000027941 */ /* 0x000fea0003800200 */
.L_x_2042:
[----:B------:R-:W-:Y:S01]  /*57a40*/  UMOV UR8, 0x1be2b496 ;  /* 0x1be2b49600087882 */ /* 0x000fe20000000000 */
[----:B------:R-:W-:Y:S02]  /*57a50*/  UMOV UR9, 0x4005bf0a ;  /* 0x4005bf0a00097882 */ /* 0x000fe40000000000 */
[----:B------:R-:W-:-:S11]  /*57a60*/  DMUL R2, R26, UR8 ;  /* 0x000000081a027c28 */ /* 0x000fd60008000000 */
.L_x_2041:
[----:B------:R-:W-:Y:S05]  /*57a70*/  BSYNC.RECONVERGENT B0 ;  /* 0x0000000000007941 */ /* 0x000fea0003800200 */
.L_x_2040:
[----:B------:R-:W-:Y:S01]  /*57a80*/  VIMNMX.U32 R4, PT, PT, R14, 0x2, PT ;  /* 0x000000020e047848 */ /* 0x000fe20003fe0000 */
[----:B------:R-:W-:Y:S03]  /*57a90*/  BSSY.RECONVERGENT B0, `(.L_x_2051) ;  /* 0x000000f000007945 */ /* 0x000fe60003800200 */
[----:B------:R-:W-:-:S04]  /*57aa0*/  SHF.L.U32 R13, R4, 0x2, RZ ;  /* 0x00000002040d7819 */ /* 0x000fc800000006ff */
[----:B------:R-:W0:Y:S02]  /*57ab0*/  LDC R4, c[0x2][R13+0x474] ;  /* 0x00811d000d047b82 */ /* 0x000e240000000800 */
[----:B0-----:R-:W-:-:S04]  /*57ac0*/  SHF.R.S32.HI R5, RZ, 0x1f, R4 ;  /* 0x0000001fff057819 */ /* 0x001fc80000011404 */
.L_x_3143:
[----:B------:R-:W-:Y:S05]  /*57ad0*/  BRX R4 -0x57ae0                                                     (*"BRANCH_TARGETS .L_x_2052,.L_x_3145,.L_x_3146"*) ;  /* 0xfffffa8404487949 */ /* 0x000fea000383ffff */
.L_x_3146:
        /* <DEDUP_REMOVED lines=8> */
.L_x_3145:
[----:B------:R-:W-:Y:S02]  /*57b60*/  IMAD.MOV.U32 R26, RZ, RZ, R2 ;  /* 0x000000ffff1a7224 */ /* 0x000fe400078e0002 */
[----:B------:R-:W-:-:S07]  /*57b70*/  IMAD.MOV.U32 R27, RZ, RZ, R3 ;  /* 0x000000ffff1b7224 */ /* 0x000fce00078e0003 */
.L_x_2052:
[----:B------:R-:W-:Y:S05]  /*57b80*/  BSYNC.RECONVERGENT B0 ;  /* 0x0000000000007941 */ /* 0x000fea0003800200 */
.L_x_2051:
        /* <DEDUP_REMOVED lines=16> */
.L_x_2054:
[----:B------:R-:W-:Y:S05]  /*57c90*/  BSYNC.RECONVERGENT B2 ;  /* 0x0000000000027941 */ /* 0x000fea0003800200 */
.L_x_2053:
[----:B------:R-:W-:Y:S02]  /*57ca0*/  IMAD.MOV.U32 R28, RZ, RZ, R108 ;  /* 0x000000ffff1c7224 */ /* 0x000fe400078e006c */
[----:B------:R-:W-:-:S07]  /*57cb0*/  IMAD.MOV.U32 R29, RZ, RZ, R109 ;  /* 0x000000ffff1d7224 */ /* 0x000fce00078e006d */
.L_x_2028:
[----:B------:R-:W-:Y:S05]  /*57cc0*/  BSYNC.RECONVERGENT B1 ;  /* 0x0000000000017941 */ /* 0x000fea0003800200 */
.L_x_2026:
        /* <DEDUP_REMOVED lines=30> */
.L_x_2056:
[----:B------:R-:W-:Y:S05]  /*57eb0*/  BSYNC.RECONVERGENT B1 ;  /* 0x0000000000017941 */ /* 0x000fea0003800200 */
.L_x_2055:
        /* <DEDUP_REMOVED lines=26> */
.L_x_2058:
[----:B------:R-:W-:Y:S05]  /*58060*/  BSYNC.RECONVERGENT B1 ;  /* 0x0000000000017941 */ /* 0x000fea0003800200 */
.L_x_2057:
        /* <DEDUP_REMOVED lines=26> */
.L_x_2060:
[----:B------:R-:W-:Y:S05]  /*58210*/  BSYNC.RECONVERGENT B1 ;  /* 0x0000000000017941 */ /* 0x000fea0003800200 */
.L_x_2059:
        /* <DEDUP_REMOVED lines=26> */
.L_x_2062:
[----:B------:R-:W-:Y:S05]  /*583c0*/  BSYNC.RECONVERGENT B1 ;  /* 0x0000000000017941 */ /* 0x000fea0003800200 */
.L_x_2061:
        /* <DEDUP_REMOVED lines=26> */
.L_x_2064:
[----:B------:R-:W-:Y:S05]  /*58570*/  BSYNC.RECONVERGENT B1 ;  /* 0x0000000000017941 */ /* 0x000fea0003800200 */
.L_x_2063:
        /* <DEDUP_REMOVED lines=26> */
.L_x_2066:
[----:B------:R-:W-:Y:S05]  /*58720*/  BSYNC.RECONVERGENT B1 ;  /* 0x0000000000017941 */ /* 0x000fea0003800200 */
.L_x_2065:
        /* <DEDUP_REMOVED lines=24> */
.L_x_2068:
[----:B------:R-:W-:Y:S05]  /*588b0*/  BSYNC.RECONVERGENT B1 ;  /* 0x0000000000017941 */ /* 0x000fea0003800200 */
.L_x_2067:
        /* <DEDUP_REMOVED lines=79> */
.L_x_2070:
[----:B------:R-:W-:Y:S01]  /*58db0*/  MOV R2, 0x0 ;  /* 0x0000000000027802 */ /* 0x000fe20000000f00 */
[----:B------:R-:W-:Y:S01]  /*58dc0*/  IMAD.MOV.U32 R3, RZ, RZ, 0x7ff00000 ;  /* 0x7ff00000ff037424 */ /* 0x000fe200078e00ff */
[----:B------:R-:W-:-:S05]  /*58dd0*/  LOP3.LUT P0, RZ, R5, 0x7fffffff, RZ, 0xc0, !PT ;  /* 0x7fffffff05ff7812 */ /* 0x000fca000780c0ff */
[----:B------:R-:W-:-:S10]  /*58de0*/  DFMA R2, R4, R2, +INF ;  /* 0x7ff000000402742b */ /* 0x000fd40000000002 */
[----:B------:R-:W-:Y:S02]  /*58df0*/  FSEL R2, R2, RZ, P0 ;  /* 0x000000ff02027208 */ /* 0x000fe40000000000 */
[----:B------:R-:W-:-:S07]  /*58e00*/  FSEL R3, R3, -QNAN , P0 ;  /* 0xfff0000003037808 */ /* 0x000fce0000000000 */
.L_x_2071:
[----:B------:R-:W-:Y:S05]  /*58e10*/  BSYNC.RECONVERGENT B0 ;  /* 0x0000000000007941 */ /* 0x000fea0003800200 */
.L_x_2069:
[----:B------:R-:W-:Y:S01]  /*58e20*/  DADD R2, -R2, R44 ;  /* 0x0000000002027229 */ /* 0x000fe2000000012c */
[----:B------:R-:W-:-:S06]  /*58e30*/  IMAD R5, R12, 0x8, R1 ;  /* 0x000000080c057824 */ /* 0x000fcc00078e0201 */
[----:B------:R1:W-:Y:S01]  /*58e40*/  STL.64 [R5+0x288], R2 ;  /* 0x0002880205007387 */ /* 0x0003e20000100a00 */
[----:B------:R-:W-:Y:S05]  /*58e50*/  @P1 BRA `(.L_x_2072) ;  /* 0xffffff28001c1947 */ /* 0x000fea000383ffff */
[----:B-1----:R-:W2:Y:S04]  /*58e60*/  LDL.64 R2, [R1+0x2c8] ;  /* 0x0002c80001027983 */ /* 0x002ea80000100a00 */
        /* <DEDUP_REMOVED lines=16> */
.L_x_2343:
[----:B01----:R-:W-:-:S05]  /*58f70*/  IMAD R2, R0, 0x8, R1 ;  /* 0x0000000800027824 */ /* 0x003fca00078e0201 */
[----:B------:R-:W2:Y:S04]  /*58f80*/  LDL.64 R6, [R2] ;  /* 0x0000000002067983 */ /* 0x000ea80000100a00 */
[----:B------:R0:W5:Y:S04]  /*58f90*/  LDL.64 R8, [R2+0x548] ;  /* 0x0005480002087983 */ /* 0x0001680000100a00 */
[----:B------:R0:W5:Y:S01]  /*58fa0*/  LDL.64 R10, [R2+0x620] ;  /* 0x00062000020a7983 */ /* 0x0001620000100a00 */
[----:B------:R-:W-:Y:S01]  /*58fb0*/  IMAD.MOV.U32 R18, RZ, RZ, R0 ;  /* 0x000000ffff127224 */ /* 0x000fe200078e0000 */
[----:B------:R-:W-:Y:S01]  /*58fc0*/  IADD3 R0, PT, PT, R0, 0x1, RZ ;  /* 0x0000000100007810 */ /* 0x000fe20007ffe0ff */
[----:B------:R-:W-:Y:S03]  /*58fd0*/  BSSY.RECONVERGENT B1, `(.L_x_2073) ;  /* 0x00000d3000017945 */ /* 0x000fe60003800200 */
[----:B------:R-:W-:Y:S01]  /*58fe0*/  ISETP.NE.AND P1, PT, R0, 0x9, PT ;  /* 0x000000090000780c */ /* 0x000fe20003f25270 */
        /* <DEDUP_REMOVED lines=15> */
[----:B------:R-:W-:Y:S01]  /*590e0*/  MOV R36, 0x0 ;  /* 0x0000000000247802 */ /* 0x000fe20000000f00 */
[----:B------:R-:W-:Y:S02]  /*590f0*/  IMAD.MOV.U32 R37, RZ, RZ, 0x3ff00000 ;  /* 0x3ff00000ff257424 */ /* 0x000fe400078e00ff */
[----:B------:R-:W-:-:S05]  /*59100*/  IMAD.MOV R4, RZ, RZ, -R2 ;  /* 0x000000ffff047224 */ /* 0x000fca00078e0a02 */
[----:B------:R-:W-:-:S13]  /*59110*/  ISETP.GE.AND P0, PT, R4, RZ, PT ;  /* 0x000000ff0400720c */ /* 0x000fda0003f06270 */
[----:B------:R-:W-:Y:S05]  /*59120*/  @P0 BRA `(.L_x_2079) ;  /* 0x0000000000bc0947 */ /* 0x000fea0003800000 */
[----:B------:R-:W-:Y:S01]  /*59130*/  IMAD.MOV R2, RZ, RZ, -R4 ;  /* 0x000000ffff027224 */ /* 0x000fe200078e0a04 */
[----:B------:R-:W-:Y:S01]  /*59140*/  BSSY.RECONVERGENT B3, `(.L_x_2080) ;  /* 0x000001a000037945 */ /* 0x000fe20003800200 */
[----:B------:R-:W-:-:S03]  /*59150*/  PLOP3.LUT P0, PT, PT, PT, PT, 0x80, 0x8 ;  /* 0x000000000008781c */ /* 0x000fc60003f0f070 */
[----:B------:R-:W-:-:S13]  /*59160*/  ISETP.GT.AND P2, PT, R2, 0xc, PT ;  /* 0x0000000c0200780c */ /* 0x000fda0003f44270 */
[----:B------:R-:W-:Y:S05]  /*59170*/  @!P2 BRA `(.L_x_2081) ;  /* 0x000000000058a947 */ /* 0x000fea0003800000 */
[----:B------:R-:W-:-:S13]  /*59180*/  PLOP3.LUT P0, PT, PT, PT, PT, 0x8, 0x80 ;  /* 0x000000000080781c */ /* 0x000fda0003f0e170 */
.L_x_2082:
        /* <DEDUP_REMOVED lines=21> */
.L_x_2081:
[----:B------:R-:W-:Y:S05]  /*592e0*/  BSYNC.RECONVERGENT B3 ;  /* 0x0000000000037941 */ /* 0x000fea0003800200 */
.L_x_2080:
        /* <DEDUP_REMOVED lines=16> */
.L_x_2084:
[----:B------:R-:W-:Y:S05]  /*593f0*/  BSYNC.RECONVERGENT B3 ;  /* 0x0000000000037941 */ /* 0x000fea0003800200 */
.L_x_2083:
[----:B------:R-:W-:-:S13]  /*59400*/  ISETP.NE.OR P0, PT, R4, RZ, P0 ;  /* 0x000000ff0400720c */ /* 0x000fda0000705670 */
[----:B------:R-:W-:Y:S05]  /*59410*/  @!P0 BRA `(.L_x_2085) ;  /* 0x0000000000248947 */ /* 0x000fea0003800000 */
.L_x_2079:
[----:B------:R-:W-:Y:S01]  /*59420*/  MOV R2, 0x1be2b496 ;  /* 0x1be2b49600027802 */ /* 0x000fe20000000f00 */
[----:B------:R-:W-:-:S07]  /*59430*/  IMAD.MOV.U32 R3, RZ, RZ, 0x4005bf0a ;  /* 0x4005bf0aff037424 */ /* 0x000fce00078e00ff */
.L_x_2086:
[----:B------:R-:W-:Y:S01]  /*59440*/  DMUL R36, R36, R2 ;  /* 0x0000000224247228 */ /* 0x000fe20000000000 */
[----:B------:R-:W-:-:S05]  /*59450*/  VIADD R4, R4, 0x4 ;  /* 0x0000000404047836 */ /* 0x000fca0000000000 */
[----:B------:R-:W-:Y:S02]  /*59460*/  ISETP.NE.AND P0, PT, R4, RZ, PT ;  /* 0x000000ff0400720c */ /* 0x000fe40003f05270 */
[----:B------:R-:W-:-:S08]  /*59470*/  DMUL R36, R36, R2 ;  /* 0x0000000224247228 */ /* 0x000fd00000000000 */
[----:B------:R-:W-:-:S08]  /*59480*/  DMUL R36, R36, R2 ;  /* 0x0000000224247228 */ /* 0x000fd00000000000 */
[----:B------:R-:W-:Y:S01]  /*59490*/  DMUL R36, R36, R2 ;  /* 0x0000000224247228 */ /* 0x000fe20000000000 */
[----:B------:R-:W-:Y:S10]  /*594a0*/  @P0 BRA `(.L_x_2086) ;  /* 0xfffffffc00e40947 */ /* 0x000ff4000383ffff */
.L_x_2085:
[----:B------:R-:W-:Y:S05]  /*594b0*/  BSYNC.RECONVERGENT B2 ;  /* 0x0000000000027941 */ /* 0x000fea0003800200 */
.L_x_2078:
[----:B------:R-:W-:Y:S01]  /*594c0*/  UMOV UR8, 0x1be2b496 ;  /* 0x1be2b49600087882 */ /* 0x000fe20000000000 */
[----:B------:R-:W-:Y:S02]  /*594d0*/  UMOV UR9, 0x4005bf0a ;  /* 0x4005bf0a00097882 */ /* 0x000fe40000000000 */
[----:B------:R-:W-:-:S11]  /*594e0*/  DMUL R2, R36, UR8 ;  /* 0x0000000824027c28 */ /* 0x000fd60008000000 */
.L_x_2077:
[----:B------:R-:W-:Y:S05]  /*594f0*/  BSYNC.RECONVERGENT B0 ;  /* 0x0000000000007941 */ /* 0x000fea0003800200 */
.L_x_2076:
[----:B------:R-:W-:-:S05]  /*59500*/  VIMNMX.U32 R4, PT, PT, R14, 0x2, PT ;  /* 0x000000020e047848 */ /* 0x000fca0003fe0000 */
[----:B------:R-:W-:-:S04]  /*59510*/  IMAD.SHL.U32 R13, R4, 0x4, RZ ;  /* 0x00000004040d7824 */ /* 0x000fc800078e00ff */
[----:B------:R-:W0:Y:S02]  /*59520*/  LDC R4, c[0x2][R13+0x480] ;  /* 0x008120000d047b82 */ /* 0x000e240000000800 */
[----:B0-----:R-:W-:-:S04]  /*59530*/  SHF.R.S32.HI R5, RZ, 0x1f, R4 ;  /* 0x0000001fff057819 */ /* 0x001fc80000011404 */
.L_x_3147:
[----:B------:R-:W-:Y:S05]  /*59540*/  BRX R4 -0x59550                                                     (*"BRANCH_TARGETS .L_x_2075,.L_x_3149,.L_x_3150"*) ;  /* 0xfffffa6804ac7949 */ /* 0x000fea000383ffff */
.L_x_3150:
        /* <DEDUP_REMOVED lines=8> */
.L_x_3149:
[----:B------:R-:W-:Y:S02]  /*595d0*/  IMAD.MOV.U32 R36, RZ, RZ, R2 ;  /* 0x000000ffff247224 */ /* 0x000fe400078e0002 */
[----:B------:R-:W-:Y:S01]  /*595e0*/  IMAD.MOV.U32 R37, RZ, RZ, R3 ;  /* 0x000000ffff257224 */ /* 0x000fe200078e0003 */
[----:B------:R-:W-:Y:S06]  /*595f0*/  BRA `(.L_x_2075) ;  /* 0x0000000400c07947 */ /* 0x000fec0003800000 */
.L_x_2074:
        /* <DEDUP_REMOVED lines=21> */
.L_x_2093:
        /* <DEDUP_REMOVED lines=21> */
.L_x_2092:
[----:B------:R-:W-:Y:S05]  /*598a0*/  BSYNC.RECONVERGENT B3 ;  /* 0x0000000000037941 */ /* 0x000fea0003800200 */
.L_x_2091:
        /* <DEDUP_REMOVED lines=16> */
.L_x_2095:
[----:B------:R-:W-:Y:S05]  /*599b0*/  BSYNC.RECONVERGENT B3 ;  /* 0x0000000000037941 */ /* 0x000fea0003800200 */
.L_x_2094:
[----:B------:R-:W-:-:S13]  /*599c0*/  ISETP.NE.OR P0, PT, R4, R5, P0 ;  /* 0x000000050400720c */ /* 0x000fda0000705670 */
[----:B------:R-:W-:Y:S05]  /*599d0*/  @!P0 BRA `(.L_x_2096) ;  /* 0x0000000000248947 */ /* 0x000fea0003800000 */
.L_x_2090:
[----:B------:R-:W-:Y:S01]  /*599e0*/  IMAD.MOV.U32 R2, RZ, RZ, 0x1be2b496 ;  /* 0x1be2b496ff027424 */ /* 0x000fe200078e00ff */
[----:B------:R-:W-:-:S07]  /*599f0*/  MOV R3, 0x4005bf0a ;  /* 0x4005bf0a00037802 */ /* 0x000fce0000000f00 */
.L_x_2097:
[----:B------:R-:W-:Y:S01]  /*59a00*/  DMUL R34, R34, R2 ;  /* 0x0000000222227228 */ /* 0x000fe20000000000 */
[----:B------:R-:W-:-:S05]  /*59a10*/  VIADD R4, R4, 0x4 ;  /* 0x0000000404047836 */ /* 0x000fca0000000000 */
[----:B------:R-:W-:Y:S02]  /*59a20*/  ISETP.NE.AND P0, PT, R4, R5, PT ;  /* 0x000000050400720c */ /* 0x000fe40003f05270 */
[----:B------:R-:W-:-:S08]  /*59a30*/  DMUL R34, R34, R2 ;  /* 0x0000000222227228 */ /* 0x000fd00000000000 */
[----:B------:R-:W-:-:S08]  /*59a40*/  DMUL R34, R34, R2 ;  /* 0x0000000222227228 */ /* 0x000fd00000000000 */
[----:B------:R-:W-:Y:S01]  /*59a50*/  DMUL R34, R34, R2 ;  /* 0x0000000222227228 */ /* 0x000fe20000000000 */
[----:B------:R-:W-:Y:S10]  /*59a60*/  @P0 BRA `(.L_x_2097) ;  /* 0xfffffffc00e40947 */ /* 0x000ff4000383ffff */
.L_x_2096:
[----:B------:R-:W-:Y:S05]  /*59a70*/  BSYNC.RECONVERGENT B2 ;  /* 0x0000000000027941 */ /* 0x000fea0003800200 */
.L_x_2089:
[----:B------:R-:W-:Y:S01]  /*59a80*/  UMOV UR8, 0x1be2b496 ;  /* 0x1be2b49600087882 */ /* 0x000fe20000000000 */
[----:B------:R-:W-:Y:S02]  /*59a90*/  UMOV UR9, 0x4005bf0a ;  /* 0x4005bf0a00097882 */ /* 0x000fe40000000000 */
[----:B------:R-:W-:-:S11]  /*59aa0*/  DMUL R2, R34, UR8 ;  /* 0x0000000822027c28 */ /* 0x000fd60008000000 */
.L_x_2088:
[----:B------:R-:W-:Y:S05]  /*59ab0*/  BSYNC.RECONVERGENT B0 ;  /* 0x0000000000007941 */ /* 0x000fea0003800200 */
.L_x_2087:
[----:B------:R-:W-:Y:S01]  /*59ac0*/  VIMNMX.U32 R4, PT, PT, R14, 0x2, PT ;  /* 0x000000020e047848 */ /* 0x000fe20003fe0000 */
[----:B------:R-:W-:Y:S04]  /*59ad0*/  BSSY.RECONVERGENT B0, `(.L_x_2098) ;  /* 0x000000f000007945 */ /* 0x000fe80003800200 */
[----:B------:R-:W-:-:S04]  /*59ae0*/  IMAD.SHL.U32 R13, R4, 0x4, RZ ;  /* 0x00000004040d7824 */ /* 0x000fc800078e00ff */
[----:B------:R-:W0:Y:S02]  /*59af0*/  LDC R4, c[0x2][R13+0x48c] ;  /* 0x008123000d047b82 */ /* 0x000e240000000800 */
[----:B0-----:R-:W-:-:S04]  /*59b00*/  SHF.R.S32.HI R5, RZ, 0x1f, R4 ;  /* 0x0000001fff057819 */ /* 0x001fc80000011404 */
.L_x_3151:
[----:B------:R-:W-:Y:S05]  /*59b10*/  BRX R4 -0x59b20                                                     (*"BRANCH_TARGETS .L_x_2099,.L_x_3153,.L_x_3154"*) ;  /* 0xfffffa6404387949 */ /* 0x000fea000383ffff */
.L_x_3154:
        /* <DEDUP_REMOVED lines=8> */
.L_x_3153:
[----:B------:R-:W-:Y:S02]  /*59ba0*/  IMAD.MOV.U32 R34, RZ, RZ, R2 ;  /* 0x000000ffff227224 */ /* 0x000fe400078e0002 */
[----:B------:R-:W-:-:S07]  /*59bb0*/  IMAD.MOV.U32 R35, RZ, RZ, R3 ;  /* 0x000000ffff237224 */ /* 0x000fce00078e0003 */
.L_x_2099:
[----:B------:R-:W-:Y:S05]  /*59bc0*/  BSYNC.RECONVERGENT B0 ;  /* 0x0000000000007941 */ /* 0x000fea0003800200 */
.L_x_2098:
        /* <DEDUP_REMOVED lines=15> */
[----:B-----5:R-:W-:Y:S05]  /*59cc0*/  CALL.REL.NOINC `($__internal_0_$__cuda_sm20_dblrcp_rn_slowpath_v3) ;  /* 0x000001c400047944 */ /* 0x020fea0003c00000 */
.L_x_2101:
[----:B------:R-:W-:Y:S05]  /*59cd0*/  BSYNC.RECONVERGENT B2 ;  /* 0x0000000000027941 */ /* 0x000fea0003800200 */
.L_x_2100:
[----:B------:R-:W-:Y:S02]  /*59ce0*/  IMAD.MOV.U32 R36, RZ, RZ, R108 ;  /* 0x000000ffff247224 */ /* 0x000fe400078e006c */
[----:B------:R-:W-:-:S07]  /*59cf0*/  IMAD.MOV.U32 R37, RZ, RZ, R109 ;  /* 0x000000ffff257224 */ /* 0x000fce00078e006d */
.L_x_2075:
[----:B------:R-:W-:Y:S05]  /*59d00*/  BSYNC.RECONVERGENT B1 ;  /* 0x0000000000017941 */ /* 0x000fea0003800200 */
.L_x_2073:
        /* <DEDUP_REMOVED lines=30> */
.L_x_2103:
[----:B------:R-:W-:Y:S05]  /*59ef0*/  BSYNC.RECONVERGENT B1 ;  /* 0x0000000000017941 */ /* 0x000fea0003800200 */
.L_x_2102:
        /* <DEDUP_REMOVED lines=26> */
.L_x_2105:
[----:B------:R-:W-:Y:S05]  /*5a0a0*/  BSYNC.RECONVERGENT B1 ;  /* 0x0000000000017941 */ /* 0x000fea0003800200 */
.L_x_2104:
        /* <DEDUP_REMOVED lines=26> */
.L_x_2107:
[----:B------:R-:W-:Y:S05]  /*5a250*/  BSYNC.RECONVERGENT B1 ;  /* 0x0000000000017941 */ /* 0x000fea0003800200 */
.L_x_2106:
        /* <DEDUP_REMOVED lines=26> */
.L_x_2109:
[----:B------:R-:W-:Y:S05]  /*5a400*/  BSYNC.RECONVERGENT B1 ;  /* 0x0000000000017941 */ /* 0x000fea0003800200 */
.L_x_2108:
        /* <DEDUP_REMOVED lines=26> */
.L_x_2111:
[----:B------:R-:W-:Y:S05]  /*5a5b0*/  BSYNC.RECONVERGENT B1 ;  /* 0x0000000000017941 */ /* 0x000fea0003800200 */
.L_x_2110:
        /* <DEDUP_REMOVED lines=26> */
.L_x_2113:
[----:B------:R-:W-:Y:S05]  /*5a760*/  BSYNC.RECONVERGENT B1 ;  /* 0x0000000000017941 */ /* 0x000fea0003800200 */
.L_x_2112:
        /* <DEDUP_REMOVED lines=22> */
[----:B------:R-:W-:Y:S02]  /*5a8d0*/  IMAD.MOV.U32 R2, RZ, RZ, R114 ;  /* 0x000000ffff027224 */ /* 0x000fe400078e0072 */
[----:B------:R-:W-:-:S07]  /*5a8e0*/  IMAD.MOV.U32 R3, RZ, RZ, R115 ;  /* 0x000000ffff037224 */ /* 0x000fce00078e0073 */
.L_x_2115:
[----:B------:R-:W-:Y:S05]  /*5a8f0*/  BSYNC.RECONVERGENT B1 ;  /* 0x0000000000017941 */ /* 0x000fea0003800200 */
.L_x_2114:
[----:B------:R-:W-:Y:S01]  /*5a900*/  DADD R2, R40, R2 ;  /* 0x0000000028027229 */ /* 0x000fe20000000002 */
[----:B------:R-:W-:Y:S01]  /*5a910*/  BSSY.RECONVERGENT B0, `(.L_x_2116) ;  /* 0x0000055000007945 */ /* 0x000fe20003800200 */
[----:B------:R-:W-:-:S06]  /*5a920*/  IMAD.MOV.U32 R44, RZ, RZ, -0x3ff ;  /* 0xfffffc01ff2c7424 */ /* 0x000fcc00078e00ff */
[----:B------:R-:W-:-:S10]  /*5a930*/  DFMA R36, R2, R36, 1 ;  /* 0x3ff000000224742b */ /* 0x000fd40000000024 */
        /* <DEDUP_REMOVED lines=12> */
[----:B------:R-:W-:Y:S01]  /*5aa00*/  IMAD.MOV.U32 R42, RZ, RZ, -0x748574fc ;  /* 0x8b7a8b04ff2a7424 */ /* 0x000fe200078e00ff */
[----:B------:R-:W-:Y:S01]  /*5aa10*/  MOV R43, 0x3ed0ee25 ;  /* 0x3ed0ee25002b7802 */ /* 0x000fe20000000f00 */
[----:B------:R-:W-:Y:S01]  /*5aa20*/  UMOV UR8, 0x3ae80f1e ;  /* 0x3ae80f1e00087882 */ /* 0x000fe20000000000 */
        /* <DEDUP_REMOVED lines=61> */
.L_x_2117:
[----:B------:R-:W-:Y:S01]  /*5ae00*/  IMAD.MOV.U32 R14, RZ, RZ, 0x0 ;  /* 0x00000000ff0e7424 */ /* 0x000fe200078e00ff */
[----:B------:R-:W-:Y:S01]  /*5ae10*/  LOP3.LUT P0, RZ, R5, 0x7fffffff, RZ, 0xc0, !PT ;  /* 0x7fffffff05ff7812 */ /* 0x000fe2000780c0ff */
[----:B------:R-:W-:-:S06]  /*5ae20*/  IMAD.MOV.U32 R15, RZ, RZ, 0x7ff00000 ;  /* 0x7ff00000ff0f7424 */ /* 0x000fcc00078e00ff */
[----:B------:R-:W-:-:S10]  /*5ae30*/  DFMA R14, R4, R14, +INF ;  /* 0x7ff00000040e742b */ /* 0x000fd4000000000e */
[----:B------:R-:W-:Y:S02]  /*5ae40*/  FSEL R4, R14, RZ, P0 ;  /* 0x000000ff0e047208 */ /* 0x000fe40000000000 */
[----:B------:R-:W-:-:S07]  /*5ae50*/  FSEL R5, R15, -QNAN , P0 ;  /* 0xfff000000f057808 */ /* 0x000fce0000000000 */
.L_x_2118:
[----:B------:R-:W-:Y:S05]  /*5ae60*/  BSYNC.RECONVERGENT B0 ;  /* 0x0000000000007941 */ /* 0x000fea0003800200 */
.L_x_2116:
        /* <DEDUP_REMOVED lines=31> */
.L_x_2128:
        /* <DEDUP_REMOVED lines=21> */
.L_x_2127:
[----:B------:R-:W-:Y:S05]  /*5b1b0*/  BSYNC.RECONVERGENT B3 ;  /* 0x0000000000037941 */ /* 0x000fea0003800200 */
.L_x_2126:
        /* <DEDUP_REMOVED lines=16> */
.L_x_2130:
[----:B------:R-:W-:Y:S05]  /*5b2c0*/  BSYNC.RECONVERGENT B3 ;  /* 0x0000000000037941 */ /* 0x000fea0003800200 */
.L_x_2129:
[----:B------:R-:W-:-:S13]  /*5b2d0*/  ISETP.NE.OR P0, PT, R13, R36, P0 ;  /* 0x000000240d00720c */ /* 0x000fda0000705670 */
[----:B------:R-:W-:Y:S05]  /*5b2e0*/  @!P0 BRA `(.L_x_2131) ;  /* 0x0000000000248947 */ /* 0x000fea0003800000 */
.L_x_2125:
[----:B------:R-:W-:Y:S01]  /*5b2f0*/  MOV R14, 0x1be2b496 ;  /* 0x1be2b496000e7802 */ /* 0x000fe20000000f00 */
[----:B------:R-:W-:-:S07]  /*5b300*/  IMAD.MOV.U32 R15, RZ, RZ, 0x4005bf0a ;  /* 0x4005bf0aff0f7424 */ /* 0x000fce00078e00ff */
.L_x_2132:
[----:B------:R-:W-:Y:S01]  /*5b310*/  DMUL R4, R4, R14 ;  /* 0x0000000e04047228 */ /* 0x000fe20000000000 */
[----:B------:R-:W-:-:S05]  /*5b320*/  VIADD R13, R13, 0x4 ;  /* 0x000000040d0d7836 */ /* 0x000fca0000000000 */
[----:B------:R-:W-:Y:S02]  /*5b330*/  ISETP.NE.AND P0, PT, R13, R36, PT ;  /* 0x000000240d00720c */ /* 0x000fe40003f05270 */
[----:B------:R-:W-:-:S08]  /*5b340*/  DMUL R4, R4, R14 ;  /* 0x0000000e04047228 */ /* 0x000fd00000000000 */
[----:B------:R-:W-:-:S08]  /*5b350*/  DMUL R4, R4, R14 ;  /* 0x0000000e04047228 */ /* 0x000fd00000000000 */
[----:B------:R-:W-:Y:S01]  /*5b360*/  DMUL R4, R4, R14 ;  /* 0x0000000e04047228 */ /* 0x000fe20000000000 */
[----:B------:R-:W-:Y:S10]  /*5b370*/  @P0 BRA `(.L_x_2132) ;  /* 0xfffffffc00e40947 */ /* 0x000ff4000383ffff */
.L_x_2131:
[----:B------:R-:W-:Y:S05]  /*5b380*/  BSYNC.RECONVERGENT B2 ;  /* 0x0000000000027941 */ /* 0x000fea0003800200 */
.L_x_2124:
[----:B------:R-:W-:Y:S01]  /*5b390*/  UMOV UR8, 0x1be2b496 ;  /* 0x1be2b49600087882 */ /* 0x000fe20000000000 */
[----:B------:R-:W-:Y:S02]  /*5b3a0*/  UMOV UR9, 0x4005bf0a ;  /* 0x4005bf0a00097882 */ /* 0x000fe40000000000 */
[----:B------:R-:W-:-:S11]  /*5b3b0*/  DMUL R14, R4, UR8 ;  /* 0x00000008040e7c28 */ /* 0x000fd60008000000 */
.L_x_2123:
[----:B------:R-:W-:Y:S05]  /*5b3c0*/  BSYNC.RECONVERGENT B0 ;  /* 0x0000000000007941 */ /* 0x000fea0003800200 */
.L_x_2122:
[----:B------:R-:W-:-:S05]  /*5b3d0*/  VIMNMX.U32 R13, PT, PT, R19, 0x2, PT ;  /* 0x00000002130d7848 */ /* 0x000fca0003fe0000 */
[----:B------:R-:W-:-:S04]  /*5b3e0*/  IMAD.SHL.U32 R13, R13, 0x4, RZ ;  /* 0x000000040d0d7824 */ /* 0x000fc800078e00ff */
[----:B------:R-:W0:Y:S02]  /*5b3f0*/  LDC R36, c[0x2][R13+0x498] ;  /* 0x008126000d247b82 */ /* 0x000e240000000800 */
[----:B0-----:R-:W-:-:S04]  /*5b400*/  SHF.R.S32.HI R37, RZ, 0x1f, R36 ;  /* 0x0000001fff257819 */ /* 0x001fc80000011424 */
.L_x_3155:
[----:B------:R-:W-:Y:S05]  /*5b410*/  BRX R36 -0x5b420                                                    (*"BRANCH_TARGETS .L_x_2121,.L_x_3157,.L_x_3158"*) ;  /* 0xfffffa4824f87949 */ /* 0x000fea000383ffff */
.L_x_3158:
        /* <DEDUP_REMOVED lines=8> */
.L_x_3157:
[----:B------:R-:W-:Y:S02]  /*5b4a0*/  IMAD.MOV.U32 R4, RZ, RZ, R14 ;  /* 0x000000ffff047224 */ /* 0x000fe400078e000e */
[----:B------:R-:W-:Y:S01]  /*5b4b0*/  IMAD.MOV.U32 R5, RZ, RZ, R15 ;  /* 0x000000ffff057224 */ /* 0x000fe200078e000f */
[----:B------:R-:W-:Y:S06]  /*5b4c0*/  BRA `(.L_x_2121) ;  /* 0x0000000400c07947 */ /* 0x000fec0003800000 */
.L_x_2120:
        /* <DEDUP_REMOVED lines=21> */
.L_x_2139:
        /* <DEDUP_REMOVED lines=21> */
.L_x_2138:
[----:B------:R-:W-:Y:S05]  /*5b770*/  BSYNC.RECONVERGENT B3 ;  /* 0x0000000000037941 */ /* 0x000fea0003800200 */
.L_x_2137:
        /* <DEDUP_REMOVED lines=16> */
.L_x_2141:
[----:B------:R-:W-:Y:S05]  /*5b880*/  BSYNC.RECONVERGENT B3 ;  /* 0x0000000000037941 */ /* 0x000fea0003800200 */
.L_x_2140:
[----:B------:R-:W-:-:S13]  /*5b890*/  ISETP.NE.OR P0, PT, R13, R14, P0 ;  /* 0x0000000e0d00720c */ /* 0x000fda0000705670 */
[----:B------:R-:W-:Y:S05]  /*5b8a0*/  @!P0 BRA `(.L_x_2142) ;  /* 0x0000000000248947 */ /* 0x000fea0003800000 */
.L_x_2136:
[----:B------:R-:W-:Y:S01]  /*5b8b0*/  IMAD.MOV.U32 R4, RZ, RZ, 0x1be2b496 ;  /* 0x1be2b496ff047424 */ /* 0x000fe200078e00ff */
[----:B------:R-:W-:-:S07]  /*5b8c0*/  MOV R5, 0x4005bf0a ;  /* 0x4005bf0a00057802 */ /* 0x000fce0000000f00 */
.L_x_2143:
[----:B------:R-:W-:Y:S01]  /*5b8d0*/  DMUL R20, R20, R4 ;  /* 0x0000000414147228 */ /* 0x000fe20000000000 */
[----:B------:R-:W-:-:S05]  /*5b8e0*/  VIADD R13, R13, 0x4 ;  /* 0x000000040d0d7836 */ /* 0x000fca0000000000 */
[----:B------:R-:W-:Y:S02]  /*5b8f0*/  ISETP.NE.AND P0, PT, R13, R14, PT ;  /* 0x0000000e0d00720c */ /* 0x000fe40003f05270 */
[----:B------:R-:W-:-:S08]  /*5b900*/  DMUL R20, R20, R4 ;  /* 0x0000000414147228 */ /* 0x000fd00000000000 */
[----:B------:R-:W-:-:S08]  /*5b910*/  DMUL R20, R20, R4 ;  /* 0x0000000414147228 */ /* 0x000fd00000000000 */
[----:B------:R-:W-:Y:S01]  /*5b920*/  DMUL R20, R20, R4 ;  /* 0x0000000414147228 */ /* 0x000fe20000000000 */
[----:B------:R-:W-:Y:S10]  /*5b930*/  @P0 BRA `(.L_x_2143) ;  /* 0xfffffffc00e40947 */ /* 0x000ff4000383ffff */
.L_x_2142:
[----:B------:R-:W-:Y:S05]  /*5b940*/  BSYNC.RECONVERGENT B2 ;  /* 0x0000000000027941 */ /* 0x000fea0003800200 */
.L_x_2135:
[----:B------:R-:W-:Y:S01]  /*5b950*/  UMOV UR8, 0x1be2b496 ;  /* 0x1be2b49600087882 */ /* 0x000fe20000000000 */
[----:B------:R-:W-:Y:S02]  /*5b960*/  UMOV UR9, 0x4005bf0a ;  /* 0x4005bf0a00097882 */ /* 0x000fe40000000000 */
[----:B------:R-:W-:-:S11]  /*5b970*/  DMUL R4, R20, UR8 ;  /* 0x0000000814047c28 */ /* 0x000fd60008000000 */
.L_x_2134:
[----:B------:R-:W-:Y:S05]  /*5b980*/  BSYNC.RECONVERGENT B0 ;  /* 0x0000000000007941 */ /* 0x000fea0003800200 */
.L_x_2133:
[----:B------:R-:W-:Y:S01]  /*5b990*/  VIMNMX.U32 R13, PT, PT, R19, 0x2, PT ;  /* 0x00000002130d7848 */ /* 0x000fe20003fe0000 */
[----:B------:R-:W-:Y:S04]  /*5b9a0*/  BSSY.RECONVERGENT B0, `(.L_x_2144) ;  /* 0x000000f000007945 */ /* 0x000fe80003800200 */
[----:B------:R-:W-:-:S04]  /*5b9b0*/  IMAD.SHL.U32 R13, R13, 0x4, RZ ;  /* 0x000000040d0d7824 */ /* 0x000fc800078e00ff */
[----:B------:R-:W0:Y:S02]  /*5b9c0*/  LDC R14, c[0x2][R13+0x4a4] ;  /* 0x008129000d0e7b82 */ /* 0x000e240000000800 */
[----:B0-----:R-:W-:-:S04]  /*5b9d0*/  SHF.R.S32.HI R15, RZ, 0x1f, R14 ;  /* 0x0000001fff0f7819 */ /* 0x001fc8000001140e */
.L_x_3159:
[----:B------:R-:W-:Y:S05]  /*5b9e0*/  BRX R14 -0x5b9f0                                                    (*"BRANCH_TARGETS .L_x_2145,.L_x_3161,.L_x_3162"*) ;  /* 0xfffffa440e847949 */ /* 0x000fea000383ffff */
.L_x_3162:
        /* <DEDUP_REMOVED lines=8> */
.L_x_3161:
[----:B------:R-:W-:Y:S02]  /*5ba70*/  IMAD.MOV.U32 R20, RZ, RZ, R4 ;  /* 0x000000ffff147224 */ /* 0x000fe400078e0004 */
[----:B------:R-:W-:-:S07]  /*5ba80*/  IMAD.MOV.U32 R21, RZ, RZ, R5 ;  /* 0x000000ffff157224 */ /* 0x000fce00078e0005 */
.L_x_2145:
[----:B------:R-:W-:Y:S05]  /*5ba90*/  BSYNC.RECONVERGENT B0 ;  /* 0x0000000000007941 */ /* 0x000fea0003800200 */
.L_x_2144:
        /* <DEDUP_REMOVED lines=16> */
.L_x_2147:
[----:B------:R-:W-:Y:S05]  /*5bba0*/  BSYNC.RECONVERGENT B2 ;  /* 0x0000000000027941 */ /* 0x000fea0003800200 */
.L_x_2146:
[----:B------:R-:W-:Y:S02]  /*5bbb0*/  IMAD.MOV.U32 R4, RZ, RZ, R108 ;  /* 0x000000ffff047224 */ /* 0x000fe400078e006c */
[----:B------:R-:W-:-:S07]  /*5bbc0*/  IMAD.MOV.U32 R5, RZ, RZ, R109 ;  /* 0x000000ffff057224 */ /* 0x000fce00078e006d */
.L_x_2121:
[----:B------:R-:W-:Y:S05]  /*5bbd0*/  BSYNC.RECONVERGENT B1 ;  /* 0x0000000000017941 */ /* 0x000fea0003800200 */
.L_x_2119:
        /* <DEDUP_REMOVED lines=78> */
.L_x_2149:
[----:B------:R-:W-:Y:S01]  /*5c0c0*/  IMAD.MOV.U32 R4, RZ, RZ, 0x0 ;  /* 0x00000000ff047424 */ /* 0x000fe200078e00ff */
[----:B------:R-:W-:Y:S01]  /*5c0d0*/  LOP3.LUT P0, RZ, R15, 0x7fffffff, RZ, 0xc0, !PT ;  /* 0x7fffffff0fff7812 */ /* 0x000fe2000780c0ff */
[----:B------:R-:W-:-:S06]  /*5c0e0*/  IMAD.MOV.U32 R5, RZ, RZ, 0x7ff00000 ;  /* 0x7ff00000ff057424 */ /* 0x000fcc00078e00ff */
[----:B------:R-:W-:-:S10]  /*5c0f0*/  DFMA R4, R14, R4, +INF ;  /* 0x7ff000000e04742b */ /* 0x000fd40000000004 */
[----:B------:R-:W-:Y:S02]  /*5c100*/  FSEL R4, R4, RZ, P0 ;  /* 0x000000ff04047208 */ /* 0x000fe40000000000 */
[----:B------:R-:W-:-:S07]  /*5c110*/  FSEL R5, R5, -QNAN , P0 ;  /* 0xfff0000005057808 */ /* 0x000fce0000000000 */
.L_x_2150:
[----:B------:R-:W-:Y:S05]  /*5c120*/  BSYNC.RECONVERGENT B0 ;  /* 0x0000000000007941 */ /* 0x000fea0003800200 */
.L_x_2148:
        /* <DEDUP_REMOVED lines=32> */
.L_x_2160:
        /* <DEDUP_REMOVED lines=21> */
.L_x_2159:
[----:B------:R-:W-:Y:S05]  /*5c480*/  BSYNC.RECONVERGENT B3 ;  /* 0x0000000000037941 */ /* 0x000fea0003800200 */
.L_x_2158:
        /* <DEDUP_REMOVED lines=16> */
.L_x_2162:
[----:B------:R-:W-:Y:S05]  /*5c590*/  BSYNC.RECONVERGENT B3 ;  /* 0x0000000000037941 */ /* 0x000fea0003800200 */
.L_x_2161:
[----:B------:R-:W-:-:S13]  /*5c5a0*/  ISETP.NE.OR P0, PT, R13, R36, P0 ;  /* 0x000000240d00720c */ /* 0x000fda0000705670 */
[----:B------:R-:W-:Y:S05]  /*5c5b0*/  @!P0 BRA `(.L_x_2163) ;  /* 0x0000000000248947 */ /* 0x000fea0003800000 */
.L_x_2157:
[----:B------:R-:W-:Y:S01]  /*5c5c0*/  IMAD.MOV.U32 R14, RZ, RZ, 0x1be2b496 ;  /* 0x1be2b496ff0e7424 */ /* 0x000fe200078e00ff */
[----:B------:R-:W-:-:S07]  /*5c5d0*/  MOV R15, 0x4005bf0a ;  /* 0x4005bf0a000f7802 */ /* 0x000fce0000000f00 */
.L_x_2164:
[----:B------:R-:W-:Y:S01]  /*5c5e0*/  DMUL R4, R4, R14 ;  /* 0x0000000e04047228 */ /* 0x000fe20000000000 */
[----:B------:R-:W-:-:S05]  /*5c5f0*/  VIADD R13, R13, 0x4 ;  /* 0x000000040d0d7836 */ /* 0x000fca0000000000 */
[----:B------:R-:W-:Y:S02]  /*5c600*/  ISETP.NE.AND P0, PT, R13, R36, PT ;  /* 0x000000240d00720c */ /* 0x000fe40003f05270 */
[----:B------:R-:W-:-:S08]  /*5c610*/  DMUL R4, R4, R14 ;  /* 0x0000000e04047228 */ /* 0x000fd00000000000 */
[----:B------:R-:W-:-:S08]  /*5c620*/  DMUL R4, R4, R14 ;  /* 0x0000000e04047228 */ /* 0x000fd00000000000 */
[----:B------:R-:W-:Y:S01]  /*5c630*/  DMUL R4, R4, R14 ;  /* 0x0000000e04047228 */ /* 0x000fe20000000000 */
[----:B------:R-:W-:Y:S10]  /*5c640*/  @P0 BRA `(.L_x_2164) ;  /* 0xfffffffc00e40947 */ /* 0x000ff4000383ffff */
.L_x_2163:
[----:B------:R-:W-:Y:S05]  /*5c650*/  BSYNC.RECONVERGENT B2 ;  /* 0x0000000000027941 */ /* 0x000fea0003800200 */
.L_x_2156:
[----:B------:R-:W-:Y:S01]  /*5c660*/  UMOV UR8, 0x1be2b496 ;  /* 0x1be2b49600087882 */ /* 0x000fe20000000000 */
[----:B------:R-:W-:Y:S02]  /*5c670*/  UMOV UR9, 0x4005bf0a ;  /* 0x4005bf0a00097882 */ /* 0x000fe40000000000 */
[----:B------:R-:W-:-:S11]  /*5c680*/  DMUL R14, R4, UR8 ;  /* 0x00000008040e7c28 */ /* 0x000fd60008000000 */
.L_x_2155:
[----:B------:R-:W-:Y:S05]  /*5c690*/  BSYNC.RECONVERGENT B0 ;  /* 0x0000000000007941 */ /* 0x000fea0003800200 */
.L_x_2154:
[----:B------:R-:W-:-:S05]  /*5c6a0*/  VIMNMX.U32 R13, PT, PT, R19, 0x2, PT ;  /* 0x00000002130d7848 */ /* 0x000fca0003fe0000 */
[----:B------:R-:W-:-:S04]  /*5c6b0*/  IMAD.SHL.U32 R13, R13, 0x4, RZ ;  /* 0x000000040d0d7824 */ /* 0x000fc800078e00ff */
[----:B------:R-:W0:Y:S02]  /*5c6c0*/  LDC R36, c[0x2][R13+0x4b0] ;  /* 0x00812c000d247b82 */ /* 0x000e240000000800 */
[----:B0-----:R-:W-:-:S04]  /*5c6d0*/  SHF.R.S32.HI R37, RZ, 0x1f, R36 ;  /* 0x0000001fff257819 */ /* 0x001fc80000011424 */
.L_x_3163:
[----:B------:R-:W-:Y:S05]  /*5c6e0*/  BRX R36 -0x5c6f0                                                    (*"BRANCH_TARGETS .L_x_2153,.L_x_3165,.L_x_3166"*) ;  /* 0xfffffa3824447949 */ /* 0x000fea000383ffff */
.L_x_3166:
        /* <DEDUP_REMOVED lines=8> */
.L_x_3165:
[----:B------:R-:W-:Y:S02]  /*5c770*/  IMAD.MOV.U32 R4, RZ, RZ, R14 ;  /* 0x000000ffff047224 */ /* 0x000fe400078e000e */
[----:B------:R-:W-:Y:S01]  /*5c780*/  IMAD.MOV.U32 R5, RZ, RZ, R15 ;  /* 0x000000ffff057224 */ /* 0x000fe200078e000f */
[----:B------:R-:W-:Y:S06]  /*5c790*/  BRA `(.L_x_2153) ;  /* 0x0000000400c07947 */ /* 0x000fec0003800000 */
.L_x_2152:
        /* <DEDUP_REMOVED lines=21> */
.L_x_2171:
        /* <DEDUP_REMOVED lines=21> */
.L_x_2170:
[----:B------:R-:W-:Y:S05]  /*5ca40*/  BSYNC.RECONVERGENT B3 ;  /* 0x0000000000037941 */ /* 0x000fea0003800200 */
.L_x_2169:
        /* <DEDUP_REMOVED lines=16> */
.L_x_2173:
[----:B------:R-:W-:Y:S05]  /*5cb50*/  BSYNC.RECONVERGENT B3 ;  /* 0x0000000000037941 */ /* 0x000fea0003800200 */
.L_x_2172:
[----:B------:R-:W-:-:S13]  /*5cb60*/  ISETP.NE.OR P0, PT, R13, R14, P0 ;  /* 0x0000000e0d00720c */ /* 0x000fda0000705670 */
[----:B------:R-:W-:Y:S05]  /*5cb70*/  @!P0 BRA `(.L_x_2174) ;  /* 0x0000000000248947 */ /* 0x000fea0003800000 */
.L_x_2168:
[----:B------:R-:W-:Y:S02]  /*5cb80*/  IMAD.MOV.U32 R4, RZ, RZ, 0x1be2b496 ;  /* 0x1be2b496ff047424 */ /* 0x000fe400078e00ff */
[----:B------:R-:W-:-:S07]  /*5cb90*/  IMAD.MOV.U32 R5, RZ, RZ, 0x4005bf0a ;  /* 0x4005bf0aff057424 */ /* 0x000fce00078e00ff */
.L_x_2175:
[----:B------:R-:W-:Y:S01]  /*5cba0*/  DMUL R22, R22, R4 ;  /* 0x0000000416167228 */ /* 0x000fe20000000000 */
[----:B------:R-:W-:-:S04]  /*5cbb0*/  IADD3 R13, PT, PT, R13, 0x4, RZ ;  /* 0x000000040d0d7810 */ /* 0x000fc80007ffe0ff */
[----:B------:R-:W-:-:S03]  /*5cbc0*/  ISETP.NE.AND P0, PT, R13, R14, PT ;  /* 0x0000000e0d00720c */ /* 0x000fc60003f05270 */
[----:B------:R-:W-:-:S08]  /*5cbd0*/  DMUL R22, R22, R4 ;  /* 0x0000000416167228 */ /* 0x000fd00000000000 */
[----:B------:R-:W-:-:S08]  /*5cbe0*/  DMUL R22, R22, R4 ;  /* 0x0000000416167228 */ /* 0x000fd00000000000 */
[----:B------:R-:W-:Y:S01]  /*5cbf0*/  DMUL R22, R22, R4 ;  /* 0x0000000416167228 */ /* 0x000fe20000000000 */
[----:B------:R-:W-:Y:S10]  /*5cc00*/  @P0 BRA `(.L_x_2175) ;  /* 0xfffffffc00e40947 */ /* 0x000ff4000383ffff */
.L_x_2174:
[----:B------:R-:W-:Y:S05]  /*5cc10*/  BSYNC.RECONVERGENT B2 ;  /* 0x0000000000027941 */ /* 0x000fea0003800200 */
.L_x_2167:
[----:B------:R-:W-:Y:S01]  /*5cc20*/  UMOV UR8, 0x1be2b496 ;  /* 0x1be2b49600087882 */ /* 0x000fe20000000000 */
[----:B------:R-:W-:Y:S02]  /*5cc30*/  UMOV UR9, 0x4005bf0a ;  /* 0x4005bf0a00097882 */ /* 0x000fe40000000000 */
[----:B------:R-:W-:-:S11]  /*5cc40*/  DMUL R4, R22, UR8 ;  /* 0x0000000816047c28 */ /* 0x000fd60008000000 */
.L_x_2166:
[----:B------:R-:W-:Y:S05]  /*5cc50*/  BSYNC.RECONVERGENT B0 ;  /* 0x0000000000007941 */ /* 0x000fea0003800200 */
.L_x_2165:
[----:B------:R-:W-:Y:S01]  /*5cc60*/  VIMNMX.U32 R13, PT, PT, R19, 0x2, PT ;  /* 0x00000002130d7848 */ /* 0x000fe20003fe0000 */
[----:B------:R-:W-:Y:S04]  /*5cc70*/  BSSY.RECONVERGENT B0, `(.L_x_2176) ;  /* 0x000000f000007945 */ /* 0x000fe80003800200 */
[----:B------:R-:W-:-:S04]  /*5cc80*/  IMAD.SHL.U32 R13, R13, 0x4, RZ ;  /* 0x000000040d0d7824 */ /* 0x000fc800078e00ff */
[----:B------:R-:W0:Y:S02]  /*5cc90*/  LDC R14, c[0x2][R13+0x4bc] ;  /* 0x00812f000d0e7b82 */ /* 0x000e240000000800 */
[----:B0-----:R-:W-:-:S04]  /*5cca0*/  SHF.R.S32.HI R15, RZ, 0x1f, R14 ;  /* 0x0000001fff0f7819 */ /* 0x001fc8000001140e */
.L_x_3167:
[----:B------:R-:W-:Y:S05]  /*5ccb0*/  BRX R14 -0x5ccc0                                                    (*"BRANCH_TARGETS .L_x_2177,.L_x_3169,.L_x_3170"*) ;  /* 0xfffffa300ed07949 */ /* 0x000fea000383ffff */
.L_x_3170:
        /* <DEDUP_REMOVED lines=8> */
.L_x_3169:
[----:B------:R-:W-:Y:S02]  /*5cd40*/  IMAD.MOV.U32 R22, RZ, RZ, R4 ;  /* 0x000000ffff167224 */ /* 0x000fe400078e0004 */
[----:B------:R-:W-:-:S07]  /*5cd50*/  IMAD.MOV.U32 R23, RZ, RZ, R5 ;  /* 0x000000ffff177224 */ /* 0x000fce00078e0005 */
.L_x_2177:
[----:B------:R-:W-:Y:S05]  /*5cd60*/  BSYNC.RECONVERGENT B0 ;  /* 0x0000000000007941 */ /* 0x000fea0003800200 */
.L_x_2176:
        /* <DEDUP_REMOVED lines=16> */
.L_x_2179:
[----:B------:R-:W-:Y:S05]  /*5ce70*/  BSYNC.RECONVERGENT B2 ;  /* 0x0000000000027941 */ /* 0x000fea0003800200 */
.L_x_2178:
[----:B------:R-:W-:Y:S02]  /*5ce80*/  IMAD.MOV.U32 R4, RZ, RZ, R108 ;  /* 0x000000ffff047224 */ /* 0x000fe400078e006c */
[----:B------:R-:W-:-:S07]  /*5ce90*/  IMAD.MOV.U32 R5, RZ, RZ, R109 ;  /* 0x000000ffff057224 */ /* 0x000fce00078e006d */
.L_x_2153:
[----:B------:R-:W-:Y:S05]  /*5cea0*/  BSYNC.RECONVERGENT B1 ;  /* 0x0000000000017941 */ /* 0x000fea0003800200 */
.L_x_2151:
        /* <DEDUP_REMOVED lines=78> */
.L_x_2181:
[----:B------:R-:W-:Y:S01]  /*5d390*/  IMAD.MOV.U32 R4, RZ, RZ, 0x0 ;  /* 0x00000000ff047424 */ /* 0x000fe200078e00ff */
[----:B------:R-:W-:Y:S01]  /*5d3a0*/  LOP3.LUT P0, RZ, R15, 0x7fffffff, RZ, 0xc0, !PT ;  /* 0x7fffffff0fff7812 */ /* 0x000fe2000780c0ff */
[----:B------:R-:W-:-:S06]  /*5d3b0*/  IMAD.MOV.U32 R5, RZ, RZ, 0x7ff00000 ;  /* 0x7ff00000ff057424 */ /* 0x000fcc00078e00ff */
[----:B------:R-:W-:-:S10]  /*5d3c0*/  DFMA R4, R14, R4, +INF ;  /* 0x7ff000000e04742b */ /* 0x000fd40000000004 */
[----:B------:R-:W-:Y:S02]  /*5d3d0*/  FSEL R4, R4, RZ, P0 ;  /* 0x000000ff04047208 */ /* 0x000fe40000000000 */
[----:B------:R-:W-:-:S07]  /*5d3e0*/  FSEL R5, R5, -QNAN , P0 ;  /* 0xfff0000005057808 */ /* 0x000fce0000000000 */
.L_x_2182:
[----:B------:R-:W-:Y:S05]  /*5d3f0*/  BSYNC.RECONVERGENT B0 ;  /* 0x0000000000007941 */ /* 0x000fea0003800200 */
.L_x_2180:
        /* <DEDUP_REMOVED lines=32> */
.L_x_2192:
        /* <DEDUP_REMOVED lines=21> */
.L_x_2191:
[----:B------:R-:W-:Y:S05]  /*5d750*/  BSYNC.RECONVERGENT B3 ;  /* 0x0000000000037941 */ /* 0x000fea0003800200 */
.L_x_2190:
        /* <DEDUP_REMOVED lines=16> */
.L_x_2194:
[----:B------:R-:W-:Y:S05]  /*5d860*/  BSYNC.RECONVERGENT B3 ;  /* 0x0000000000037941 */ /* 0x000fea0003800200 */
.L_x_2193:
[----:B------:R-:W-:-:S13]  /*5d870*/  ISETP.NE.OR P0, PT, R13, R36, P0 ;  /* 0x000000240d00720c */ /* 0x000fda0000705670 */
[----:B------:R-:W-:Y:S05]  /*5d880*/  @!P0 BRA `(.L_x_2195) ;  /* 0x0000000000248947 */ /* 0x000fea0003800000 */
.L_x_2189:
[----:B------:R-:W-:Y:S02]  /*5d890*/  IMAD.MOV.U32 R14, RZ, RZ, 0x1be2b496 ;  /* 0x1be2b496ff0e7424 */ /* 0x000fe400078e00ff */
[----:B------:R-:W-:-:S07]  /*5d8a0*/  IMAD.MOV.U32 R15, RZ, RZ, 0x4005bf0a ;  /* 0x4005bf0aff0f7424 */ /* 0x000fce00078e00ff */
.L_x_2196:
[----:B------:R-:W-:Y:S01]  /*5d8b0*/  DMUL R4, R4, R14 ;  /* 0x0000000e04047228 */ /* 0x000fe20000000000 */
[----:B------:R-:W-:-:S04]  /*5d8c0*/  IADD3 R13, PT, PT, R13, 0x4, RZ ;  /* 0x000000040d0d7810 */ /* 0x000fc80007ffe0ff */
[----:B------:R-:W-:-:S03]  /*5d8d0*/  ISETP.NE.AND P0, PT, R13, R36, PT ;  /* 0x000000240d00720c */ /* 0x000fc60003f05270 */
[----:B------:R-:W-:-:S08]  /*5d8e0*/  DMUL R4, R4, R14 ;  /* 0x0000000e04047228 */ /* 0x000fd00000000000 */
[----:B------:R-:W-:-:S08]  /*5d8f0*/  DMUL R4, R4, R14 ;  /* 0x0000000e04047228 */ /* 0x000fd00000000000 */
[----:B------:R-:W-:Y:S01]  /*5d900*/  DMUL R4, R4, R14 ;  /* 0x0000000e04047228 */ /* 0x000fe20000000000 */
[----:B------:R-:W-:Y:S10]  /*5d910*/  @P0 BRA `(.L_x_2196) ;  /* 0xfffffffc00e40947 */ /* 0x000ff4000383ffff */
.L_x_2195:
[----:B------:R-:W-:Y:S05]  /*5d920*/  BSYNC.RECONVERGENT B2 ;  /* 0x0000000000027941 */ /* 0x000fea0003800200 */
.L_x_2188:
[----:B------:R-:W-:Y:S01]  /*5d930*/  UMOV UR8, 0x1be2b496 ;  /* 0x1be2b49600087882 */ /* 0x000fe20000000000 */
[----:B------:R-:W-:Y:S02]  /*5d940*/  UMOV UR9, 0x4005bf0a ;  /* 0x4005bf0a00097882 */ /* 0x000fe40000000000 */
[----:B------:R-:W-:-:S11]  /*5d950*/  DMUL R14, R4, UR8 ;  /* 0x00000008040e7c28 */ /* 0x000fd60008000000 */
.L_x_2187:
[----:B------:R-:W-:Y:S05]  /*5d960*/  BSYNC.RECONVERGENT B0 ;  /* 0x0000000000007941 */ /* 0x000fea0003800200 */
.L_x_2186:
[----:B------:R-:W-:-:S05]  /*5d970*/  VIMNMX.U32 R13, PT, PT, R19, 0x2, PT ;  /* 0x00000002130d7848 */ /* 0x000fca0003fe0000 */
[----:B------:R-:W-:-:S04]  /*5d980*/  IMAD.SHL.U32 R13, R13, 0x4, RZ ;  /* 0x000000040d0d7824 */ /* 0x000fc800078e00ff */
[----:B------:R-:W0:Y:S02]  /*5d990*/  LDC R36, c[0x2][R13+0x4c8] ;  /* 0x008132000d247b82 */ /* 0x000e240000000800 */
[----:B0-----:R-:W-:-:S04]  /*5d9a0*/  SHF.R.S32.HI R37, RZ, 0x1f, R36 ;  /* 0x0000001fff257819 */ /* 0x001fc80000011424 */
.L_x_3171:
[----:B------:R-:W-:Y:S05]  /*5d9b0*/  BRX R36 -0x5d9c0                                                    (*"BRANCH_TARGETS .L_x_2185,.L_x_3173,.L_x_3174"*) ;  /* 0xfffffa2424907949 */ /* 0x000fea000383ffff */
.L_x_3174:
        /* <DEDUP_REMOVED lines=8> */
.L_x_3173:
[----:B------:R-:W-:Y:S02]  /*5da40*/  IMAD.MOV.U32 R4, RZ, RZ, R14 ;  /* 0x000000ffff047224 */ /* 0x000fe400078e000e */
[----:B------:R-:W-:Y:S01]  /*5da50*/  IMAD.MOV.U32 R5, RZ, RZ, R15 ;  /* 0x000000ffff057224 */ /* 0x000fe200078e000f */
[----:B------:R-:W-:Y:S06]  /*5da60*/  BRA `(.L_x_2185) ;  /* 0x0000000400c07947 */ /* 0x000fec0003800000 */
.L_x_2184:
        /* <DEDUP_REMOVED lines=21> */
.L_x_2203:
        /* <DEDUP_REMOVED lines=21> */
.L_x_2202:
[----:B------:R-:W-:Y:S05]  /*5dd10*/  BSYNC.RECONVERGENT B3 ;  /* 0x0000000000037941 */ /* 0x000fea0003800200 */
.L_x_2201:
        /* <DEDUP_REMOVED lines=16> */
.L_x_2205:
[----:B------:R-:W-:Y:S05]  /*5de20*/  BSYNC.RECONVERGENT B3 ;  /* 0x0000000000037941 */ /* 0x000fea0003800200 */
.L_x_2204:
[----:B------:R-:W-:-:S13]  /*5de30*/  ISETP.NE.OR P0, PT, R13, R14, P0 ;  /* 0x0000000e0d00720c */ /* 0x000fda0000705670 */
[----:B------:R-:W-:Y:S05]  /*5de40*/  @!P0 BRA `(.L_x_2206) ;  /* 0x0000000000248947 */ /* 0x000fea0003800000 */
.L_x_2200:
[----:B------:R-:W-:Y:S02]  /*5de50*/  IMAD.MOV.U32 R4, RZ, RZ, 0x1be2b496 ;  /* 0x1be2b496ff047424 */ /* 0x000fe400078e00ff */
[----:B------:R-:W-:-:S07]  /*5de60*/  IMAD.MOV.U32 R5, RZ, RZ, 0x4005bf0a ;  /* 0x4005bf0aff057424 */ /* 0x000fce00078e00ff */
.L_x_2207:
[----:B------:R-:W-:Y:S01]  /*5de70*/  DMUL R24, R24, R4 ;  /* 0x0000000418187228 */ /* 0x000fe20000000000 */
[----:B------:R-:W-:-:S05]  /*5de80*/  VIADD R13, R13, 0x4 ;  /* 0x000000040d0d7836 */ /* 0x000fca0000000000 */
[----:B------:R-:W-:Y:S02]  /*5de90*/  ISETP.NE.AND P0, PT, R13, R14, PT ;  /* 0x0000000e0d00720c */ /* 0x000fe40003f05270 */
[----:B------:R-:W-:-:S08]  /*5dea0*/  DMUL R24, R24, R4 ;  /* 0x0000000418187228 */ /* 0x000fd00000000000 */
[----:B------:R-:W-:-:S08]  /*5deb0*/  DMUL R24, R24, R4 ;  /* 0x0000000418187228 */ /* 0x000fd00000000000 */
[----:B------:R-:W-:Y:S01]  /*5dec0*/  DMUL R24, R24, R4 ;  /* 0x0000000418187228 */ /* 0x000fe20000000000 */
[----:B------:R-:W-:Y:S10]  /*5ded0*/  @P0 BRA `(.L_x_2207) ;  /* 0xfffffffc00e40947 */ /* 0x000ff4000383ffff */
.L_x_2206:
[----:B------:R-:W-:Y:S05]  /*5dee0*/  BSYNC.RECONVERGENT B2 ;  /* 0x0000000000027941 */ /* 0x000fea0003800200 */
.L_x_2199:
[----:B------:R-:W-:Y:S01]  /*5def0*/  UMOV UR8, 0x1be2b496 ;  /* 0x1be2b49600087882 */ /* 0x000fe20000000000 */
[----:B------:R-:W-:Y:S02]  /*5df00*/  UMOV UR9, 0x4005bf0a ;  /* 0x4005bf0a00097882 */ /* 0x000fe40000000000 */
[----:B------:R-:W-:-:S11]  /*5df10*/  DMUL R4, R24, UR8 ;  /* 0x0000000818047c28 */ /* 0x000fd60008000000 */
.L_x_2198:
[----:B------:R-:W-:Y:S05]  /*5df20*/  BSYNC.RECONVERGENT B0 ;  /* 0x0000000000007941 */ /* 0x000fea0003800200 */
.L_x_2197:
[----:B------:R-:W-:Y:S01]  /*5df30*/  VIMNMX.U32 R13, PT, PT, R19, 0x2, PT ;  /* 0x00000002130d7848 */ /* 0x000fe20003fe0000 */
[----:B------:R-:W-:Y:S03]  /*5df40*/  BSSY.RECONVERGENT B0, `(.L_x_2208) ;  /* 0x000000f000007945 */ /* 0x000fe60003800200 */
[----:B------:R-:W-:-:S04]  /*5df50*/  SHF.L.U32 R13, R13, 0x2, RZ ;  /* 0x000000020d0d7819 */ /* 0x000fc800000006ff */
[----:B------:R-:W0:Y:S02]  /*5df60*/  LDC R14, c[0x2][R13+0x4d4] ;  /* 0x008135000d0e7b82 */ /* 0x000e240000000800 */
[----:B0-----:R-:W-:-:S04]  /*5df70*/  SHF.R.S32.HI R15, RZ, 0x1f, R14 ;  /* 0x0000001fff0f7819 */ /* 0x001fc8000001140e */
.L_x_3175:
[----:B------:R-:W-:Y:S05]  /*5df80*/  BRX R14 -0x5df90                                                    (*"BRANCH_TARGETS .L_x_2209,.L_x_3177,.L_x_3178"*) ;  /* 0xfffffa200e1c7949 */ /* 0x000fea000383ffff */
.L_x_3178:
        /* <DEDUP_REMOVED lines=8> */
.L_x_3177:
[----:B------:R-:W-:Y:S02]  /*5e010*/  IMAD.MOV.U32 R24, RZ, RZ, R4 ;  /* 0x000000ffff187224 */ /* 0x000fe400078e0004 */
[----:B------:R-:W-:-:S07]  /*5e020*/  IMAD.MOV.U32 R25, RZ, RZ, R5 ;  /* 0x000000ffff197224 */ /* 0x000fce00078e0005 */
.L_x_2209:
[----:B------:R-:W-:Y:S05]  /*5e030*/  BSYNC.RECONVERGENT B0 ;  /* 0x0000000000007941 */ /* 0x000fea0003800200 */
.L_x_2208:
        /* <DEDUP_REMOVED lines=16> */
.L_x_2211:
[----:B------:R-:W-:Y:S05]  /*5e140*/  BSYNC.RECONVERGENT B2 ;  /* 0x0000000000027941 */ /* 0x000fea0003800200 */
.L_x_2210:
[----:B------:R-:W-:Y:S02]  /*5e150*/  IMAD.MOV.U32 R4, RZ, RZ, R108 ;  /* 0x000000ffff047224 */ /* 0x000fe400078e006c */
[----:B------:R-:W-:-:S07]  /*5e160*/  IMAD.MOV.U32 R5, RZ, RZ, R109 ;  /* 0x000000ffff057224 */ /* 0x000fce00078e006d */
.L_x_2185:
[----:B------:R-:W-:Y:S05]  /*5e170*/  BSYNC.RECONVERGENT B1 ;  /* 0x0000000000017941 */ /* 0x000fea0003800200 */
.L_x_2183:
        /* <DEDUP_REMOVED lines=78> */
.L_x_2213:
[----:B------:R-:W-:Y:S01]  /*5e660*/  MOV R4, 0x0 ;  /* 0x0000000000047802 */ /* 0x000fe20000000f00 */
[----:B------:R-:W-:Y:S01]  /*5e670*/  IMAD.MOV.U32 R5, RZ, RZ, 0x7ff00000 ;  /* 0x7ff00000ff057424 */ /* 0x000fe200078e00ff */
[----:B------:R-:W-:-:S05]  /*5e680*/  LOP3.LUT P0, RZ, R15, 0x7fffffff, RZ, 0xc0, !PT ;  /* 0x7fffffff0fff7812 */ /* 0x000fca000780c0ff */
[----:B------:R-:W-:-:S10]  /*5e690*/  DFMA R4, R14, R4, +INF ;  /* 0x7ff000000e04742b */ /* 0x000fd40000000004 */
[----:B------:R-:W-:Y:S02]  /*5e6a0*/  FSEL R4, R4, RZ, P0 ;  /* 0x000000ff04047208 */ /* 0x000fe40000000000 */
[----:B------:R-:W-:-:S07]  /*5e6b0*/  FSEL R5, R5, -QNAN , P0 ;  /* 0xfff0000005057808 */ /* 0x000fce0000000000 */
.L_x_2214:
[----:B------:R-:W-:Y:S05]  /*5e6c0*/  BSYNC.RECONVERGENT B0 ;  /* 0x0000000000007941 */ /* 0x000fea0003800200 */
.L_x_2212:
[----:B------:R-:W-:Y:S01]  /*5e6d0*/  DFMA R4, -RZ, R8, -R4 ;  /* 0x00000008ff04722b */ /* 0x000fe20000000904 */
[----:B------:R-:W-:Y:S01]  /*5e6e0*/  IMAD R13, R18, 0x8, R1 ;  /* 0x00000008120d7824 */ /* 0x000fe200078e0201 */
[----:B------:R-:W-:Y:S01]  /*5e6f0*/  ISETP.GE.AND P0, PT, R12, RZ, PT ;  /* 0x000000ff0c00720c */ /* 0x000fe20003f06270 */
[----:B------:R-:W-:Y:S05]  /*5e700*/  BSSY.RECONVERGENT B1, `(.L_x_2215) ;  /* 0x00000d3000017945 */ /* 0x000fea0003800200 */
        /* <DEDUP_REMOVED lines=27> */
.L_x_2224:
        /* <DEDUP_REMOVED lines=21> */
.L_x_2223:
[----:B------:R-:W-:Y:S05]  /*5ea10*/  BSYNC.RECONVERGENT B3 ;  /* 0x0000000000037941 */ /* 0x000fea0003800200 */
.L_x_2222:
        /* <DEDUP_REMOVED lines=16> */
.L_x_2226:
[----:B------:R-:W-:Y:S05]  /*5eb20*/  BSYNC.RECONVERGENT B3 ;  /* 0x0000000000037941 */ /* 0x000fea0003800200 */
.L_x_2225:
[----:B------:R-:W-:-:S13]  /*5eb30*/  ISETP.NE.OR P0, PT, R13, R36, P0 ;  /* 0x000000240d00720c */ /* 0x000fda0000705670 */
[----:B------:R-:W-:Y:S05]  /*5eb40*/  @!P0 BRA `(.L_x_2227) ;  /* 0x0000000000248947 */ /* 0x000fea0003800000 */
.L_x_2221:
[----:B------:R-:W-:Y:S02]  /*5eb50*/  IMAD.MOV.U32 R14, RZ, RZ, 0x1be2b496 ;  /* 0x1be2b496ff0e7424 */ /* 0x000fe400078e00ff */
[----:B------:R-:W-:-:S07]  /*5eb60*/  IMAD.MOV.U32 R15, RZ, RZ, 0x4005bf0a ;  /* 0x4005bf0aff0f7424 */ /* 0x000fce00078e00ff */
.L_x_2228:
[----:B------:R-:W-:Y:S01]  /*5eb70*/  DMUL R4, R4, R14 ;  /* 0x0000000e04047228 */ /* 0x000fe20000000000 */
[----:B------:R-:W-:-:S05]  /*5eb80*/  VIADD R13, R13, 0x4 ;  /* 0x000000040d0d7836 */ /* 0x000fca0000000000 */
[----:B------:R-:W-:Y:S02]  /*5eb90*/  ISETP.NE.AND P0, PT, R13, R36, PT ;  /* 0x000000240d00720c */ /* 0x000fe40003f05270 */
[----:B------:R-:W-:-:S08]  /*5eba0*/  DMUL R4, R4, R14 ;  /* 0x0000000e04047228 */ /* 0x000fd00000000000 */
[----:B------:R-:W-:-:S08]  /*5ebb0*/  DMUL R4, R4, R14 ;  /* 0x0000000e04047228 */ /* 0x000fd00000000000 */
[----:B------:R-:W-:Y:S01]  /*5ebc0*/  DMUL R4, R4, R14 ;  /* 0x0000000e04047228 */ /* 0x000fe20000000000 */
[----:B------:R-:W-:Y:S10]  /*5ebd0*/  @P0 BRA `(.L_x_2228) ;  /* 0xfffffffc00e40947 */ /* 0x000ff4000383ffff */
.L_x_2227:
[----:B------:R-:W-:Y:S05]  /*5ebe0*/  BSYNC.RECONVERGENT B2 ;  /* 0x0000000000027941 */ /* 0x000fea0003800200 */
.L_x_2220:
[----:B------:R-:W-:Y:S01]  /*5ebf0*/  UMOV UR8, 0x1be2b496 ;  /* 0x1be2b49600087882 */ /* 0x000fe20000000000 */
[----:B------:R-:W-:Y:S02]  /*5ec00*/  UMOV UR9, 0x4005bf0a ;  /* 0x4005bf0a00097882 */ /* 0x000fe40000000000 */
[----:B------:R-:W-:-:S11]  /*5ec10*/  DMUL R14, R4, UR8 ;  /* 0x00000008040e7c28 */ /* 0x000fd60008000000 */
.L_x_2219:
[----:B------:R-:W-:Y:S05]  /*5ec20*/  BSYNC.RECONVERGENT B0 ;  /* 0x0000000000007941 */ /* 0x000fea0003800200 */
.L_x_2218:
[----:B------:R-:W-:-:S04]  /*5ec30*/  VIMNMX.U32 R13, PT, PT, R19, 0x2, PT ;  /* 0x00000002130d7848 */ /* 0x000fc80003fe0000 */
[----:B------:R-:W-:-:S04]  /*5ec40*/  SHF.L.U32 R13, R13, 0x2, RZ ;  /* 0x000000020d0d7819 */ /* 0x000fc800000006ff */
[----:B------:R-:W0:Y:S02]  /*5ec50*/  LDC R36, c[0x2][R13+0x4e0] ;  /* 0x008138000d247b82 */ /* 0x000e240000000800 */
[----:B0-----:R-:W-:-:S04]  /*5ec60*/  SHF.R.S32.HI R37, RZ, 0x1f, R36 ;  /* 0x0000001fff257819 */ /* 0x001fc80000011424 */
.L_x_3179:
[----:B------:R-:W-:Y:S05]  /*5ec70*/  BRX R36 -0x5ec80                                                    (*"BRANCH_TARGETS .L_x_2217,.L_x_3181,.L_x_3182"*) ;  /* 0xfffffa1024e07949 */ /* 0x000fea000383ffff */
.L_x_3182:
        /* <DEDUP_REMOVED lines=8> */
.L_x_3181:
[----:B------:R-:W-:Y:S02]  /*5ed00*/  IMAD.MOV.U32 R4, RZ, RZ, R14 ;  /* 0x000000ffff047224 */ /* 0x000fe400078e000e */
[----:B------:R-:W-:Y:S01]  /*5ed10*/  IMAD.MOV.U32 R5, RZ, RZ, R15 ;  /* 0x000000ffff057224 */ /* 0x000fe200078e000f */
[----:B------:R-:W-:Y:S06]  /*5ed20*/  BRA `(.L_x_2217) ;  /* 0x0000000400c07947 */ /* 0x000fec0003800000 */
.L_x_2216:
        /* <DEDUP_REMOVED lines=21> */
.L_x_2235:
        /* <DEDUP_REMOVED lines=21> */
.L_x_2234:
[----:B------:R-:W-:Y:S05]  /*5efd0*/  BSYNC.RECONVERGENT B3 ;  /* 0x0000000000037941 */ /* 0x000fea0003800200 */
.L_x_2233:
        /* <DEDUP_REMOVED lines=16> */
.L_x_2237:
[----:B------:R-:W-:Y:S05]  /*5f0e0*/  BSYNC.RECONVERGENT B3 ;  /* 0x0000000000037941 */ /* 0x000fea0003800200 */
.L_x_2236:
[----:B------:R-:W-:-:S13]  /*5f0f0*/  ISETP.NE.OR P0, PT, R13, R14, P0 ;  /* 0x0000000e0d00720c */ /* 0x000fda0000705670 */
[----:B------:R-:W-:Y:S05]  /*5f100*/  @!P0 BRA `(.L_x_2238) ;  /* 0x0000000000248947 */ /* 0x000fea0003800000 */
.L_x_2232:
[----:B------:R-:W-:Y:S02]  /*5f110*/  IMAD.MOV.U32 R4, RZ, RZ, 0x1be2b496 ;  /* 0x1be2b496ff047424 */ /* 0x000fe400078e00ff */
[----:B------:R-:W-:-:S07]  /*5f120*/  IMAD.MOV.U32 R5, RZ, RZ, 0x4005bf0a ;  /* 0x4005bf0aff057424 */ /* 0x000fce00078e00ff */
.L_x_2239:
[----:B------:R-:W-:Y:S01]  /*5f130*/  DMUL R26, R26, R4 ;  /* 0x000000041a1a7228 */ /* 0x000fe20000000000 */
[----:B------:R-:W-:-:S05]  /*5f140*/  VIADD R13, R13, 0x4 ;  /* 0x000000040d0d7836 */ /* 0x000fca0000000000 */
[----:B------:R-:W-:Y:S02]  /*5f150*/  ISETP.NE.AND P0, PT, R13, R14, PT ;  /* 0x0000000e0d00720c */ /* 0x000fe40003f05270 */
[----:B------:R-:W-:-:S08]  /*5f160*/  DMUL R26, R26, R4 ;  /* 0x000000041a1a7228 */ /* 0x000fd00000000000 */
[----:B------:R-:W-:-:S08]  /*5f170*/  DMUL R26, R26, R4 ;  /* 0x000000041a1a7228 */ /* 0x000fd00000000000 */
[----:B------:R-:W-:Y:S01]  /*5f180*/  DMUL R26, R26, R4 ;  /* 0x000000041a1a7228 */ /* 0x000fe20000000000 */
[----:B------:R-:W-:Y:S10]  /*5f190*/  @P0 BRA `(.L_x_2239) ;  /* 0xfffffffc00e40947 */ /* 0x000ff4000383ffff */
.L_x_2238:
[----:B------:R-:W-:Y:S05]  /*5f1a0*/  BSYNC.RECONVERGENT B2 ;  /* 0x0000000000027941 */ /* 0x000fea0003800200 */
.L_x_2231:
[----:B------:R-:W-:Y:S01]  /*5f1b0*/  UMOV UR8, 0x1be2b496 ;  /* 0x1be2b49600087882 */ /* 0x000fe20000000000 */
[----:B------:R-:W-:Y:S02]  /*5f1c0*/  UMOV UR9, 0x4005bf0a ;  /* 0x4005bf0a00097882 */ /* 0x000fe40000000000 */
[----:B------:R-:W-:-:S11]  /*5f1d0*/  DMUL R4, R26, UR8 ;  /* 0x000000081a047c28 */ /* 0x000fd60008000000 */
.L_x_2230:
[----:B------:R-:W-:Y:S05]  /*5f1e0*/  BSYNC.RECONVERGENT B0 ;  /* 0x0000000000007941 */ /* 0x000fea0003800200 */
.L_x_2229:
[----:B------:R-:W-:Y:S01]  /*5f1f0*/  VIMNMX.U32 R13, PT, PT, R19, 0x2, PT ;  /* 0x00000002130d7848 */ /* 0x000fe20003fe0000 */
[----:B------:R-:W-:Y:S04]  /*5f200*/  BSSY.RECONVERGENT B0, `(.L_x_2240) ;  /* 0x000000f000007945 */ /* 0x000fe80003800200 */
[----:B------:R-:W-:-:S04]  /*5f210*/  IMAD.SHL.U32 R13, R13, 0x4, RZ ;  /* 0x000000040d0d7824 */ /* 0x000fc800078e00ff */
[----:B------:R-:W0:Y:S02]  /*5f220*/  LDC R14, c[0x2][R13+0x4ec] ;  /* 0x00813b000d0e7b82 */ /* 0x000e240000000800 */
[----:B0-----:R-:W-:-:S04]  /*5f230*/  SHF.R.S32.HI R15, RZ, 0x1f, R14 ;  /* 0x0000001fff0f7819 */ /* 0x001fc8000001140e */
.L_x_3183:
[----:B------:R-:W-:Y:S05]  /*5f240*/  BRX R14 -0x5f250                                                    (*"BRANCH_TARGETS .L_x_2241,.L_x_3185,.L_x_3186"*) ;  /* 0xfffffa0c0e6c7949 */ /* 0x000fea000383ffff */
.L_x_3186:
        /* <DEDUP_REMOVED lines=8> */
.L_x_3185:
[----:B------:R-:W-:Y:S01]  /*5f2d0*/  MOV R26, R4 ;  /* 0x00000004001a7202 */ /* 0x000fe20000000f00 */
[----:B------:R-:W-:-:S07]  /*5f2e0*/  IMAD.MOV.U32 R27, RZ, RZ, R5 ;  /* 0x000000ffff1b7224 */ /* 0x000fce00078e0005 */
.L_x_2241:
[----:B------:R-:W-:Y:S05]  /*5f2f0*/  BSYNC.RECONVERGENT B0 ;  /* 0x0000000000007941 */ /* 0x000fea0003800200 */
.L_x_2240:
        /* <DEDUP_REMOVED lines=16> */
.L_x_2243:
[----:B------:R-:W-:Y:S05]  /*5f400*/  BSYNC.RECONVERGENT B2 ;  /* 0x0000000000027941 */ /* 0x000fea0003800200 */
.L_x_2242:
[----:B------:R-:W-:Y:S01]  /*5f410*/  MOV R4, R108 ;  /* 0x0000006c00047202 */ /* 0x000fe20000000f00 */
[----:B------:R-:W-:-:S07]  /*5f420*/  IMAD.MOV.U32 R5, RZ, RZ, R109 ;  /* 0x000000ffff057224 */ /* 0x000fce00078e006d */
.L_x_2217:
[----:B------:R-:W-:Y:S05]  /*5f430*/  BSYNC.RECONVERGENT B1 ;  /* 0x0000000000017941 */ /* 0x000fea0003800200 */
.L_x_2215:
        /* <DEDUP_REMOVED lines=78> */
.L_x_2245:
[----:B------:R-:W-:Y:S01]  /*5f920*/  IMAD.MOV.U32 R4, RZ, RZ, 0x0 ;  /* 0x00000000ff047424 */ /* 0x000fe200078e00ff */
[----:B------:R-:W-:Y:S02]  /*5f930*/  MOV R5, 0x7ff00000 ;  /* 0x7ff0000000057802 */ /* 0x000fe40000000f00 */
[----:B------:R-:W-:-:S04]  /*5f940*/  LOP3.LUT P0, RZ, R15, 0x7fffffff, RZ, 0xc0, !PT ;  /* 0x7fffffff0fff7812 */ /* 0x000fc8000780c0ff */
[----:B------:R-:W-:-:S10]  /*5f950*/  DFMA R4, R14, R4, +INF ;  /* 0x7ff000000e04742b */ /* 0x000fd40000000004 */
[----:B------:R-:W-:Y:S02]  /*5f960*/  FSEL R4, R4, RZ, P0 ;  /* 0x000000ff04047208 */ /* 0x000fe40000000000 */
[----:B------:R-:W-:-:S07]  /*5f970*/  FSEL R5, R5, -QNAN , P0 ;  /* 0xfff0000005057808 */ /* 0x000fce0000000000 */
.L_x_2246:
[----:B------:R-:W-:Y:S05]  /*5f980*/  BSYNC.RECONVERGENT B0 ;  /* 0x0000000000007941 */ /* 0x000fea0003800200 */
.L_x_2244:
        /* <DEDUP_REMOVED lines=31> */
.L_x_2256:
        /* <DEDUP_REMOVED lines=21> */
.L_x_2255:
[----:B------:R-:W-:Y:S05]  /*5fcd0*/  BSYNC.RECONVERGENT B3 ;  /* 0x0000000000037941 */ /* 0x000fea0003800200 */
.L_x_2254:
        /* <DEDUP_REMOVED lines=16> */
.L_x_2258:
[----:B------:R-:W-:Y:S05]  /*5fde0*/  BSYNC.RECONVERGENT B3 ;  /* 0x0000000000037941 */ /* 0x000fea0003800200 */
.L_x_2257:
[----:B------:R-:W-:-:S13]  /*5fdf0*/  ISETP.NE.OR P0, PT, R13, R36, P0 ;  /* 0x000000240d00720c */ /* 0x000fda0000705670 */
[----:B------:R-:W-:Y:S05]  /*5fe00*/  @!P0 BRA `(.L_x_2259) ;  /* 0x0000000000248947 */ /* 0x000fea0003800000 */
.L_x_2253:
[----:B------:R-:W-:Y:S02]  /*5fe10*/  IMAD.MOV.U32 R14, RZ, RZ, 0x1be2b496 ;  /* 0x1be2b496ff0e7424 */ /* 0x000fe400078e00ff */
[----:B------:R-:W-:-:S07]  /*5fe20*/  IMAD.MOV.U32 R15, RZ, RZ, 0x4005bf0a ;  /* 0x4005bf0aff0f7424 */ /* 0x000fce00078e00ff */
.L_x_2260:
[----:B------:R-:W-:Y:S01]  /*5fe30*/  DMUL R4, R4, R14 ;  /* 0x0000000e04047228 */ /* 0x000fe20000000000 */
[----:B------:R-:W-:-:S05]  /*5fe40*/  VIADD R13, R13, 0x4 ;  /* 0x000000040d0d7836 */ /* 0x000fca0000000000 */
[----:B------:R-:W-:Y:S02]  /*5fe50*/  ISETP.NE.AND P0, PT, R13, R36, PT ;  /* 0x000000240d00720c */ /* 0x000fe40003f05270 */
[----:B------:R-:W-:-:S08]  /*5fe60*/  DMUL R4, R4, R14 ;  /* 0x0000000e04047228 */ /* 0x000fd00000000000 */
[----:B------:R-:W-:-:S08]  /*5fe70*/  DMUL R4, R4, R14 ;  /* 0x0000000e04047228 */ /* 0x000fd00000000000 */
[----:B------:R-:W-:Y:S01]  /*5fe80*/  DMUL R4, R4, R14 ;  /* 0x0000000e04047228 */ /* 0x000fe20000000000 */
[----:B------:R-:W-:Y:S10]  /*5fe90*/  @P0 BRA `(.L_x_2260) ;  /* 0xfffffffc00e40947 */ /* 0x000ff4000383ffff */
.L_x_2259:
[----:B------:R-:W-:Y:S05]  /*5fea0*/  BSYNC.RECONVERGENT B2 ;  /* 0x0000000000027941 */ /* 0x000fea0003800200 */
.L_x_2252:
[----:B------:R-:W-:Y:S01]  /*5feb0*/  UMOV UR8, 0x1be2b496 ;  /* 0x1be2b49600087882 */ /* 0x000fe20000000000 */
[----:B------:R-:W-:Y:S02]  /*5fec0*/  UMOV UR9, 0x4005bf0a ;  /* 0x4005bf0a00097882 */ /* 0x000fe40000000000 */
[----:B------:R-:W-:-:S11]  /*5fed0*/  DMUL R14, R4, UR8 ;  /* 0x00000008040e7c28 */ /* 0x000fd60008000000 */
.L_x_2251:
[----:B------:R-:W-:Y:S05]  /*5fee0*/  BSYNC.RECONVERGENT B0 ;  /* 0x0000000000007941 */ /* 0x000fea0003800200 */
.L_x_2250:
[----:B------:R-:W-:-:S05]  /*5fef0*/  VIMNMX.U32 R13, PT, PT, R19, 0x2, PT ;  /* 0x00000002130d7848 */ /* 0x000fca0003fe0000 */
[----:B------:R-:W-:-:S04]  /*5ff00*/  IMAD.SHL.U32 R13, R13, 0x4, RZ ;  /* 0x000000040d0d7824 */ /* 0x000fc800078e00ff */
[----:B------:R-:W0:Y:S02]  /*5ff10*/  LDC R36, c[0x2][R13+0x4f8] ;  /* 0x00813e000d247b82 */ /* 0x000e240000000800 */
[----:B0-----:R-:W-:-:S04]  /*5ff20*/  SHF.R.S32.HI R37, RZ, 0x1f, R36 ;  /* 0x0000001fff257819 */ /* 0x001fc80000011424 */
.L_x_3187:
[----:B------:R-:W-:Y:S05]  /*5ff30*/  BRX R36 -0x5ff40                                                    (*"BRANCH_TARGETS .L_x_2249,.L_x_3189,.L_x_3190"*) ;  /* 0xfffffa0024307949 */ /* 0x000fea000383ffff */
.L_x_3190:
        /* <DEDUP_REMOVED lines=8> */
.L_x_3189:
[----:B------:R-:W-:Y:S01]  /*5ffc0*/  MOV R4, R14 ;  /* 0x0000000e00047202 */ /* 0x000fe20000000f00 */
[----:B------:R-:W-:Y:S01]  /*5ffd0*/  IMAD.MOV.U32 R5, RZ, RZ, R15 ;  /* 0x000000ffff057224 */ /* 0x000fe200078e000f */
[----:B------:R-:W-:Y:S06]  /*5ffe0*/  BRA `(.L_x_2249) ;  /* 0x0000000400c07947 */ /* 0x000fec0003800000 */
.L_x_2248:
        /* <DEDUP_REMOVED lines=21> */
.L_x_2267:
        /* <DEDUP_REMOVED lines=21> */
.L_x_2266:
[----:B------:R-:W-:Y:S05]  /*60290*/  BSYNC.RECONVERGENT B3 ;  /* 0x0000000000037941 */ /* 0x000fea0003800200 */
.L_x_2265:
        /* <DEDUP_REMOVED lines=16> */
.L_x_2269:
[----:B------:R-:W-:Y:S05]  /*603a0*/  BSYNC.RECONVERGENT B3 ;  /* 0x0000000000037941 */ /* 0x000fea0003800200 */
.L_x_2268:
[----:B------:R-:W-:-:S13]  /*603b0*/  ISETP.NE.OR P0, PT, R13, R14, P0 ;  /* 0x0000000e0d00720c */ /* 0x000fda0000705670 */
[----:B------:R-:W-:Y:S05]  /*603c0*/  @!P0 BRA `(.L_x_2270) ;  /* 0x0000000000248947 */ /* 0x000fea0003800000 */
.L_x_2264:
[----:B------:R-:W-:Y:S02]  /*603d0*/  IMAD.MOV.U32 R4, RZ, RZ, 0x1be2b496 ;  /* 0x1be2b496ff047424 */ /* 0x000fe400078e00ff */
[----:B------:R-:W-:-:S07]  /*603e0*/  IMAD.MOV.U32 R5, RZ, RZ, 0x4005bf0a ;  /* 0x4005bf0aff057424 */ /* 0x000fce00078e00ff */
.L_x_2271:
[----:B------:R-:W-:Y:S01]  /*603f0*/  DMUL R28, R28, R4 ;  /* 0x000000041c1c7228 */ /* 0x000fe20000000000 */
[----:B------:R-:W-:-:S05]  /*60400*/  VIADD R13, R13, 0x4 ;  /* 0x000000040d0d7836 */ /* 0x000fca0000000000 */
[----:B------:R-:W-:Y:S02]  /*60410*/  ISETP.NE.AND P0, PT, R13, R14, PT ;  /* 0x0000000e0d00720c */ /* 0x000fe40003f05270 */
[----:B------:R-:W-:-:S08]  /*60420*/  DMUL R28, R28, R4 ;  /* 0x000000041c1c7228 */ /* 0x000fd00000000000 */
[----:B------:R-:W-:-:S08]  /*60430*/  DMUL R28, R28, R4 ;  /* 0x000000041c1c7228 */ /* 0x000fd00000000000 */
[----:B------:R-:W-:Y:S01]  /*60440*/  DMUL R28, R28, R4 ;  /* 0x000000041c1c7228 */ /* 0x000fe20000000000 */
[----:B------:R-:W-:Y:S10]  /*60450*/  @P0 BRA `(.L_x_2271) ;  /* 0xfffffffc00e40947 */ /* 0x000ff4000383ffff */
.L_x_2270:
[----:B------:R-:W-:Y:S05]  /*60460*/  BSYNC.RECONVERGENT B2 ;  /* 0x0000000000027941 */ /* 0x000fea0003800200 */
.L_x_2263:
[----:B------:R-:W-:Y:S01]  /*60470*/  UMOV UR8, 0x1be2b496 ;  /* 0x1be2b49600087882 */ /* 0x000fe20000000000 */
[----:B------:R-:W-:Y:S02]  /*60480*/  UMOV UR9, 0x4005bf0a ;  /* 0x4005bf0a00097882 */ /* 0x000fe40000000000 */
[----:B------:R-:W-:-:S11]  /*60490*/  DMUL R4, R28, UR8 ;  /* 0x000000081c047c28 */ /* 0x000fd60008000000 */
.L_x_2262:
[----:B------:R-:W-:Y:S05]  /*604a0*/  BSYNC.RECONVERGENT B0 ;  /* 0x0000000000007941 */ /* 0x000fea0003800200 */
.L_x_2261:
[----:B------:R-:W-:Y:S01]  /*604b0*/  VIMNMX.U32 R13, PT, PT, R19, 0x2, PT ;  /* 0x00000002130d7848 */ /* 0x000fe20003fe0000 */
[----:B------:R-:W-:Y:S04]  /*604c0*/  BSSY.RECONVERGENT B0, `(.L_x_2272) ;  /* 0x000000f000007945 */ /* 0x000fe80003800200 */
[----:B------:R-:W-:-:S04]  /*604d0*/  IMAD.SHL.U32 R13, R13, 0x4, RZ ;  /* 0x000000040d0d7824 */ /* 0x000fc800078e00ff */
[----:B------:R-:W0:Y:S02]  /*604e0*/  LDC R14, c[0x2][R13+0x504] ;  /* 0x008141000d0e7b82 */ /* 0x000e240000000800 */
[----:B0-----:R-:W-:-:S04]  /*604f0*/  SHF.R.S32.HI R15, RZ, 0x1f, R14 ;  /* 0x0000001fff0f7819 */ /* 0x001fc8000001140e */
.L_x_3191:
[----:B------:R-:W-:Y:S05]  /*60500*/  BRX R14 -0x60510                                                    (*"BRANCH_TARGETS .L_x_2273,.L_x_3193,.L_x_3194"*) ;  /* 0xfffff9f80ebc7949 */ /* 0x000fea000383ffff */
.L_x_3194:
        /* <DEDUP_REMOVED lines=8> */
.L_x_3193:
[----:B------:R-:W-:Y:S01]  /*60590*/  IMAD.MOV.U32 R28, RZ, RZ, R4 ;  /* 0x000000ffff1c7224 */ /* 0x000fe200078e0004 */
[----:B------:R-:W-:-:S07]  /*605a0*/  MOV R29, R5 ;  /* 0x00000005001d7202 */ /* 0x000fce0000000f00 */
.L_x_2273:
[----:B------:R-:W-:Y:S05]  /*605b0*/  BSYNC.RECONVERGENT B0 ;  /* 0x0000000000007941 */ /* 0x000fea0003800200 */
.L_x_2272:
        /* <DEDUP_REMOVED lines=16> */
.L_x_2275:
[----:B------:R-:W-:Y:S05]  /*606c0*/  BSYNC.RECONVERGENT B2 ;  /* 0x0000000000027941 */ /* 0x000fea0003800200 */
.L_x_2274:
[----:B------:R-:W-:Y:S01]  /*606d0*/  IMAD.MOV.U32 R4, RZ, RZ, R108 ;  /* 0x000000ffff047224 */ /* 0x000fe200078e006c */
[----:B------:R-:W-:-:S07]  /*606e0*/  MOV R5, R109 ;  /* 0x0000006d00057202 */ /* 0x000fce0000000f00 */
.L_x_2249:
[----:B------:R-:W-:Y:S05]  /*606f0*/  BSYNC.RECONVERGENT B1 ;  /* 0x0000000000017941 */ /* 0x000fea0003800200 */
.L_x_2247:
        /* <DEDUP_REMOVED lines=78> */
.L_x_2277:
[----:B------:R-:W-:Y:S01]  /*60be0*/  IMAD.MOV.U32 R4, RZ, RZ, 0x0 ;  /* 0x00000000ff047424 */ /* 0x000fe200078e00ff */
[----:B------:R-:W-:Y:S01]  /*60bf0*/  LOP3.LUT P0, RZ, R15, 0x7fffffff, RZ, 0xc0, !PT ;  /* 0x7fffffff0fff7812 */ /* 0x000fe2000780c0ff */
[----:B------:R-:W-:-:S06]  /*60c00*/  IMAD.MOV.U32 R5, RZ, RZ, 0x7ff00000 ;  /* 0x7ff00000ff057424 */ /* 0x000fcc00078e00ff */
[----:B------:R-:W-:-:S10]  /*60c10*/  DFMA R4, R14, R4, +INF ;  /* 0x7ff000000e04742b */ /* 0x000fd40000000004 */
[----:B------:R-:W-:Y:S02]  /*60c20*/  FSEL R4, R4, RZ, P0 ;  /* 0x000000ff04047208 */ /* 0x000fe40000000000 */
[----:B------:R-:W-:-:S07]  /*60c30*/  FSEL R5, R5, -QNAN , P0 ;  /* 0xfff0000005057808 */ /* 0x000fce0000000000 */
.L_x_2278:
[----:B------:R-:W-:Y:S05]  /*60c40*/  BSYNC.RECONVERGENT B0 ;  /* 0x0000000000007941 */ /* 0x000fea0003800200 */
.L_x_2276:
[----:B------:R-:W-:Y:S01]  /*60c50*/  DADD R4, R6, -R4 ;  /* 0x0000000006047229 */ /* 0x000fe20000000804 */
[----:B------:R-:W-:Y:S01]  /*60c60*/  LEA R13, R18, R1, 0x3 ;  /* 0x00000001120d7211 */ /* 0x000fe200078e18ff */
[----:B------:R-:W-:Y:S01]  /*60c70*/  BSSY.RECONVERGENT B1, `(.L_x_2279) ;  /* 0x00000d5000017945 */ /* 0x000fe20003800200 */
[----:B------:R-:W-:-:S05]  /*60c80*/  ISETP.GE.AND P0, PT, R12, RZ, PT ;  /* 0x000000ff0c00720c */ /* 0x000fca0003f06270 */
        /* <DEDUP_REMOVED lines=28> */
.L_x_2288:
        /* <DEDUP_REMOVED lines=21> */
.L_x_2287:
[----:B------:R-:W-:Y:S05]  /*60fa0*/  BSYNC.RECONVERGENT B3 ;  /* 0x0000000000037941 */ /* 0x000fea0003800200 */
.L_x_2286:
        /* <DEDUP_REMOVED lines=16> */
.L_x_2290:
[----:B------:R-:W-:Y:S05]  /*610b0*/  BSYNC.RECONVERGENT B3 ;  /* 0x0000000000037941 */ /* 0x000fea0003800200 */
.L_x_2289:
[----:B------:R-:W-:-:S13]  /*610c0*/  ISETP.NE.OR P0, PT, R13, R36, P0 ;  /* 0x000000240d00720c */ /* 0x000fda0000705670 */
[----:B------:R-:W-:Y:S05]  /*610d0*/  @!P0 BRA `(.L_x_2291) ;  /* 0x0000000000248947 */ /* 0x000fea0003800000 */
.L_x_2285:
[----:B------:R-:W-:Y:S02]  /*610e0*/  IMAD.MOV.U32 R14, RZ, RZ, 0x1be2b496 ;  /* 0x1be2b496ff0e7424 */ /* 0x000fe400078e00ff */
[----:B------:R-:W-:-:S07]  /*610f0*/  IMAD.MOV.U32 R15, RZ, RZ, 0x4005bf0a ;  /* 0x4005bf0aff0f7424 */ /* 0x000fce00078e00ff */
.L_x_2292:
[----:B------:R-:W-:Y:S01]  /*61100*/  DMUL R4, R4, R14 ;  /* 0x0000000e04047228 */ /* 0x000fe20000000000 */
[----:B------:R-:W-:-:S05]  /*61110*/  VIADD R13, R13, 0x4 ;  /* 0x000000040d0d7836 */ /* 0x000fca0000000000 */
[----:B------:R-:W-:Y:S02]  /*61120*/  ISETP.NE.AND P0, PT, R13, R36, PT ;  /* 0x000000240d00720c */ /* 0x000fe40003f05270 */
[----:B------:R-:W-:-:S08]  /*61130*/  DMUL R4, R4, R14 ;  /* 0x0000000e04047228 */ /* 0x000fd00000000000 */
[----:B------:R-:W-:-:S08]  /*61140*/  DMUL R4, R4, R14 ;  /* 0x0000000e04047228 */ /* 0x000fd00000000000 */
[----:B------:R-:W-:Y:S01]  /*61150*/  DMUL R4, R4, R14 ;  /* 0x0000000e04047228 */ /* 0x000fe20000000000 */
[----:B------:R-:W-:Y:S10]  /*61160*/  @P0 BRA `(.L_x_2292) ;  /* 0xfffffffc00e40947 */ /* 0x000ff4000383ffff */
.L_x_2291:
[----:B------:R-:W-:Y:S05]  /*61170*/  BSYNC.RECONVERGENT B2 ;  /* 0x0000000000027941 */ /* 0x000fea0003800200 */
.L_x_2284:
[----:B------:R-:W-:Y:S01]  /*61180*/  UMOV UR8, 0x1be2b496 ;  /* 0x1be2b49600087882 */ /* 0x000fe20000000000 */
[----:B------:R-:W-:Y:S02]  /*61190*/  UMOV UR9, 0x4005bf0a ;  /* 0x4005bf0a00097882 */ /* 0x000fe40000000000 */
[----:B------:R-:W-:-:S11]  /*611a0*/  DMUL R14, R4, UR8 ;  /* 0x00000008040e7c28 */ /* 0x000fd60008000000 */
.L_x_2283:
[----:B------:R-:W-:Y:S05]  /*611b0*/  BSYNC.RECONVERGENT B0 ;  /* 0x0000000000007941 */ /* 0x000fea0003800200 */
.L_x_2282:
[----:B------:R-:W-:-:S05]  /*611c0*/  VIMNMX.U32 R13, PT, PT, R19, 0x2, PT ;  /* 0x00000002130d7848 */ /* 0x000fca0003fe0000 */
[----:B------:R-:W-:-:S04]  /*611d0*/  IMAD.SHL.U32 R13, R13, 0x4, RZ ;  /* 0x000000040d0d7824 */ /* 0x000fc800078e00ff */
[----:B------:R-:W0:Y:S02]  /*611e0*/  LDC R36, c[0x2][R13+0x510] ;  /* 0x008144000d247b82 */ /* 0x000e240000000800 */
[----:B0-----:R-:W-:-:S04]  /*611f0*/  SHF.R.S32.HI R37, RZ, 0x1f, R36 ;  /* 0x0000001fff257819 */ /* 0x001fc80000011424 */
.L_x_3195:
[----:B------:R-:W-:Y:S05]  /*61200*/  BRX R36 -0x61210                                                    (*"BRANCH_TARGETS .L_x_2281,.L_x_3197,.L_x_3198"*) ;  /* 0xfffff9ec247c7949 */ /* 0x000fea000383ffff */
.L_x_3198:
        /* <DEDUP_REMOVED lines=8> */
.L_x_3197:
[----:B------:R-:W-:Y:S01]  /*61290*/  IMAD.MOV.U32 R4, RZ, RZ, R14 ;  /* 0x000000ffff047224 */ /* 0x000fe200078e000e */
[----:B------:R-:W-:Y:S01]  /*612a0*/  MOV R5, R15 ;  /* 0x0000000f00057202 */ /* 0x000fe20000000f00 */
[----:B------:R-:W-:Y:S06]  /*612b0*/  BRA `(.L_x_2281) ;  /* 0x0000000400c07947 */ /* 0x000fec0003800000 */
.L_x_2280:
        /* <DEDUP_REMOVED lines=21> */
.L_x_2299:
        /* <DEDUP_REMOVED lines=21> */
.L_x_2298:
[----:B------:R-:W-:Y:S05]  /*61560*/  BSYNC.RECONVERGENT B3 ;  /* 0x0000000000037941 */ /* 0x000fea0003800200 */
.L_x_2297:
        /* <DEDUP_REMOVED lines=16> */
.L_x_2301:
[----:B------:R-:W-:Y:S05]  /*61670*/  BSYNC.RECONVERGENT B3 ;  /* 0x0000000000037941 */ /* 0x000fea0003800200 */
.L_x_2300:
[----:B------:R-:W-:-:S13]  /*61680*/  ISETP.NE.OR P0, PT, R13, R14, P0 ;  /* 0x0000000e0d00720c */ /* 0x000fda0000705670 */
[----:B------:R-:W-:Y:S05]  /*61690*/  @!P0 BRA `(.L_x_2302) ;  /* 0x0000000000248947 */ /* 0x000fea0003800000 */
.L_x_2296:
[----:B------:R-:W-:Y:S01]  /*616a0*/  MOV R4, 0x1be2b496 ;  /* 0x1be2b49600047802 */ /* 0x000fe20000000f00 */
[----:B------:R-:W-:-:S07]  /*616b0*/  IMAD.MOV.U32 R5, RZ, RZ, 0x4005bf0a ;  /* 0x4005bf0aff057424 */ /* 0x000fce00078e00ff */
.L_x_2303:
[----:B------:R-:W-:Y:S01]  /*616c0*/  DMUL R30, R30, R4 ;  /* 0x000000041e1e7228 */ /* 0x000fe20000000000 */
[----:B------:R-:W-:-:S05]  /*616d0*/  VIADD R13, R13, 0x4 ;  /* 0x000000040d0d7836 */ /* 0x000fca0000000000 */
[----:B------:R-:W-:Y:S02]  /*616e0*/  ISETP.NE.AND P0, PT, R13, R14, PT ;  /* 0x0000000e0d00720c */ /* 0x000fe40003f05270 */
[----:B------:R-:W-:-:S08]  /*616f0*/  DMUL R30, R30, R4 ;  /* 0x000000041e1e7228 */ /* 0x000fd00000000000 */
[----:B------:R-:W-:-:S08]  /*61700*/  DMUL R30, R30, R4 ;  /* 0x000000041e1e7228 */ /* 0x000fd00000000000 */
[----:B------:R-:W-:Y:S01]  /*61710*/  DMUL R30, R30, R4 ;  /* 0x000000041e1e7228 */ /* 0x000fe20000000000 */
[----:B------:R-:W-:Y:S10]  /*61720*/  @P0 BRA `(.L_x_2303) ;  /* 0xfffffffc00e40947 */ /* 0x000ff4000383ffff */
.L_x_2302:
[----:B------:R-:W-:Y:S05]  /*61730*/  BSYNC.RECONVERGENT B2 ;  /* 0x0000000000027941 */ /* 0x000fea0003800200 */
.L_x_2295:
[----:B------:R-:W-:Y:S01]  /*61740*/  UMOV UR8, 0x1be2b496 ;  /* 0x1be2b49600087882 */ /* 0x000fe20000000000 */
[----:B------:R-:W-:Y:S02]  /*61750*/  UMOV UR9, 0x4005bf0a ;  /* 0x4005bf0a00097882 */ /* 0x000fe40000000000 */
[----:B------:R-:W-:-:S11]  /*61760*/  DMUL R4, R30, UR8 ;  /* 0x000000081e047c28 */ /* 0x000fd60008000000 */
.L_x_2294:
[----:B------:R-:W-:Y:S05]  /*61770*/  BSYNC.RECONVERGENT B0 ;  /* 0x0000000000007941 */ /* 0x000fea0003800200 */
.L_x_2293:
[----:B------:R-:W-:Y:S01]  /*61780*/  VIMNMX.U32 R13, PT, PT, R19, 0x2, PT ;  /* 0x00000002130d7848 */ /* 0x000fe20003fe0000 */
[----:B------:R-:W-:Y:S04]  /*61790*/  BSSY.RECONVERGENT B0, `(.L_x_2304) ;  /* 0x000000f000007945 */ /* 0x000fe80003800200 */
[----:B------:R-:W-:-:S04]  /*617a0*/  IMAD.SHL.U32 R13, R13, 0x4, RZ ;  /* 0x000000040d0d7824 */ /* 0x000fc800078e00ff */
[----:B------:R-:W0:Y:S02]  /*617b0*/  LDC R14, c[0x2][R13+0x51c] ;  /* 0x008147000d0e7b82 */ /* 0x000e240000000800 */
[----:B0-----:R-:W-:-:S04]  /*617c0*/  SHF.R.S32.HI R15, RZ, 0x1f, R14 ;  /* 0x0000001fff0f7819 */ /* 0x001fc8000001140e */
.L_x_3199:
[----:B------:R-:W-:Y:S05]  /*617d0*/  BRX R14 -0x617e0                                                    (*"BRANCH_TARGETS .L_x_2305,.L_x_3201,.L_x_3202"*) ;  /* 0xfffff9e80e087949 */ /* 0x000fea000383ffff */
.L_x_3202:
        /* <DEDUP_REMOVED lines=8> */
.L_x_3201:
[----:B------:R-:W-:Y:S02]  /*61860*/  IMAD.MOV.U32 R30, RZ, RZ, R4 ;  /* 0x000000ffff1e7224 */ /* 0x000fe400078e0004 */
[----:B------:R-:W-:-:S07]  /*61870*/  IMAD.MOV.U32 R31, RZ, RZ, R5 ;  /* 0x000000ffff1f7224 */ /* 0x000fce00078e0005 */
.L_x_2305:
[----:B------:R-:W-:Y:S05]  /*61880*/  BSYNC.RECONVERGENT B0 ;  /* 0x0000000000007941 */ /* 0x000fea0003800200 */
.L_x_2304:
        /* <DEDUP_REMOVED lines=16> */
.L_x_2307:
[----:B------:R-:W-:Y:S05]  /*61990*/  BSYNC.RECONVERGENT B2 ;  /* 0x0000000000027941 */ /* 0x000fea0003800200 */
.L_x_2306:
[----:B------:R-:W-:Y:S02]  /*619a0*/  IMAD.MOV.U32 R4, RZ, RZ, R108 ;  /* 0x000000ffff047224 */ /* 0x000fe400078e006c */
[----:B------:R-:W-:-:S07]  /*619b0*/  IMAD.MOV.U32 R5, RZ, RZ, R109 ;  /* 0x000000ffff057224 */ /* 0x000fce00078e006d */
.L_x_2281:
[----:B------:R-:W-:Y:S05]  /*619c0*/  BSYNC.RECONVERGENT B1 ;  /* 0x0000000000017941 */ /* 0x000fea0003800200 */
.L_x_2279:
        /* <DEDUP_REMOVED lines=78> */
.L_x_2309:
[----:B------:R-:W-:Y:S01]  /*61eb0*/  IMAD.MOV.U32 R4, RZ, RZ, 0x0 ;  /* 0x00000000ff047424 */ /* 0x000fe200078e00ff */
[----:B------:R-:W-:Y:S01]  /*61ec0*/  LOP3.LUT P0, RZ, R15, 0x7fffffff, RZ, 0xc0, !PT ;  /* 0x7fffffff0fff7812 */ /* 0x000fe2000780c0ff */
[----:B------:R-:W-:-:S06]  /*61ed0*/  IMAD.MOV.U32 R5, RZ, RZ, 0x7ff00000 ;  /* 0x7ff00000ff057424 */ /* 0x000fcc00078e00ff */
[----:B------:R-:W-:-:S10]  /*61ee0*/  DFMA R4, R14, R4, +INF ;  /* 0x7ff000000e04742b */ /* 0x000fd40000000004 */
[----:B------:R-:W-:Y:S02]  /*61ef0*/  FSEL R4, R4, RZ, P0 ;  /* 0x000000ff04047208 */ /* 0x000fe40000000000 */
[----:B------:R-:W-:-:S07]  /*61f00*/  FSEL R5, R5, -QNAN , P0 ;  /* 0xfff0000005057808 */ /* 0x000fce0000000000 */
.L_x_2310:
[----:B------:R-:W-:Y:S05]  /*61f10*/  BSYNC.RECONVERGENT B0 ;  /* 0x0000000000007941 */ /* 0x000fea0003800200 */
.L_x_2308:
        /* <DEDUP_REMOVED lines=32> */
.L_x_2320:
        /* <DEDUP_REMOVED lines=21> */
.L_x_2319:
[----:B------:R-:W-:Y:S05]  /*62270*/  BSYNC.RECONVERGENT B3 ;  /* 0x0000000000037941 */ /* 0x000fea0003800200 */
.L_x_2318:
        /* <DEDUP_REMOVED lines=16> */
.L_x_2322:
[----:B------:R-:W-:Y:S05]  /*62380*/  BSYNC.RECONVERGENT B3 ;  /* 0x0000000000037941 */ /* 0x000fea0003800200 */
.L_x_2321:
[----:B------:R-:W-:-:S13]  /*62390*/  ISETP.NE.OR P0, PT, R12, R13, P0 ;  /* 0x0000000d0c00720c */ /* 0x000fda0000705670 */
[----:B------:R-:W-:Y:S05]  /*623a0*/  @!P0 BRA `(.L_x_2323) ;  /* 0x0000000000248947 */ /* 0x000fea0003800000 */
.L_x_2317:
[----:B------:R-:W-:Y:S02]  /*623b0*/  IMAD.MOV.U32 R6, RZ, RZ, 0x1be2b496 ;  /* 0x1be2b496ff067424 */ /* 0x000fe400078e00ff */
[----:B------:R-:W-:-:S07]  /*623c0*/  IMAD.MOV.U32 R7, RZ, RZ, 0x4005bf0a ;  /* 0x4005bf0aff077424 */ /* 0x000fce00078e00ff */
.L_x_2324:
[----:B------:R-:W-:Y:S01]  /*623d0*/  DMUL R4, R4, R6 ;  /* 0x0000000604047228 */ /* 0x000fe20000000000 */
[----:B------:R-:W-:-:S05]  /*623e0*/  VIADD R12, R12, 0x4 ;  /* 0x000000040c0c7836 */ /* 0x000fca0000000000 */
[----:B------:R-:W-:Y:S02]  /*623f0*/  ISETP.NE.AND P0, PT, R12, R13, PT ;  /* 0x0000000d0c00720c */ /* 0x000fe40003f05270 */
[----:B------:R-:W-:-:S08]  /*62400*/  DMUL R4, R4, R6 ;  /* 0x0000000604047228 */ /* 0x000fd00000000000 */
[----:B------:R-:W-:-:S08]  /*62410*/  DMUL R4, R4, R6 ;  /* 0x0000000604047228 */ /* 0x000fd00000000000 */
[----:B------:R-:W-:Y:S01]  /*62420*/  DMUL R4, R4, R6 ;  /* 0x0000000604047228 */ /* 0x000fe20000000000 */
[----:B------:R-:W-:Y:S10]  /*62430*/  @P0 BRA `(.L_x_2324) ;  /* 0xfffffffc00e40947 */ /* 0x000ff4000383ffff */
.L_x_2323:
[----:B------:R-:W-:Y:S05]  /*62440*/  BSYNC.RECONVERGENT B2 ;  /* 0x0000000000027941 */ /* 0x000fea0003800200 */
.L_x_2316:
[----:B------:R-:W-:Y:S01]  /*62450*/  UMOV UR8, 0x1be2b496 ;  /* 0x1be2b49600087882 */ /* 0x000fe20000000000 */
[----:B------:R-:W-:Y:S02]  /*62460*/  UMOV UR9, 0x4005bf0a ;  /* 0x4005bf0a00097882 */ /* 0x000fe40000000000 */
[----:B------:R-:W-:-:S11]  /*62470*/  DMUL R6, R4, UR8 ;  /* 0x0000000804067c28 */ /* 0x000fd60008000000 */
.L_x_2315:
[----:B------:R-:W-:Y:S05]  /*62480*/  BSYNC.RECONVERGENT B0 ;  /* 0x0000000000007941 */ /* 0x000fea0003800200 */
.L_x_2314:
[----:B------:R-:W-:-:S04]  /*62490*/  VIMNMX.U32 R12, PT, PT, R15, 0x2, PT ;  /* 0x000000020f0c7848 */ /* 0x000fc80003fe0000 */
[----:B------:R-:W-:-:S04]  /*624a0*/  SHF.L.U32 R14, R12, 0x2, RZ ;  /* 0x000000020c0e7819 */ /* 0x000fc800000006ff */
[----:B------:R-:W0:Y:S02]  /*624b0*/  LDC R12, c[0x2][R14+0x528] ;  /* 0x00814a000e0c7b82 */ /* 0x000e240000000800 */
[----:B0-----:R-:W-:-:S04]  /*624c0*/  SHF.R.S32.HI R13, RZ, 0x1f, R12 ;  /* 0x0000001fff0d7819 */ /* 0x001fc8000001140c */
.L_x_3203:
[----:B------:R-:W-:Y:S05]  /*624d0*/  BRX R12 -0x624e0                                                    (*"BRANCH_TARGETS .L_x_2313,.L_x_3205,.L_x_3206"*) ;  /* 0xfffff9d80cc87949 */ /* 0x000fea000383ffff */
.L_x_3206:
        /* <DEDUP_REMOVED lines=8> */
.L_x_3205:
[----:B------:R-:W-:Y:S02]  /*62560*/  IMAD.MOV.U32 R4, RZ, RZ, R6 ;  /* 0x000000ffff047224 */ /* 0x000fe400078e0006 */
[----:B------:R-:W-:Y:S01]  /*62570*/  IMAD.MOV.U32 R5, RZ, RZ, R7 ;  /* 0x000000ffff057224 */ /* 0x000fe200078e0007 */
[----:B------:R-:W-:Y:S06]  /*62580*/  BRA `(.L_x_2313) ;  /* 0x0000000400c07947 */ /* 0x000fec0003800000 */
.L_x_2312:
        /* <DEDUP_REMOVED lines=21> */
.L_x_2331:
        /* <DEDUP_REMOVED lines=21> */
.L_x_2330:
[----:B------:R-:W-:Y:S05]  /*62830*/  BSYNC.RECONVERGENT B3 ;  /* 0x0000000000037941 */ /* 0x000fea0003800200 */
.L_x_2329:
        /* <DEDUP_REMOVED lines=16> */
.L_x_2333:
[----:B------:R-:W-:Y:S05]  /*62940*/  BSYNC.RECONVERGENT B3 ;  /* 0x0000000000037941 */ /* 0x000fea0003800200 */
.L_x_2332:
[----:B------:R-:W-:-:S13]  /*62950*/  ISETP.NE.OR P0, PT, R6, R7, P0 ;  /* 0x000000070600720c */ /* 0x000fda0000705670 */
[----:B------:R-:W-:Y:S05]  /*62960*/  @!P0 BRA `(.L_x_2334) ;  /* 0x0000000000248947 */ /* 0x000fea0003800000 */
.L_x_2328:
[----:B------:R-:W-:Y:S01]  /*62970*/  IMAD.MOV.U32 R4, RZ, RZ, 0x1be2b496 ;  /* 0x1be2b496ff047424 */ /* 0x000fe200078e00ff */
[----:B------:R-:W-:-:S07]  /*62980*/  MOV R5, 0x4005bf0a ;  /* 0x4005bf0a00057802 */ /* 0x000fce0000000f00 */
.L_x_2335:
[----:B------:R-:W-:Y:S01]  /*62990*/  DMUL R16, R16, R4 ;  /* 0x0000000410107228 */ /* 0x000fe20000000000 */
[----:B------:R-:W-:-:S05]  /*629a0*/  VIADD R6, R6, 0x4 ;  /* 0x0000000406067836 */ /* 0x000fca0000000000 */
[----:B------:R-:W-:Y:S02]  /*629b0*/  ISETP.NE.AND P0, PT, R6, R7, PT ;  /* 0x000000070600720c */ /* 0x000fe40003f05270 */
[----:B------:R-:W-:-:S08]  /*629c0*/  DMUL R16, R16, R4 ;  /* 0x0000000410107228 */ /* 0x000fd00000000000 */
[----:B------:R-:W-:-:S08]  /*629d0*/  DMUL R16, R16, R4 ;  /* 0x0000000410107228 */ /* 0x000fd00000000000 */
[----:B------:R-:W-:Y:S01]  /*629e0*/  DMUL R16, R16, R4 ;  /* 0x0000000410107228 */ /* 0x000fe20000000000 */
[----:B------:R-:W-:Y:S10]  /*629f0*/  @P0 BRA `(.L_x_2335) ;  /* 0xfffffffc00e40947 */ /* 0x000ff4000383ffff */
.L_x_2334:
[----:B------:R-:W-:Y:S05]  /*62a00*/  BSYNC.RECONVERGENT B2 ;  /* 0x0000000000027941 */ /* 0x000fea0003800200 */
.L_x_2327:
[----:B------:R-:W-:Y:S01]  /*62a10*/  UMOV UR8, 0x1be2b496 ;  /* 0x1be2b49600087882 */ /* 0x000fe20000000000 */
[----:B------:R-:W-:Y:S02]  /*62a20*/  UMOV UR9, 0x4005bf0a ;  /* 0x4005bf0a00097882 */ /* 0x000fe40000000000 */
[----:B------:R-:W-:-:S11]  /*62a30*/  DMUL R4, R16, UR8 ;  /* 0x0000000810047c28 */ /* 0x000fd60008000000 */
.L_x_2326:
[----:B------:R-:W-:Y:S05]  /*62a40*/  BSYNC.RECONVERGENT B0 ;  /* 0x0000000000007941 */ /* 0x000fea0003800200 */
.L_x_2325:
[----:B------:R-:W-:Y:S01]  /*62a50*/  VIMNMX.U32 R6, PT, PT, R13, 0x2, PT ;  /* 0x000000020d067848 */ /* 0x000fe20003fe0000 */
[----:B------:R-:W-:Y:S04]  /*62a60*/  BSSY.RECONVERGENT B0, `(.L_x_2336) ;  /* 0x000000f000007945 */ /* 0x000fe80003800200 */
[----:B------:R-:W-:-:S04]  /*62a70*/  IMAD.SHL.U32 R12, R6, 0x4, RZ ;  /* 0x00000004060c7824 */ /* 0x000fc800078e00ff */
[----:B------:R-:W0:Y:S02]  /*62a80*/  LDC R6, c[0x2][R12+0x534] ;  /* 0x00814d000c067b82 */ /* 0x000e240000000800 */
[----:B0-----:R-:W-:-:S04]  /*62a90*/  SHF.R.S32.HI R7, RZ, 0x1f, R6 ;  /* 0x0000001fff077819 */ /* 0x001fc80000011406 */
.L_x_3207:
[----:B------:R-:W-:Y:S05]  /*62aa0*/  BRX R6 -0x62ab0                                                     (*"BRANCH_TARGETS .L_x_2337,.L_x_3209,.L_x_3210"*) ;  /* 0xfffff9d406547949 */ /* 0x000fea000383ffff */
.L_x_3210:
        /* <DEDUP_REMOVED lines=8> */
.L_x_3209:
[----:B------:R-:W-:Y:S02]  /*62b30*/  IMAD.MOV.U32 R16, RZ, RZ, R4 ;  /* 0x000000ffff107224 */ /* 0x000fe400078e0004 */
[----:B------:R-:W-:-:S07]  /*62b40*/  IMAD.MOV.U32 R17, RZ, RZ, R5 ;  /* 0x000000ffff117224 */ /* 0x000fce00078e0005 */
.L_x_2337:
[----:B------:R-:W-:Y:S05]  /*62b50*/  BSYNC.RECONVERGENT B0 ;  /* 0x0000000000007941 */ /* 0x000fea0003800200 */
.L_x_2336:
        /* <DEDUP_REMOVED lines=16> */
.L_x_2339:
[----:B------:R-:W-:Y:S05]  /*62c60*/  BSYNC.RECONVERGENT B2 ;  /* 0x0000000000027941 */ /* 0x000fea0003800200 */
.L_x_2338:
[----:B------:R-:W-:Y:S01]  /*62c70*/  IMAD.MOV.U32 R4, RZ, RZ, R108 ;  /* 0x000000ffff047224 */ /* 0x000fe200078e006c */
[----:B------:R-:W-:-:S07]  /*62c80*/  MOV R5, R109 ;  /* 0x0000006d00057202 */ /* 0x000fce0000000f00 */
.L_x_2313:
[----:B------:R-:W-:Y:S05]  /*62c90*/  BSYNC.RECONVERGENT B1 ;  /* 0x0000000000017941 */ /* 0x000fea0003800200 */
.L_x_2311:
        /* <DEDUP_REMOVED lines=78> */
.L_x_2341:
[----:B------:R-:W-:Y:S01]  /*63180*/  IMAD.MOV.U32 R2, RZ, RZ, 0x0 ;  /* 0x00000000ff027424 */ /* 0x000fe200078e00ff */
[----:B------:R-:W-:Y:S01]  /*63190*/  LOP3.LUT P0, RZ, R5, 0x7fffffff, RZ, 0xc0, !PT ;  /* 0x7fffffff05ff7812 */ /* 0x000fe2000780c0ff */
[----:B------:R-:W-:-:S06]  /*631a0*/  IMAD.MOV.U32 R3, RZ, RZ, 0x7ff00000 ;  /* 0x7ff00000ff037424 */ /* 0x000fcc00078e00ff */
[----:B------:R-:W-:-:S10]  /*631b0*/  DFMA R2, R4, R2, +INF ;  /* 0x7ff000000402742b */ /* 0x000fd40000000002 */
[----:B------:R-:W-:Y:S02]  /*631c0*/  FSEL R2, R2, RZ, P0 ;  /* 0x000000ff02027208 */ /* 0x000fe40000000000 */
[----:B------:R-:W-:-:S07]  /*631d0*/  FSEL R3, R3, -QNAN , P0 ;  /* 0xfff0000003037808 */ /* 0x000fce0000000000 */
.L_x_2342:
[----:B------:R-:W-:Y:S05]  /*631e0*/  BSYNC.RECONVERGENT B0 ;  /* 0x0000000000007941 */ /* 0x000fea0003800200 */
.L_x_2340:
[----:B------:R-:W-:Y:S01]  /*631f0*/  DFMA R2, -RZ, R8, -R2 ;  /* 0x00000008ff02722b */ /* 0x000fe20000000902 */
[----:B------:R-:W-:-:S07]  /*63200*/  IMAD R5, R18, 0x8, R1 ;  /* 0x0000000812057824 */ /* 0x000fce00078e0201 */
[----:B------:R-:W-:-:S07]  /*63210*/  DFMA R2, RZ, R10, R2 ;  /* 0x0000000aff02722b */ /* 0x000fce0000000002 */
[----:B------:R1:W-:Y:S01]  /*63220*/  STL.64 [R5+0x3c0], R2 ;  /* 0x0003c00205007387 */ /* 0x0003e20000100a00 */
[----:B------:R-:W-:Y:S05]  /*63230*/  @P1 BRA `(.L_x_2343) ;  /* 0xffffff5c004c1947 */ /* 0x000fea000383ffff */
[----:B-1----:R-:W-:Y:S01]  /*63240*/  IMAD.MOV.U32 R2, RZ, RZ, 0x0 ;  /* 0x00000000ff027424 */ /* 0x002fe200078e00ff */
[----:B------:R-:W-:Y:S01]  /*63250*/  MOV R3, 0x3ff00000 ;  /* 0x3ff0000000037802 */ /* 0x000fe20000000f00 */
[----:B------:R0:W-:Y:S01]  /*63260*/  STL.64 [R1+0x460], RZ ;  /* 0x000460ff01007387 */ /* 0x0001e20000100a00 */
[----:B------:R-:W-:-:S03]  /*63270*/  IMAD.MOV.U32 R0, RZ, RZ, 0x1 ;  /* 0x00000001ff007424 */ /* 0x000fc600078e00ff */
[----:B------:R0:W-:Y:S04]  /*63280*/  STL.64 [R1+0x410], R2 ;  /* 0x0004100201007387 */ /* 0x0001e80000100a00 */
[----:B------:R0:W-:Y:S04]  /*63290*/  STL.64 [R1+0x118], R2 ;  /* 0x0001180201007387 */ /* 0x0001e80000100a00 */
[----:B------:R0:W-:Y:S04]  /*632a0*/  STL.64 [R1+0x4b0], RZ ;  /* 0x0004b0ff01007387 */ /* 0x0001e80000100a00 */
[----:B------:R0:W-:Y:S04]  /*632b0*/  STL.64 [R1+0x500], RZ ;  /* 0x000500ff01007387 */ /* 0x0001e80000100a00 */
[----:B------:R0:W-:Y:S04]  /*632c0*/  STL.64 [R1+0x88], RZ ;  /* 0x000088ff01007387 */ /* 0x0001e80000100a00 */
[----:B------:R0:W-:Y:S04]  /*632d0*/  STL.64 [R1+0xd0], RZ ;  /* 0x0000d0ff01007387 */ /* 0x0001e80000100a00 */
[----:B------:R0:W-:Y:S02]  /*632e0*/  STL.64 [R1+0x160], RZ ;  /* 0x000160ff01007387 */ /* 0x0001e40000100a00 */
.L_x_2372:
[----:B-1----:R-:W-:-:S05]  /*632f0*/  IMAD R4, R0, 0x8, R1 ;  /* 0x0000000800047824 */ /* 0x002fca00078e0201 */
        /* <DEDUP_REMOVED lines=40> */
[----:B------:R-:W-:Y:S01]  /*63580*/  MOV R6, 0xfca213ea ;  /* 0xfca213ea00067802 */ /* 0x000fe20000000f00 */
        /* <DEDUP_REMOVED lines=41> */
.L_x_2345:
[----:B------:R-:W-:Y:S05]  /*63820*/  BSYNC.RECONVERGENT B0 ;  /* 0x0000000000007941 */ /* 0x000fea0003800200 */
.L_x_2344:
        /* <DEDUP_REMOVED lines=15> */
.L_x_2347:
[----:B------:R-:W-:Y:S05]  /*63920*/  BSYNC.RECONVERGENT B0 ;  /* 0x0000000000007941 */ /* 0x000fea0003800200 */
.L_x_2346:
        /* <DEDUP_REMOVED lines=78> */
.L_x_2349:
[----:B------:R-:W-:Y:S01]  /*63e10*/  IMAD.MOV.U32 R8, RZ, RZ, 0x0 ;  /* 0x00000000ff087424 */ /* 0x000fe200078e00ff */
[----:B------:R-:W-:Y:S02]  /*63e20*/  MOV R9, 0x7ff00000 ;  /* 0x7ff0000000097802 */ /* 0x000fe40000000f00 */
[----:B------:R-:W-:-:S04]  /*63e30*/  LOP3.LUT P1, RZ, R11, 0x7fffffff, RZ, 0xc0, !PT ;  /* 0x7fffffff0bff7812 */ /* 0x000fc8000782c0ff */
[----:B------:R-:W-:-:S10]  /*63e40*/  DFMA R8, R10, R8, +INF ;  /* 0x7ff000000a08742b */ /* 0x000fd40000000008 */
[----:B------:R-:W-:Y:S02]  /*63e50*/  FSEL R8, R8, RZ, P1 ;  /* 0x000000ff08087208 */ /* 0x000fe40000800000 */
[----:B------:R-:W-:-:S07]  /*63e60*/  FSEL R9, R9, -QNAN , P1 ;  /* 0xfff0000009097808 */ /* 0x000fce0000800000 */
.L_x_2350:
[----:B------:R-:W-:Y:S05]  /*63e70*/  BSYNC.RECONVERGENT B0 ;  /* 0x0000000000007941 */ /* 0x000fea0003800200 */
.L_x_2348:
        /* <DEDUP_REMOVED lines=54> */
.L_x_2352:
[----:B------:R-:W-:Y:S05]  /*641e0*/  BSYNC.RECONVERGENT B0 ;  /* 0x0000000000007941 */ /* 0x000fea0003800200 */
.L_x_2351:
        /* <DEDUP_REMOVED lines=15> */
.L_x_2354:
[----:B------:R-:W-:Y:S05]  /*642e0*/  BSYNC.RECONVERGENT B0 ;  /* 0x0000000000007941 */ /* 0x000fea0003800200 */
.L_x_2353:
        /* <DEDUP_REMOVED lines=17> */
[----:B------:R-:W-:Y:S01]  /*64400*/  MOV R19, 0x3ed0ee25 ;  /* 0x3ed0ee2500137802 */ /* 0x000fe20000000f00 */
[----:B------:R-:W-:Y:S01]  /*64410*/  IMAD.MOV.U32 R18, RZ, RZ, -0x748574fc ;  /* 0x8b7a8b04ff127424 */ /* 0x000fe200078e00ff */
[----:B------:R-:W-:Y:S01]  /*64420*/  LOP3.LUT R9, R8, 0x3ff00000, RZ, 0xfc, !PT ;  /* 0x3ff0000008097812 */ /* 0x000fe200078efcff */
[----:B------:R-:W-:Y:S01]  /*64430*/  UMOV UR30, 0x3ae80f1e ;  /* 0x3ae80f1e001e7882 */ /* 0x000fe20000000000 */
[----:B------:R-:W-:Y:S01]  /*64440*/  MOV R8, R10 ;  /* 0x0000000a00087202 */ /* 0x000fe20000000f00 */
[----:B------:R-:W-:Y:S01]  /*64450*/  UMOV UR31, 0x3eb1380b ;  /* 0x3eb1380b001f7882 */ /* 0x000fe20000000000 */
        /* <DEDUP_REMOVED lines=55> */
.L_x_2356:
[----:B------:R-:W-:Y:S01]  /*647d0*/  IMAD.MOV.U32 R8, RZ, RZ, 0x0 ;  /* 0x00000000ff087424 */ /* 0x000fe200078e00ff */
[----:B------:R-:W-:Y:S01]  /*647e0*/  LOP3.LUT P1, RZ, R13, 0x7fffffff, RZ, 0xc0, !PT ;  /* 0x7fffffff0dff7812 */ /* 0x000fe2000782c0ff */
[----:B------:R-:W-:-:S06]  /*647f0*/  IMAD.MOV.U32 R9, RZ, RZ, 0x7ff00000 ;  /* 0x7ff00000ff097424 */ /* 0x000fcc00078e00ff */
[----:B------:R-:W-:-:S10]  /*64800*/  DFMA R8, R12, R8, +INF ;  /* 0x7ff000000c08742b */ /* 0x000fd40000000008 */
[----:B------:R-:W-:Y:S02]  /*64810*/  FSEL R8, R8, RZ, P1 ;  /* 0x000000ff08087208 */ /* 0x000fe40000800000 */
[----:B------:R-:W-:-:S07]  /*64820*/  FSEL R9, R9, -QNAN , P1 ;  /* 0xfff0000009097808 */ /* 0x000fce0000800000 */
.L_x_2357:
[----:B------:R-:W-:Y:S05]  /*64830*/  BSYNC.RECONVERGENT B0 ;  /* 0x0000000000007941 */ /* 0x000fea0003800200 */
.L_x_2355:
        /* <DEDUP_REMOVED lines=56> */
.L_x_2359:
[----:B------:R-:W-:Y:S05]  /*64bc0*/  BSYNC.RECONVERGENT B0 ;  /* 0x0000000000007941 */ /* 0x000fea0003800200 */
.L_x_2358:
        /* <DEDUP_REMOVED lines=15> */
.L_x_2361:
[----:B------:R-:W-:Y:S05]  /*64cc0*/  BSYNC.RECONVERGENT B0 ;  /* 0x0000000000007941 */ /* 0x000fea0003800200 */
.L_x_2360:
        /* <DEDUP_REMOVED lines=28> */
[----:B------:R-:W-:Y:S02]  /*64e90*/  @P1 IADD3 R11, PT, PT, R9, -0x100000, RZ ;  /* 0xfff00000090b1810 */ /* 0x000fe40007ffe0ff */
        /* <DEDUP_REMOVED lines=49> */
.L_x_2363:
[----:B------:R-:W-:Y:S01]  /*651b0*/  IMAD.MOV.U32 R8, RZ, RZ, 0x0 ;  /* 0x00000000ff087424 */ /* 0x000fe200078e00ff */
[----:B------:R-:W-:Y:S01]  /*651c0*/  LOP3.LUT P1, RZ, R13, 0x7fffffff, RZ, 0xc0, !PT ;  /* 0x7fffffff0dff7812 */ /* 0x000fe2000782c0ff */
[----:B------:R-:W-:-:S06]  /*651d0*/  IMAD.MOV.U32 R9, RZ, RZ, 0x7ff00000 ;  /* 0x7ff00000ff097424 */ /* 0x000fcc00078e00ff */
[----:B------:R-:W-:-:S10]  /*651e0*/  DFMA R8, R12, R8, +INF ;  /* 0x7ff000000c08742b */ /* 0x000fd40000000008 */
[----:B------:R-:W-:Y:S02]  /*651f0*/  FSEL R8, R8, RZ, P1 ;  /* 0x000000ff08087208 */ /* 0x000fe40000800000 */
[----:B------:R-:W-:-:S07]  /*65200*/  FSEL R9, R9, -QNAN , P1 ;  /* 0xfff0000009097808 */ /* 0x000fce0000800000 */
.L_x_2364:
[----:B------:R-:W-:Y:S05]  /*65210*/  BSYNC.RECONVERGENT B0 ;  /* 0x0000000000007941 */ /* 0x000fea0003800200 */
.L_x_2362:
        /* <DEDUP_REMOVED lines=55> */
.L_x_2366:
[----:B------:R-:W-:Y:S05]  /*65590*/  BSYNC.RECONVERGENT B0 ;  /* 0x0000000000007941 */ /* 0x000fea0003800200 */
.L_x_2365:
        /* <DEDUP_REMOVED lines=15> */
.L_x_2368:
[----:B------:R-:W-:Y:S05]  /*65690*/  BSYNC.RECONVERGENT B0 ;  /* 0x0000000000007941 */ /* 0x000fea0003800200 */
.L_x_2367:
        /* <DEDUP_REMOVED lines=77> */
.L_x_2370:
[----:B------:R-:W-:Y:S01]  /*65b70*/  IMAD.MOV.U32 R2, RZ, RZ, 0x0 ;  /* 0x00000000ff027424 */ /* 0x000fe200078e00ff */
[----:B------:R-:W-:Y:S01]  /*65b80*/  LOP3.LUT P1, RZ, R7, 0x7fffffff, RZ, 0xc0, !PT ;  /* 0x7fffffff07ff7812 */ /* 0x000fe2000782c0ff */
[----:B------:R-:W-:-:S06]  /*65b90*/  IMAD.MOV.U32 R3, RZ, RZ, 0x7ff00000 ;  /* 0x7ff00000ff037424 */ /* 0x000fcc00078e00ff */
[----:B------:R-:W-:-:S10]  /*65ba0*/  DFMA R2, R6, R2, +INF ;  /* 0x7ff000000602742b */ /* 0x000fd40000000002 */
[----:B------:R-:W-:Y:S02]  /*65bb0*/  FSEL R2, R2, RZ, P1 ;  /* 0x000000ff02027208 */ /* 0x000fe40000800000 */
[----:B------:R-:W-:-:S07]  /*65bc0*/  FSEL R3, R3, -QNAN , P1 ;  /* 0xfff0000003037808 */ /* 0x000fce0000800000 */
.L_x_2371:
[----:B------:R-:W-:Y:S05]  /*65bd0*/  BSYNC.RECONVERGENT B0 ;  /* 0x0000000000007941 */ /* 0x000fea0003800200 */
.L_x_2369:
[----:B------:R1:W-:Y:S01]  /*65be0*/  STL.64 [R4+0x500], R2 ;  /* 0x0005000204007387 */ /* 0x0003e20000100a00 */
[----:B------:R-:W-:Y:S05]  /*65bf0*/  @P0 BRA `(.L_x_2372) ;  /* 0xffffffd400bc0947 */ /* 0x000fea000383ffff */
[----:B------:R-:W-:Y:S01]  /*65c00*/  IMAD.MOV.U32 R6, RZ, RZ, 0x7 ;  /* 0x00000007ff067424 */ /* 0x000fe200078e00ff */
[----:B-1----:R-:W-:Y:S02]  /*65c10*/  CS2R R2, SRZ ;  /* 0x0000000000027805 */ /* 0x002fe4000001ff00 */
[----:B------:R-:W-:-:S07]  /*65c20*/  CS2R R10, SRZ ;  /* 0x00000000000a7805 */ /* 0x000fce000001ff00 */
.L_x_2401:
        /* <DEDUP_REMOVED lines=27> */
[----:B------:R-:W-:Y:S01]  /*65de0*/  MOV R4, 0x652b82fe ;  /* 0x652b82fe00047802 */ /* 0x000fe20000000f00 */
[----:B------:R-:W-:Y:S01]  /*65df0*/  IMAD.MOV.U32 R5, RZ, RZ, 0x3ff71547 ;  /* 0x3ff71547ff057424 */ /* 0x000fe200078e00ff */
[----:B---3--:R-:W-:-:S05]  /*65e00*/  DADD R22, R8, R2 ;  /* 0x0000000008167229 */ /* 0x008fca0000000002 */
[-C--:B------:R-:W-:Y:S02]  /*65e10*/  DFMA R20, R18, R4.reuse, 6.75539944105574400000e+15 ;  /* 0x433800001214742b */ /* 0x080fe40000000004 */
[----:B------:R-:W-:Y:S01]  /*65e20*/  FSETP.GEU.AND P0, PT, |R19|, 4.1917929649353027344, PT ;  /* 0x4086232b1300780b */ /* 0x000fe20003f0e200 */
[----:B------:R-:W-:Y:S02]  /*65e30*/  DFMA R24, R22, R4, 6.75539944105574400000e+15 ;  /* 0x433800001618742b */ /* 0x000fe40000000004 */
[----:B------:R-:W-:-:S03]  /*65e40*/  FSETP.GEU.AND P2, PT, |R23|, 4.1917929649353027344, PT ;  /* 0x4086232b1700780b */ /* 0x000fc60003f4e200 */
[----:B------:R-:W-:-:S03]  /*65e50*/  DADD R8, R20, -6.75539944105574400000e+15 ;  /* 0xc338000014087429 */ /* 0x000fc60000000000 */
[----:B------:R-:W-:-:S05]  /*65e60*/  DADD R12, R24, -6.75539944105574400000e+15 ;  /* 0xc3380000180c7429 */ /* 0x000fca0000000000 */
[----:B------:R-:W-:-:S03]  /*65e70*/  DFMA R10, R8, -UR8, R18 ;  /* 0x80000008080a7c2b */ /* 0x000fc60008000012 */
[----:B------:R-:W-:-:S05]  /*65e80*/  DFMA R14, R12, -UR8, R22 ;  /* 0x800000080c0e7c2b */ /* 0x000fca0008000016 */
[----:B------:R-:W-:Y:S01]  /*65e90*/  DFMA R10, R8, -UR10, R10 ;  /* 0x8000000a080a7c2b */ /* 0x000fe2000800000a */
[----:B------:R-:W-:Y:S02]  /*65ea0*/  IMAD.MOV.U32 R8, RZ, RZ, -0x35dec16 ;  /* 0xfca213eaff087424 */ /* 0x000fe400078e00ff */
[----:B------:R-:W-:Y:S01]  /*65eb0*/  DFMA R14, R12, -UR10, R14 ;  /* 0x8000000a0c0e7c2b */ /* 0x000fe2000800000e */
        /* <DEDUP_REMOVED lines=24> */
[----:B------:R-:W-:Y:S01]  /*66040*/  LEA R17, R24, R27, 0x14 ;  /* 0x0000001b18117211 */ /* 0x000fe200078ea0ff */
        /* <DEDUP_REMOVED lines=15> */
.L_x_2374:
[----:B------:R-:W-:Y:S05]  /*66140*/  BSYNC.RECONVERGENT B0 ;  /* 0x0000000000007941 */ /* 0x000fea0003800200 */
.L_x_2373:
        /* <DEDUP_REMOVED lines=15> */
.L_x_2376:
[----:B------:R-:W-:Y:S05]  /*66240*/  BSYNC.RECONVERGENT B0 ;  /* 0x0000000000007941 */ /* 0x000fea0003800200 */
.L_x_2375:
[----:B------:R-:W-:Y:S01]  /*66250*/  DADD R10, R16, R10 ;  /* 0x00000000100a7229 */ /* 0x000fe2000000000a */
[----:B------:R-:W-:Y:S01]  /*66260*/  IMAD.MOV.U32 R0, RZ, RZ, R6 ;  /* 0x000000ffff007224 */ /* 0x000fe200078e0006 */
[----:B------:R-:W-:Y:S01]  /*66270*/  BSSY.RECONVERGENT B0, `(.L_x_2377) ;  /* 0x0000053000007945 */ /* 0x000fe20003800200 */
[----:B------:R-:W-:Y:S02]  /*66280*/  IMAD.MOV.U32 R23, RZ, RZ, -0x3ff ;  /* 0xfffffc01ff177424 */ /* 0x000fe400078e00ff */
[----:B------:R-:W-:Y:S01]  /*66290*/  VIADD R6, R6, 0xffffffff ;  /* 0xffffffff06067836 */ /* 0x000fe20000000000 */
        /* <DEDUP_REMOVED lines=74> */
.L_x_2378:
[----:B------:R-:W-:Y:S01]  /*66740*/  IMAD.MOV.U32 R10, RZ, RZ, 0x0 ;  /* 0x00000000ff0a7424 */ /* 0x000fe200078e00ff */
[----:B------:R-:W-:Y:S01]  /*66750*/  LOP3.LUT P1, RZ, R13, 0x7fffffff, RZ, 0xc0, !PT ;  /* 0x7fffffff0dff7812 */ /* 0x000fe2000782c0ff */
[----:B------:R-:W-:-:S06]  /*66760*/  IMAD.MOV.U32 R11, RZ, RZ, 0x7ff00000 ;  /* 0x7ff00000ff0b7424 */ /* 0x000fcc00078e00ff */
[----:B------:R-:W-:-:S10]  /*66770*/  DFMA R10, R12, R10, +INF ;  /* 0x7ff000000c0a742b */ /* 0x000fd4000000000a */
[----:B------:R-:W-:Y:S02]  /*66780*/  FSEL R10, R10, RZ, P1 ;  /* 0x000000ff0a0a7208 */ /* 0x000fe40000800000 */
[----:B------:R-:W-:-:S07]  /*66790*/  FSEL R11, R11, -QNAN , P1 ;  /* 0xfff000000b0b7808 */ /* 0x000fce0000800000 */
.L_x_2379:
[----:B------:R-:W-:Y:S05]  /*667a0*/  BSYNC.RECONVERGENT B0 ;  /* 0x0000000000007941 */ /* 0x000fea0003800200 */
.L_x_2377:
        /* <DEDUP_REMOVED lines=58> */
.L_x_2381:
[----:B------:R-:W-:Y:S05]  /*66b50*/  BSYNC.RECONVERGENT B0 ;  /* 0x0000000000007941 */ /* 0x000fea0003800200 */
.L_x_2380:
        /* <DEDUP_REMOVED lines=15> */
.L_x_2383:
[----:B------:R-:W-:Y:S05]  /*66c50*/  BSYNC.RECONVERGENT B0 ;  /* 0x0000000000007941 */ /* 0x000fea0003800200 */
.L_x_2382:
        /* <DEDUP_REMOVED lines=28> */
[----:B------:R-:W-:Y:S02]  /*66e20*/  LOP3.LUT R28, R29, 0x80000000, RZ, 0x3c, !PT ;  /* 0x800000001d1c7812 */ /* 0x000fe400078e3cff */
[----:B------:R-:W-:Y:S02]  /*66e30*/  MOV R29, 0x43300000 ;  /* 0x43300000001d7802 */ /* 0x000fe40000000f00 */
        /* <DEDUP_REMOVED lines=46> */
.L_x_2385:
[----:B------:R-:W-:Y:S01]  /*67120*/  IMAD.MOV.U32 R16, RZ, RZ, 0x0 ;  /* 0x00000000ff107424 */ /* 0x000fe200078e00ff */
[----:B------:R-:W-:Y:S01]  /*67130*/  LOP3.LUT P1, RZ, R19, 0x7fffffff, RZ, 0xc0, !PT ;  /* 0x7fffffff13ff7812 */ /* 0x000fe2000782c0ff */
[----:B------:R-:W-:-:S06]  /*67140*/  IMAD.MOV.U32 R17, RZ, RZ, 0x7ff00000 ;  /* 0x7ff00000ff117424 */ /* 0x000fcc00078e00ff */
[----:B------:R-:W-:-:S10]  /*67150*/  DFMA R16, R18, R16, +INF ;  /* 0x7ff000001210742b */ /* 0x000fd40000000010 */
[----:B------:R-:W-:Y:S02]  /*67160*/  FSEL R16, R16, RZ, P1 ;  /* 0x000000ff10107208 */ /* 0x000fe40000800000 */
[----:B------:R-:W-:-:S07]  /*67170*/  FSEL R17, R17, -QNAN , P1 ;  /* 0xfff0000011117808 */ /* 0x000fce0000800000 */
.L_x_2386:
[----:B------:R-:W-:Y:S05]  /*67180*/  BSYNC.RECONVERGENT B0 ;  /* 0x0000000000007941 */ /* 0x000fea0003800200 */
.L_x_2384:
        /* <DEDUP_REMOVED lines=56> */
.L_x_2388:
[----:B------:R-:W-:Y:S05]  /*67510*/  BSYNC.RECONVERGENT B0 ;  /* 0x0000000000007941 */ /* 0x000fea0003800200 */
.L_x_2387:
        /* <DEDUP_REMOVED lines=15> */
.L_x_2390:
[----:B------:R-:W-:Y:S05]  /*67610*/  BSYNC.RECONVERGENT B0 ;  /* 0x0000000000007941 */ /* 0x000fea0003800200 */
.L_x_2389:
        /* <DEDUP_REMOVED lines=76> */
.L_x_2392:
[----:B------:R-:W-:Y:S01]  /*67ae0*/  IMAD.MOV.U32 R2, RZ, RZ, 0x0 ;  /* 0x00000000ff027424 */ /* 0x000fe200078e00ff */
[----:B------:R-:W-:Y:S02]  /*67af0*/  MOV R3, 0x7ff00000 ;  /* 0x7ff0000000037802 */ /* 0x000fe40000000f00 */
[----:B------:R-:W-:-:S04]  /*67b00*/  LOP3.LUT P1, RZ, R19, 0x7fffffff, RZ, 0xc0, !PT ;  /* 0x7fffffff13ff7812 */ /* 0x000fc8000782c0ff */
[----:B------:R-:W-:-:S10]  /*67b10*/  DFMA R2, R18, R2, +INF ;  /* 0x7ff000001202742b */ /* 0x000fd40000000002 */
[----:B------:R-:W-:Y:S02]  /*67b20*/  FSEL R2, R2, RZ, P1 ;  /* 0x000000ff02027208 */ /* 0x000fe40000800000 */
[----:B------:R-:W-:-:S07]  /*67b30*/  FSEL R3, R3, -QNAN , P1 ;  /* 0xfff0000003037808 */ /* 0x000fce0000800000 */
.L_x_2393:
[----:B------:R-:W-:Y:S05]  /*67b40*/  BSYNC.RECONVERGENT B0 ;  /* 0x0000000000007941 */ /* 0x000fea0003800200 */
.L_x_2391:
        /* <DEDUP_REMOVED lines=50> */
[----:B------:R-:W-:-:S04]  /*67e70*/  @!P2 SHF.R.S32.HI R9, RZ, 0x1, R0 ;  /* 0x00000001ff09a819 */ /* 0x000fc80000011400 */
[----:B------:R-:W-:Y:S01]  /*67e80*/  @!P2 IADD3 R20, PT, PT, R20, -R9, RZ ;  /* 0x800000091414a210 */ /* 0x000fe20007ffe0ff */
[----:B------:R-:W-:-:S03]  /*67e90*/  @!P2 IMAD R9, R9, 0x100000, R13 ;  /* 0x001000000909a824 */ /* 0x000fc600078e020d */
[----:B------:R-:W-:-:S06]  /*67ea0*/  @!P2 LEA R13, R20, 0x3ff00000, 0x14 ;  /* 0x3ff00000140da811 */ /* 0x000fcc00078ea0ff */
[----:B------:R-:W-:-:S11]  /*67eb0*/  @!P2 DMUL R4, R8, R12 ;  /* 0x0000000c0804a228 */ /* 0x000fd60000000000 */
.L_x_2395:
[----:B------:R-:W-:Y:S05]  /*67ec0*/  BSYNC.RECONVERGENT B0 ;  /* 0x0000000000007941 */ /* 0x000fea0003800200 */
.L_x_2394:
        /* <DEDUP_REMOVED lines=10> */
[----:B------:R-:W-:Y:S01]  /*67f70*/  @!P2 IMAD.IADD R12, R26, 0x1, -R9 ;  /* 0x000000011a0ca824 */ /* 0x000fe200078e0a09 */
[----:B------:R-:W-:-:S04]  /*67f80*/  @!P2 LEA R9, R9, R19, 0x14 ;  /* 0x000000130909a211 */ /* 0x000fc800078ea0ff */
[----:B------:R-:W-:Y:S01]  /*67f90*/  @!P2 LEA R13, R12, 0x3ff00000, 0x14 ;  /* 0x3ff000000c0da811 */ /* 0x000fe200078ea0ff */
[----:B------:R-:W-:-:S06]  /*67fa0*/  @!P2 IMAD.MOV.U32 R12, RZ, RZ, RZ ;  /* 0x000000ffff0ca224 */ /* 0x000fcc00078e00ff */
[----:B------:R-:W-:-:S11]  /*67fb0*/  @!P2 DMUL R14, R8, R12 ;  /* 0x0000000c080ea228 */ /* 0x000fd60000000000 */
.L_x_2397:
[----:B------:R-:W-:Y:S05]  /*67fc0*/  BSYNC.RECONVERGENT B0 ;  /* 0x0000000000007941 */ /* 0x000fea0003800200 */
.L_x_2396:
        /* <DEDUP_REMOVED lines=78> */
.L_x_2399:
[----:B------:R-:W-:Y:S01]  /*684b0*/  IMAD.MOV.U32 R2, RZ, RZ, 0x0 ;  /* 0x00000000ff027424 */ /* 0x000fe200078e00ff */
[----:B------:R-:W-:Y:S02]  /*684c0*/  MOV R3, 0x7ff00000 ;  /* 0x7ff0000000037802 */ /* 0x000fe40000000f00 */
[----:B------:R-:W-:-:S04]  /*684d0*/  LOP3.LUT P1, RZ, R9, 0x7fffffff, RZ, 0xc0, !PT ;  /* 0x7fffffff09ff7812 */ /* 0x000fc8000782c0ff */
[----:B------:R-:W-:-:S10]  /*684e0*/  DFMA R2, R8, R2, +INF ;  /* 0x7ff000000802742b */ /* 0x000fd40000000002 */
[----:B------:R-:W-:Y:S02]  /*684f0*/  FSEL R4, R2, RZ, P1 ;  /* 0x000000ff02047208 */ /* 0x000fe40000800000 */
[----:B------:R-:W-:-:S07]  /*68500*/  FSEL R5, R3, -QNAN , P1 ;  /* 0xfff0000003057808 */ /* 0x000fce0000800000 */
.L_x_2400:
[----:B------:R-:W-:Y:S05]  /*68510*/  BSYNC.RECONVERGENT B0 ;  /* 0x0000000000007941 */ /* 0x000fea0003800200 */
.L_x_2398:
[----:B------:R0:W-:Y:S01]  /*68520*/  STL.64 [R7+0x120], R4 ;  /* 0x0001200407007387 */ /* 0x0001e20000100a00 */
[----:B------:R-:W-:Y:S02]  /*68530*/  IMAD.MOV.U32 R2, RZ, RZ, R16 ;  /* 0x000000ffff027224 */ /* 0x000fe400078e0010 */
[----:B------:R-:W-:Y:S01]  /*68540*/  IMAD.MOV.U32 R3, RZ, RZ, R17 ;  /* 0x000000ffff037224 */ /* 0x000fe200078e0011 */
[----:B------:R-:W-:Y:S06]  /*68550*/  @P0 BRA `(.L_x_2401) ;  /* 0xffffffd400b40947 */ /* 0x000fec000383ffff */
[----:B------:R-:W-:-:S07]  /*68560*/  IMAD.MOV.U32 R0, RZ, RZ, 0x1 ;  /* 0x00000001ff007424 */ /* 0x000fce00078e00ff */
.L_x_2752:
[C---:B------:R-:W-:Y:S01]  /*68570*/  VIADD R18, R0.reuse, 0xffffffff ;  /* 0xffffffff00127836 */ /* 0x040fe20000000000 */
[----:B-1----:R-:W-:-:S03]  /*68580*/  LEA R2, R0, R1, 0x3 ;  /* 0x0000000100027211 */ /* 0x002fc600078e18ff */
[----:B------:R-:W-:Y:S02]  /*68590*/  IMAD R42, R18, 0x8, R1 ;  /* 0x00000008122a7824 */ /* 0x000fe400078e0201 */
        /* <DEDUP_REMOVED lines=24> */
[----:B------:R-:W-:Y:S01]  /*68720*/  IMAD.MOV.U32 R36, RZ, RZ, 0x0 ;  /* 0x00000000ff247424 */ /* 0x000fe200078e00ff */
[----:B------:R-:W-:Y:S02]  /*68730*/  MOV R37, 0x3ff00000 ;  /* 0x3ff0000000257802 */ /* 0x000fe40000000f00 */
[----:B0-----:R-:W-:-:S05]  /*68740*/  IMAD.MOV R4, RZ, RZ, -R2 ;  /* 0x000000ffff047224 */ /* 0x001fca00078e0a02 */
        /* <DEDUP_REMOVED lines=8> */
.L_x_2411:
        /* <DEDUP_REMOVED lines=21> */
.L_x_2410:
[----:B------:R-:W-:Y:S05]  /*68920*/  BSYNC.RECONVERGENT B3 ;  /* 0x0000000000037941 */ /* 0x000fea0003800200 */
.L_x_2409:
        /* <DEDUP_REMOVED lines=16> */
.L_x_2413:
[----:B------:R-:W-:Y:S05]  /*68a30*/  BSYNC.RECONVERGENT B3 ;  /* 0x0000000000037941 */ /* 0x000fea0003800200 */
.L_x_2412:
[----:B------:R-:W-:-:S13]  /*68a40*/  ISETP.NE.OR P0, PT, R4, RZ, P0 ;  /* 0x000000ff0400720c */ /* 0x000fda0000705670 */
[----:B------:R-:W-:Y:S05]  /*68a50*/  @!P0 BRA `(.L_x_2414) ;  /* 0x0000000000248947 */ /* 0x000fea0003800000 */
.L_x_2408:
[----:B------:R-:W-:Y:S01]  /*68a60*/  MOV R2, 0x1be2b496 ;  /* 0x1be2b49600027802 */ /* 0x000fe20000000f00 */
[----:B------:R-:W-:-:S07]  /*68a70*/  IMAD.MOV.U32 R3, RZ, RZ, 0x4005bf0a ;  /* 0x4005bf0aff037424 */ /* 0x000fce00078e00ff */
.L_x_2415:
[----:B------:R-:W-:Y:S01]  /*68a80*/  DMUL R36, R36, R2 ;  /* 0x0000000224247228 */ /* 0x000fe20000000000 */
[----:B------:R-:W-:-:S05]  /*68a90*/  VIADD R4, R4, 0x4 ;  /* 0x0000000404047836 */ /* 0x000fca0000000000 */
[----:B------:R-:W-:Y:S02]  /*68aa0*/  ISETP.NE.AND P0, PT, R4, RZ, PT ;  /* 0x000000ff0400720c */ /* 0x000fe40003f05270 */
[----:B------:R-:W-:-:S08]  /*68ab0*/  DMUL R36, R36, R2 ;  /* 0x0000000224247228 */ /* 0x000fd00000000000 */
[----:B------:R-:W-:-:S08]  /*68ac0*/  DMUL R36, R36, R2 ;  /* 0x0000000224247228 */ /* 0x000fd00000000000 */
[----:B------:R-:W-:Y:S01]  /*68ad0*/  DMUL R36, R36, R2 ;  /* 0x0000000224247228 */ /* 0x000fe20000000000 */
[----:B------:R-:W-:Y:S10]  /*68ae0*/  @P0 BRA `(.L_x_2415) ;  /* 0xfffffffc00e40947 */ /* 0x000ff4000383ffff */
.L_x_2414:
[----:B------:R-:W-:Y:S05]  /*68af0*/  BSYNC.RECONVERGENT B2 ;  /* 0x0000000000027941 */ /* 0x000fea0003800200 */
.L_x_2407:
[----:B------:R-:W-:Y:S01]  /*68b00*/  UMOV UR8, 0x1be2b496 ;  /* 0x1be2b49600087882 */ /* 0x000fe20000000000 */
[----:B------:R-:W-:Y:S02]  /*68b10*/  UMOV UR9, 0x4005bf0a ;  /* 0x4005bf0a00097882 */ /* 0x000fe40000000000 */
[----:B------:R-:W-:-:S11]  /*68b20*/  DMUL R2, R36, UR8 ;  /* 0x0000000824027c28 */ /* 0x000fd60008000000 */
.L_x_2406:
[----:B------:R-:W-:Y:S05]  /*68b30*/  BSYNC.RECONVERGENT B0 ;  /* 0x0000000000007941 */ /* 0x000fea0003800200 */
.L_x_2405:
[----:B0-----:R-:W-:-:S05]  /*68b40*/  VIMNMX.U32 R4, PT, PT, R14, 0x2, PT ;  /* 0x000000020e047848 */ /* 0x001fca0003fe0000 */
[----:B------:R-:W-:-:S04]  /*68b50*/  IMAD.SHL.U32 R13, R4, 0x4, RZ ;  /* 0x00000004040d7824 */ /* 0x000fc800078e00ff */
[----:B------:R-:W0:Y:S02]  /*68b60*/  LDC R4, c[0x2][R13+0x540] ;  /* 0x008150000d047b82 */ /* 0x000e240000000800 */
[----:B0-----:R-:W-:-:S04]  /*68b70*/  SHF.R.S32.HI R5, RZ, 0x1f, R4 ;  /* 0x0000001fff057819 */ /* 0x001fc80000011404 */
.L_x_3211:
[----:B------:R-:W-:Y:S05]  /*68b80*/  BRX R4 -0x68b90                                                     (*"BRANCH_TARGETS .L_x_2404,.L_x_3213,.L_x_3214"*) ;  /* 0xfffff974041c7949 */ /* 0x000fea000383ffff */
.L_x_3214:
        /* <DEDUP_REMOVED lines=8> */
.L_x_3213:
[----:B------:R-:W-:Y:S01]  /*68c10*/  IMAD.MOV.U32 R36, RZ, RZ, R2 ;  /* 0x000000ffff247224 */ /* 0x000fe200078e0002 */
[----:B------:R-:W-:Y:S01]  /*68c20*/  MOV R37, R3 ;  /* 0x0000000300257202 */ /* 0x000fe20000000f00 */
[----:B------:R-:W-:Y:S06]  /*68c30*/  BRA `(.L_x_2404) ;  /* 0x0000000400c07947 */ /* 0x000fec0003800000 */
.L_x_2403:
        /* <DEDUP_REMOVED lines=21> */
.L_x_2422:
        /* <DEDUP_REMOVED lines=21> */
.L_x_2421:
[----:B------:R-:W-:Y:S05]  /*68ee0*/  BSYNC.RECONVERGENT B3 ;  /* 0x0000000000037941 */ /* 0x000fea0003800200 */
.L_x_2420:
        /* <DEDUP_REMOVED lines=16> */
.L_x_2424:
[----:B------:R-:W-:Y:S05]  /*68ff0*/  BSYNC.RECONVERGENT B3 ;  /* 0x0000000000037941 */ /* 0x000fea0003800200 */
.L_x_2423:
[----:B------:R-:W-:-:S13]  /*69000*/  ISETP.NE.OR P0, PT, R4, R5, P0 ;  /* 0x000000050400720c */ /* 0x000fda0000705670 */
[----:B------:R-:W-:Y:S05]  /*69010*/  @!P0 BRA `(.L_x_2425) ;  /* 0x0000000000248947 */ /* 0x000fea0003800000 */
.L_x_2419:
[----:B------:R-:W-:Y:S02]  /*69020*/  IMAD.MOV.U32 R2, RZ, RZ, 0x1be2b496 ;  /* 0x1be2b496ff027424 */ /* 0x000fe400078e00ff */
[----:B------:R-:W-:-:S07]  /*69030*/  IMAD.MOV.U32 R3, RZ, RZ, 0x4005bf0a ;  /* 0x4005bf0aff037424 */ /* 0x000fce00078e00ff */
.L_x_2426:
[----:B------:R-:W-:Y:S01]  /*69040*/  DMUL R6, R6, R2 ;  /* 0x0000000206067228 */ /* 0x000fe20000000000 */
[----:B------:R-:W-:-:S05]  /*69050*/  VIADD R4, R4, 0x4 ;  /* 0x0000000404047836 */ /* 0x000fca0000000000 */
[----:B------:R-:W-:Y:S02]  /*69060*/  ISETP.NE.AND P0, PT, R4, R5, PT ;  /* 0x000000050400720c */ /* 0x000fe40003f05270 */
[----:B------:R-:W-:-:S08]  /*69070*/  DMUL R6, R6, R2 ;  /* 0x0000000206067228 */ /* 0x000fd00000000000 */
[----:B------:R-:W-:-:S08]  /*69080*/  DMUL R6, R6, R2 ;  /* 0x0000000206067228 */ /* 0x000fd00000000000 */
[----:B------:R-:W-:Y:S01]  /*69090*/  DMUL R6, R6, R2 ;  /* 0x0000000206067228 */ /* 0x000fe20000000000 */
[----:B------:R-:W-:Y:S10]  /*690a0*/  @P0 BRA `(.L_x_2426) ;  /* 0xfffffffc00e40947 */ /* 0x000ff4000383ffff */
.L_x_2425:
[----:B------:R-:W-:Y:S05]  /*690b0*/  BSYNC.RECONVERGENT B2 ;  /* 0x0000000000027941 */ /* 0x000fea0003800200 */
.L_x_2418:
[----:B------:R-:W-:Y:S01]  /*690c0*/  UMOV UR8, 0x1be2b496 ;  /* 0x1be2b49600087882 */ /* 0x000fe20000000000 */
[----:B------:R-:W-:Y:S02]  /*690d0*/  UMOV UR9, 0x4005bf0a ;  /* 0x4005bf0a00097882 */ /* 0x000fe40000000000 */
[----:B------:R-:W-:-:S11]  /*690e0*/  DMUL R2, R6, UR8 ;  /* 0x0000000806027c28 */ /* 0x000fd60008000000 */
.L_x_2417:
[----:B------:R-:W-:Y:S05]  /*690f0*/  BSYNC.RECONVERGENT B0 ;  /* 0x0000000000007941 */ /* 0x000fea0003800200 */
.L_x_2416:
[----:B------:R-:W-:Y:S01]  /*69100*/  VIMNMX.U32 R4, PT, PT, R14, 0x2, PT ;  /* 0x000000020e047848 */ /* 0x000fe20003fe0000 */
[----:B------:R-:W-:Y:S03]  /*69110*/  BSSY.RECONVERGENT B0, `(.L_x_2427) ;  /* 0x000000f000007945 */ /* 0x000fe60003800200 */
[----:B------:R-:W-:-:S04]  /*69120*/  SHF.L.U32 R13, R4, 0x2, RZ ;  /* 0x00000002040d7819 */ /* 0x000fc800000006ff */
[----:B------:R-:W0:Y:S02]  /*69130*/  LDC R4, c[0x2][R13+0x54c] ;  /* 0x008153000d047b82 */ /* 0x000e240000000800 */
[----:B0-----:R-:W-:-:S04]  /*69140*/  SHF.R.S32.HI R5, RZ, 0x1f, R4 ;  /* 0x0000001fff057819 */ /* 0x001fc80000011404 */
.L_x_3215:
[----:B------:R-:W-:Y:S05]  /*69150*/  BRX R4 -0x69160                                                     (*"BRANCH_TARGETS .L_x_2428,.L_x_3217,.L_x_3218"*) ;  /* 0xfffff96c04a87949 */ /* 0x000fea000383ffff */
.L_x_3218:
        /* <DEDUP_REMOVED lines=8> */
.L_x_3217:
[----:B------:R-:W-:Y:S02]  /*691e0*/  IMAD.MOV.U32 R6, RZ, RZ, R2 ;  /* 0x000000ffff067224 */ /* 0x000fe400078e0002 */
[----:B------:R-:W-:-:S07]  /*691f0*/  IMAD.MOV.U32 R7, RZ, RZ, R3 ;  /* 0x000000ffff077224 */ /* 0x000fce00078e0003 */
.L_x_2428:
[----:B------:R-:W-:Y:S05]  /*69200*/  BSYNC.RECONVERGENT B0 ;  /* 0x0000000000007941 */ /* 0x000fea0003800200 */
.L_x_2427:
        /* <DEDUP_REMOVED lines=16> */
.L_x_2430:
[----:B------:R-:W-:Y:S05]  /*69310*/  BSYNC.RECONVERGENT B2 ;  /* 0x0000000000027941 */ /* 0x000fea0003800200 */
.L_x_2429:
[----:B------:R-:W-:Y:S02]  /*69320*/  IMAD.MOV.U32 R36, RZ, RZ, R108 ;  /* 0x000000ffff247224 */ /* 0x000fe400078e006c */
[----:B------:R-:W-:-:S07]  /*69330*/  IMAD.MOV.U32 R37, RZ, RZ, R109 ;  /* 0x000000ffff257224 */ /* 0x000fce00078e006d */
.L_x_2404:
[----:B------:R-:W-:Y:S05]  /*69340*/  BSYNC.RECONVERGENT B1 ;  /* 0x0000000000017941 */ /* 0x000fea0003800200 */
.L_x_2402:
        /* <DEDUP_REMOVED lines=30> */
.L_x_2432:
[----:B------:R-:W-:Y:S05]  /*69530*/  BSYNC.RECONVERGENT B1 ;  /* 0x0000000000017941 */ /* 0x000fea0003800200 */
.L_x_2431:
        /* <DEDUP_REMOVED lines=26> */
.L_x_2434:
[----:B------:R-:W-:Y:S05]  /*696e0*/  BSYNC.RECONVERGENT B1 ;  /* 0x0000000000017941 */ /* 0x000fea0003800200 */
.L_x_2433:
        /* <DEDUP_REMOVED lines=26> */
.L_x_2436:
[----:B------:R-:W-:Y:S05]  /*69890*/  BSYNC.RECONVERGENT B1 ;  /* 0x0000000000017941 */ /* 0x000fea0003800200 */
.L_x_2435:
        /* <DEDUP_REMOVED lines=26> */
.L_x_2438:
[----:B------:R-:W-:Y:S05]  /*69a40*/  BSYNC.RECONVERGENT B1 ;  /* 0x0000000000017941 */ /* 0x000fea0003800200 */
.L_x_2437:
        /* <DEDUP_REMOVED lines=26> */
.L_x_2440:
[----:B------:R-:W-:Y:S05]  /*69bf0*/  BSYNC.RECONVERGENT B1 ;  /* 0x0000000000017941 */ /* 0x000fea0003800200 */
.L_x_2439:
        /* <DEDUP_REMOVED lines=26> */
.L_x_2442:
[----:B------:R-:W-:Y:S05]  /*69da0*/  BSYNC.RECONVERGENT B1 ;  /* 0x0000000000017941 */ /* 0x000fea0003800200 */
.L_x_2441:
        /* <DEDUP_REMOVED lines=24> */
.L_x_2444:
[----:B------:R-:W-:Y:S05]  /*69f30*/  BSYNC.RECONVERGENT B1 ;  /* 0x0000000000017941 */ /* 0x000fea0003800200 */
.L_x_2443:
[--C-:B------:R-:W-:Y:S02]  /*69f40*/  IMAD R40, R18, 0x8, R1.reuse ;  /* 0x0000000812287824 */ /* 0x100fe400078e0201 */
[----:B------:R-:W-:-:S04]  /*69f50*/  IMAD R30, R12, 0x8, R1 ;  /* 0x000000080c1e7824 */ /* 0x000fc800078e0201 */
        /* <DEDUP_REMOVED lines=34> */
.L_x_2454:
        /* <DEDUP_REMOVED lines=21> */
.L_x_2453:
[----:B------:R-:W-:Y:S05]  /*6a2d0*/  BSYNC.RECONVERGENT B3 ;  /* 0x0000000000037941 */ /* 0x000fea0003800200 */
.L_x_2452:
        /* <DEDUP_REMOVED lines=16> */
.L_x_2456:
[----:B------:R-:W-:Y:S05]  /*6a3e0*/  BSYNC.RECONVERGENT B3 ;  /* 0x0000000000037941 */ /* 0x000fea0003800200 */
.L_x_2455:
[----:B------:R-:W-:-:S13]  /*6a3f0*/  ISETP.NE.OR P0, PT, R4, R5, P0 ;  /* 0x000000050400720c */ /* 0x000fda0000705670 */
[----:B------:R-:W-:Y:S05]  /*6a400*/  @!P0 BRA `(.L_x_2457) ;  /* 0x0000000000248947 */ /* 0x000fea0003800000 */
.L_x_2451:
[----:B------:R-:W-:Y:S02]  /*6a410*/  IMAD.MOV.U32 R2, RZ, RZ, 0x1be2b496 ;  /* 0x1be2b496ff027424 */ /* 0x000fe400078e00ff */
[----:B------:R-:W-:-:S07]  /*6a420*/  IMAD.MOV.U32 R3, RZ, RZ, 0x4005bf0a ;  /* 0x4005bf0aff037424 */ /* 0x000fce00078e00ff */
.L_x_2458:
[----:B------:R-:W-:Y:S01]  /*6a430*/  DMUL R44, R44, R2 ;  /* 0x000000022c2c7228 */ /* 0x000fe20000000000 */
[----:B------:R-:W-:-:S05]  /*6a440*/  VIADD R4, R4, 0x4 ;  /* 0x0000000404047836 */ /* 0x000fca0000000000 */
[----:B------:R-:W-:Y:S02]  /*6a450*/  ISETP.NE.AND P0, PT, R4, R5, PT ;  /* 0x000000050400720c */ /* 0x000fe40003f05270 */
[----:B------:R-:W-:-:S08]  /*6a460*/  DMUL R44, R44, R2 ;  /* 0x000000022c2c7228 */ /* 0x000fd00000000000 */
[----:B------:R-:W-:-:S08]  /*6a470*/  DMUL R44, R44, R2 ;  /* 0x000000022c2c7228 */ /* 0x000fd00000000000 */
[----:B------:R-:W-:Y:S01]  /*6a480*/  DMUL R44, R44, R2 ;  /* 0x000000022c2c7228 */ /* 0x000fe20000000000 */
[----:B------:R-:W-:Y:S10]  /*6a490*/  @P0 BRA `(.L_x_2458) ;  /* 0xfffffffc00e40947 */ /* 0x000ff4000383ffff */
.L_x_2457:
[----:B------:R-:W-:Y:S05]  /*6a4a0*/  BSYNC.RECONVERGENT B2 ;  /* 0x0000000000027941 */ /* 0x000fea0003800200 */
.L_x_2450:
[----:B------:R-:W-:Y:S01]  /*6a4b0*/  UMOV UR8, 0x1be2b496 ;  /* 0x1be2b49600087882 */ /* 0x000fe20000000000 */
[----:B------:R-:W-:Y:S02]  /*6a4c0*/  UMOV UR9, 0x4005bf0a ;  /* 0x4005bf0a00097882 */ /* 0x000fe40000000000 */
[----:B------:R-:W-:-:S11]  /*6a4d0*/  DMUL R2, R44, UR8 ;  /* 0x000000082c027c28 */ /* 0x000fd60008000000 */
.L_x_2449:
[----:B------:R-:W-:Y:S05]  /*6a4e0*/  BSYNC.RECONVERGENT B0 ;  /* 0x0000000000007941 */ /* 0x000fea0003800200 */
.L_x_2448:
[----:B------:R-:W-:-:S04]  /*6a4f0*/  VIMNMX.U32 R4, PT, PT, R14, 0x2, PT ;  /* 0x000000020e047848 */ /* 0x000fc80003fe0000 */
[----:B------:R-:W-:-:S04]  /*6a500*/  SHF.L.U32 R13, R4, 0x2, RZ ;  /* 0x00000002040d7819 */ /* 0x000fc800000006ff */
[----:B------:R-:W0:Y:S02]  /*6a510*/  LDC R4, c[0x2][R13+0x558] ;  /* 0x008156000d047b82 */ /* 0x000e240000000800 */
[----:B0-----:R-:W-:-:S04]  /*6a520*/  SHF.R.S32.HI R5, RZ, 0x1f, R4 ;  /* 0x0000001fff057819 */ /* 0x001fc80000011404 */
.L_x_3219:
[----:B------:R-:W-:Y:S05]  /*6a530*/  BRX R4 -0x6a540                                                     (*"BRANCH_TARGETS .L_x_2447,.L_x_3221,.L_x_3222"*) ;  /* 0xfffff95804b07949 */ /* 0x000fea000383ffff */
.L_x_3222:
        /* <DEDUP_REMOVED lines=8> */
.L_x_3221:
[----:B------:R-:W-:Y:S02]  /*6a5c0*/  IMAD.MOV.U32 R44, RZ, RZ, R2 ;  /* 0x000000ffff2c7224 */ /* 0x000fe400078e0002 */
[----:B------:R-:W-:Y:S01]  /*6a5d0*/  IMAD.MOV.U32 R45, RZ, RZ, R3 ;  /* 0x000000ffff2d7224 */ /* 0x000fe200078e0003 */
[----:B------:R-:W-:Y:S06]  /*6a5e0*/  BRA `(.L_x_2447) ;  /* 0x0000000400c07947 */ /* 0x000fec0003800000 */
.L_x_2446:
        /* <DEDUP_REMOVED lines=21> */
.L_x_2465:
        /* <DEDUP_REMOVED lines=21> */
.L_x_2464:
[----:B------:R-:W-:Y:S05]  /*6a890*/  BSYNC.RECONVERGENT B3 ;  /* 0x0000000000037941 */ /* 0x000fea0003800200 */
.L_x_2463:
        /* <DEDUP_REMOVED lines=16> */
.L_x_2467:
[----:B------:R-:W-:Y:S05]  /*6a9a0*/  BSYNC.RECONVERGENT B3 ;  /* 0x0000000000037941 */ /* 0x000fea0003800200 */
.L_x_2466:
[----:B------:R-:W-:-:S13]  /*6a9b0*/  ISETP.NE.OR P0, PT, R4, R5, P0 ;  /* 0x000000050400720c */ /* 0x000fda0000705670 */
[----:B------:R-:W-:Y:S05]  /*6a9c0*/  @!P0 BRA `(.L_x_2468) ;  /* 0x0000000000248947 */ /* 0x000fea0003800000 */
.L_x_2462:
[----:B------:R-:W-:Y:S01]  /*6a9d0*/  IMAD.MOV.U32 R2, RZ, RZ, 0x1be2b496 ;  /* 0x1be2b496ff027424 */ /* 0x000fe200078e00ff */
[----:B------:R-:W-:-:S07]  /*6a9e0*/  MOV R3, 0x4005bf0a ;  /* 0x4005bf0a00037802 */ /* 0x000fce0000000f00 */
.L_x_2469:
[----:B------:R-:W-:Y:S01]  /*6a9f0*/  DMUL R8, R8, R2 ;  /* 0x0000000208087228 */ /* 0x000fe20000000000 */
[----:B------:R-:W-:-:S05]  /*6aa00*/  VIADD R4, R4, 0x4 ;  /* 0x0000000404047836 */ /* 0x000fca0000000000 */
[----:B------:R-:W-:Y:S02]  /*6aa10*/  ISETP.NE.AND P0, PT, R4, R5, PT ;  /* 0x000000050400720c */ /* 0x000fe40003f05270 */
[----:B------:R-:W-:-:S08]  /*6aa20*/  DMUL R8, R8, R2 ;  /* 0x0000000208087228 */ /* 0x000fd00000000000 */
[----:B------:R-:W-:-:S08]  /*6aa30*/  DMUL R8, R8, R2 ;  /* 0x0000000208087228 */ /* 0x000fd00000000000 */
[----:B------:R-:W-:Y:S01]  /*6aa40*/  DMUL R8, R8, R2 ;  /* 0x0000000208087228 */ /* 0x000fe20000000000 */
[----:B------:R-:W-:Y:S10]  /*6aa50*/  @P0 BRA `(.L_x_2469) ;  /* 0xfffffffc00e40947 */ /* 0x000ff4000383ffff */
.L_x_2468:
[----:B------:R-:W-:Y:S05]  /*6aa60*/  BSYNC.RECONVERGENT B2 ;  /* 0x0000000000027941 */ /* 0x000fea0003800200 */
.L_x_2461:
[----:B------:R-:W-:Y:S01]  /*6aa70*/  UMOV UR8, 0x1be2b496 ;  /* 0x1be2b49600087882 */ /* 0x000fe20000000000 */
[----:B------:R-:W-:Y:S02]  /*6aa80*/  UMOV UR9, 0x4005bf0a ;  /* 0x4005bf0a00097882 */ /* 0x000fe40000000000 */
[----:B------:R-:W-:-:S11]  /*6aa90*/  DMUL R2, R8, UR8 ;  /* 0x0000000808027c28 */ /* 0x000fd60008000000 */
.L_x_2460:
[----:B------:R-:W-:Y:S05]  /*6aaa0*/  BSYNC.RECONVERGENT B0 ;  /* 0x0000000000007941 */ /* 0x000fea0003800200 */
.L_x_2459:
[----:B------:R-:W-:Y:S01]  /*6aab0*/  VIMNMX.U32 R4, PT, PT, R14, 0x2, PT ;  /* 0x000000020e047848 */ /* 0x000fe20003fe0000 */
[----:B------:R-:W-:Y:S04]  /*6aac0*/  BSSY.RECONVERGENT B0, `(.L_x_2470) ;  /* 0x000000f000007945 */ /* 0x000fe80003800200 */
[----:B------:R-:W-:-:S04]  /*6aad0*/  IMAD.SHL.U32 R13, R4, 0x4, RZ ;  /* 0x00000004040d7824 */ /* 0x000fc800078e00ff */
[----:B------:R-:W0:Y:S02]  /*6aae0*/  LDC R4, c[0x2][R13+0x564] ;  /* 0x008159000d047b82 */ /* 0x000e240000000800 */
[----:B0-----:R-:W-:-:S04]  /*6aaf0*/  SHF.R.S32.HI R5, RZ, 0x1f, R4 ;  /* 0x0000001fff057819 */ /* 0x001fc80000011404 */
.L_x_3223:
[----:B------:R-:W-:Y:S05]  /*6ab00*/  BRX R4 -0x6ab10                                                     (*"BRANCH_TARGETS .L_x_2471,.L_x_3225,.L_x_3226"*) ;  /* 0xfffff954043c7949 */ /* 0x000fea000383ffff */
.L_x_3226:
        /* <DEDUP_REMOVED lines=8> */
.L_x_3225:
[----:B------:R-:W-:Y:S02]  /*6ab90*/  IMAD.MOV.U32 R8, RZ, RZ, R2 ;  /* 0x000000ffff087224 */ /* 0x000fe400078e0002 */
[----:B------:R-:W-:-:S07]  /*6aba0*/  IMAD.MOV.U32 R9, RZ, RZ, R3 ;  /* 0x000000ffff097224 */ /* 0x000fce00078e0003 */
.L_x_2471:
[----:B------:R-:W-:Y:S05]  /*6abb0*/  BSYNC.RECONVERGENT B0 ;  /* 0x0000000000007941 */ /* 0x000fea0003800200 */
.L_x_2470:
        /* <DEDUP_REMOVED lines=16> */
.L_x_2473:
[----:B------:R-:W-:Y:S05]  /*6acc0*/  BSYNC.RECONVERGENT B2 ;  /* 0x0000000000027941 */ /* 0x000fea0003800200 */
.L_x_2472:
[----:B------:R-:W-:Y:S01]  /*6acd0*/  IMAD.MOV.U32 R44, RZ, RZ, R108 ;  /* 0x000000ffff2c7224 */ /* 0x000fe200078e006c */
[----:B------:R-:W-:-:S07]  /*6ace0*/  MOV R45, R109 ;  /* 0x0000006d002d7202 */ /* 0x000fce0000000f00 */
.L_x_2447:
[----:B------:R-:W-:Y:S05]  /*6acf0*/  BSYNC.RECONVERGENT B1 ;  /* 0x0000000000017941 */ /* 0x000fea0003800200 */
.L_x_2445:
        /* <DEDUP_REMOVED lines=30> */
.L_x_2475:
[----:B------:R-:W-:Y:S05]  /*6aee0*/  BSYNC.RECONVERGENT B1 ;  /* 0x0000000000017941 */ /* 0x000fea0003800200 */
.L_x_2474:
        /* <DEDUP_REMOVED lines=26> */
.L_x_2477:
[----:B------:R-:W-:Y:S05]  /*6b090*/  BSYNC.RECONVERGENT B1 ;  /* 0x0000000000017941 */ /* 0x000fea0003800200 */
.L_x_2476:
        /* <DEDUP_REMOVED lines=26> */
.L_x_2479:
[----:B------:R-:W-:Y:S05]  /*6b240*/  BSYNC.RECONVERGENT B1 ;  /* 0x0000000000017941 */ /* 0x000fea0003800200 */
.L_x_2478:
        /* <DEDUP_REMOVED lines=26> */
.L_x_2481:
[----:B------:R-:W-:Y:S05]  /*6b3f0*/  BSYNC.RECONVERGENT B1 ;  /* 0x0000000000017941 */ /* 0x000fea0003800200 */
.L_x_2480:
        /* <DEDUP_REMOVED lines=26> */
.L_x_2483:
[----:B------:R-:W-:Y:S05]  /*6b5a0*/  BSYNC.RECONVERGENT B1 ;  /* 0x0000000000017941 */ /* 0x000fea0003800200 */
.L_x_2482:
        /* <DEDUP_REMOVED lines=26> */
.L_x_2485:
[----:B------:R-:W-:Y:S05]  /*6b750*/  BSYNC.RECONVERGENT B1 ;  /* 0x0000000000017941 */ /* 0x000fea0003800200 */
.L_x_2484:
        /* <DEDUP_REMOVED lines=24> */
.L_x_2487:
[----:B------:R-:W-:Y:S05]  /*6b8e0*/  BSYNC.RECONVERGENT B1 ;  /* 0x0000000000017941 */ /* 0x000fea0003800200 */
.L_x_2486:
        /* <DEDUP_REMOVED lines=36> */
.L_x_2497:
        /* <DEDUP_REMOVED lines=21> */
.L_x_2496:
[----:B------:R-:W-:Y:S05]  /*6bc80*/  BSYNC.RECONVERGENT B3 ;  /* 0x0000000000037941 */ /* 0x000fea0003800200 */
.L_x_2495:
        /* <DEDUP_REMOVED lines=16> */
.L_x_2499:
[----:B------:R-:W-:Y:S05]  /*6bd90*/  BSYNC.RECONVERGENT B3 ;  /* 0x0000000000037941 */ /* 0x000fea0003800200 */
.L_x_2498:
[----:B------:R-:W-:-:S13]  /*6bda0*/  ISETP.NE.OR P0, PT, R13, R14, P0 ;  /* 0x0000000e0d00720c */ /* 0x000fda0000705670 */
[----:B------:R-:W-:Y:S05]  /*6bdb0*/  @!P0 BRA `(.L_x_2500) ;  /* 0x0000000000248947 */ /* 0x000fea0003800000 */
.L_x_2494:
[----:B------:R-:W-:Y:S01]  /*6bdc0*/  IMAD.MOV.U32 R2, RZ, RZ, 0x1be2b496 ;  /* 0x1be2b496ff027424 */ /* 0x000fe200078e00ff */
[----:B------:R-:W-:-:S07]  /*6bdd0*/  MOV R3, 0x4005bf0a ;  /* 0x4005bf0a00037802 */ /* 0x000fce0000000f00 */
.L_x_2501:
[----:B------:R-:W-:Y:S01]  /*6bde0*/  DMUL R50, R50, R2 ;  /* 0x0000000232327228 */ /* 0x000fe20000000000 */
[----:B------:R-:W-:-:S05]  /*6bdf0*/  VIADD R13, R13, 0x4 ;  /* 0x000000040d0d7836 */ /* 0x000fca0000000000 */
[----:B------:R-:W-:Y:S02]  /*6be00*/  ISETP.NE.AND P0, PT, R13, R14, PT ;  /* 0x0000000e0d00720c */ /* 0x000fe40003f05270 */
[----:B------:R-:W-:-:S08]  /*6be10*/  DMUL R50, R50, R2 ;  /* 0x0000000232327228 */ /* 0x000fd00000000000 */
[----:B------:R-:W-:-:S08]  /*6be20*/  DMUL R50, R50, R2 ;  /* 0x0000000232327228 */ /* 0x000fd00000000000 */
[----:B------:R-:W-:Y:S01]  /*6be30*/  DMUL R50, R50, R2 ;  /* 0x0000000232327228 */ /* 0x000fe20000000000 */
[----:B------:R-:W-:Y:S10]  /*6be40*/  @P0 BRA `(.L_x_2501) ;  /* 0xfffffffc00e40947 */ /* 0x000ff4000383ffff */
.L_x_2500:
[----:B------:R-:W-:Y:S05]  /*6be50*/  BSYNC.RECONVERGENT B2 ;  /* 0x0000000000027941 */ /* 0x000fea0003800200 */
.L_x_2493:
[----:B------:R-:W-:Y:S01]  /*6be60*/  UMOV UR8, 0x1be2b496 ;  /* 0x1be2b49600087882 */ /* 0x000fe20000000000 */
[----:B------:R-:W-:Y:S02]  /*6be70*/  UMOV UR9, 0x4005bf0a ;  /* 0x4005bf0a00097882 */ /* 0x000fe40000000000 */
[----:B------:R-:W-:-:S11]  /*6be80*/  DMUL R2, R50, UR8 ;  /* 0x0000000832027c28 */ /* 0x000fd60008000000 */
.L_x_2492:
[----:B------:R-:W-:Y:S05]  /*6be90*/  BSYNC.RECONVERGENT B0 ;  /* 0x0000000000007941 */ /* 0x000fea0003800200 */
.L_x_2491:
[----:B------:R-:W-:-:S05]  /*6bea0*/  VIMNMX.U32 R13, PT, PT, R19, 0x2, PT ;  /* 0x00000002130d7848 */ /* 0x000fca0003fe0000 */
[----:B------:R-:W-:-:S04]  /*6beb0*/  IMAD.SHL.U32 R13, R13, 0x4, RZ ;  /* 0x000000040d0d7824 */ /* 0x000fc800078e00ff */
[----:B------:R-:W0:Y:S02]  /*6bec0*/  LDC R14, c[0x2][R13+0x570] ;  /* 0x00815c000d0e7b82 */ /* 0x000e240000000800 */
[----:B0-----:R-:W-:-:S04]  /*6bed0*/  SHF.R.S32.HI R15, RZ, 0x1f, R14 ;  /* 0x0000001fff0f7819 */ /* 0x001fc8000001140e */
.L_x_3227:
[----:B------:R-:W-:Y:S05]  /*6bee0*/  BRX R14 -0x6bef0                                                    (*"BRANCH_TARGETS .L_x_2490,.L_x_3229,.L_x_3230"*) ;  /* 0xfffff9400e447949 */ /* 0x000fea000383ffff */
.L_x_3230:
        /* <DEDUP_REMOVED lines=8> */
.L_x_3229:
[----:B------:R-:W-:Y:S02]  /*6bf70*/  IMAD.MOV.U32 R50, RZ, RZ, R2 ;  /* 0x000000ffff327224 */ /* 0x000fe400078e0002 */
[----:B------:R-:W-:Y:S01]  /*6bf80*/  IMAD.MOV.U32 R51, RZ, RZ, R3 ;  /* 0x000000ffff337224 */ /* 0x000fe200078e0003 */
[----:B------:R-:W-:Y:S06]  /*6bf90*/  BRA `(.L_x_2490) ;  /* 0x0000000400c07947 */ /* 0x000fec0003800000 */
.L_x_2489:
        /* <DEDUP_REMOVED lines=21> */
.L_x_2508:
        /* <DEDUP_REMOVED lines=21> */
.L_x_2507:
[----:B------:R-:W-:Y:S05]  /*6c240*/  BSYNC.RECONVERGENT B3 ;  /* 0x0000000000037941 */ /* 0x000fea0003800200 */
.L_x_2506:
        /* <DEDUP_REMOVED lines=16> */
.L_x_2510:
[----:B------:R-:W-:Y:S05]  /*6c350*/  BSYNC.RECONVERGENT B3 ;  /* 0x0000000000037941 */ /* 0x000fea0003800200 */
.L_x_2509:
[----:B------:R-:W-:-:S13]  /*6c360*/  ISETP.NE.OR P0, PT, R13, R14, P0 ;  /* 0x0000000e0d00720c */ /* 0x000fda0000705670 */
[----:B------:R-:W-:Y:S05]  /*6c370*/  @!P0 BRA `(.L_x_2511) ;  /* 0x0000000000248947 */ /* 0x000fea0003800000 */
.L_x_2505:
[----:B------:R-:W-:Y:S02]  /*6c380*/  IMAD.MOV.U32 R2, RZ, RZ, 0x1be2b496 ;  /* 0x1be2b496ff027424 */ /* 0x000fe400078e00ff */
[----:B------:R-:W-:-:S07]  /*6c390*/  IMAD.MOV.U32 R3, RZ, RZ, 0x4005bf0a ;  /* 0x4005bf0aff037424 */ /* 0x000fce00078e00ff */
.L_x_2512:
[----:B------:R-:W-:Y:S01]  /*6c3a0*/  DMUL R10, R10, R2 ;  /* 0x000000020a0a7228 */ /* 0x000fe20000000000 */
[----:B------:R-:W-:-:S05]  /*6c3b0*/  VIADD R13, R13, 0x4 ;  /* 0x000000040d0d7836 */ /* 0x000fca0000000000 */
[----:B------:R-:W-:Y:S02]  /*6c3c0*/  ISETP.NE.AND P0, PT, R13, R14, PT ;  /* 0x0000000e0d00720c */ /* 0x000fe40003f05270 */
[----:B------:R-:W-:-:S08]  /*6c3d0*/  DMUL R10, R10, R2 ;  /* 0x000000020a0a7228 */ /* 0x000fd00000000000 */
[----:B------:R-:W-:-:S08]  /*6c3e0*/  DMUL R10, R10, R2 ;  /* 0x000000020a0a7228 */ /* 0x000fd00000000000 */
[----:B------:R-:W-:Y:S01]  /*6c3f0*/  DMUL R10, R10, R2 ;  /* 0x000000020a0a7228 */ /* 0x000fe20000000000 */
[----:B------:R-:W-:Y:S10]  /*6c400*/  @P0 BRA `(.L_x_2512) ;  /* 0xfffffffc00e40947 */ /* 0x000ff4000383ffff */
.L_x_2511:
[----:B------:R-:W-:Y:S05]  /*6c410*/  BSYNC.RECONVERGENT B2 ;  /* 0x0000000000027941 */ /* 0x000fea0003800200 */
.L_x_2504:
[----:B------:R-:W-:Y:S01]  /*6c420*/  UMOV UR8, 0x1be2b496 ;  /* 0x1be2b49600087882 */ /* 0x000fe20000000000 */
[----:B------:R-:W-:Y:S02]  /*6c430*/  UMOV UR9, 0x4005bf0a ;  /* 0x4005bf0a00097882 */ /* 0x000fe40000000000 */
[----:B------:R-:W-:-:S11]  /*6c440*/  DMUL R2, R10, UR8 ;  /* 0x000000080a027c28 */ /* 0x000fd60008000000 */
.L_x_2503:
[----:B------:R-:W-:Y:S05]  /*6c450*/  BSYNC.RECONVERGENT B0 ;  /* 0x0000000000007941 */ /* 0x000fea0003800200 */
.L_x_2502:
[----:B------:R-:W-:Y:S01]  /*6c460*/  VIMNMX.U32 R13, PT, PT, R19, 0x2, PT ;  /* 0x00000002130d7848 */ /* 0x000fe20003fe0000 */
[----:B------:R-:W-:Y:S04]  /*6c470*/  BSSY.RECONVERGENT B0, `(.L_x_2513) ;  /* 0x000000f000007945 */ /* 0x000fe80003800200 */
[----:B------:R-:W-:-:S04]  /*6c480*/  IMAD.SHL.U32 R13, R13, 0x4, RZ ;  /* 0x000000040d0d7824 */ /* 0x000fc800078e00ff */
[----:B------:R-:W0:Y:S02]  /*6c490*/  LDC R14, c[0x2][R13+0x57c] ;  /* 0x00815f000d0e7b82 */ /* 0x000e240000000800 */
[----:B0-----:R-:W-:-:S04]  /*6c4a0*/  SHF.R.S32.HI R15, RZ, 0x1f, R14 ;  /* 0x0000001fff0f7819 */ /* 0x001fc8000001140e */
.L_x_3231:
[----:B------:R-:W-:Y:S05]  /*6c4b0*/  BRX R14 -0x6c4c0                                                    (*"BRANCH_TARGETS .L_x_2514,.L_x_3233,.L_x_3234"*) ;  /* 0xfffff9380ed07949 */ /* 0x000fea000383ffff */
.L_x_3234:
        /* <DEDUP_REMOVED lines=8> */
.L_x_3233:
[----:B------:R-:W-:Y:S01]  /*6c540*/  MOV R10, R2 ;  /* 0x00000002000a7202 */ /* 0x000fe20000000f00 */
[----:B------:R-:W-:-:S07]  /*6c550*/  IMAD.MOV.U32 R11, RZ, RZ, R3 ;  /* 0x000000ffff0b7224 */ /* 0x000fce00078e0003 */
.L_x_2514:
[----:B------:R-:W-:Y:S05]  /*6c560*/  BSYNC.RECONVERGENT B0 ;  /* 0x0000000000007941 */ /* 0x000fea0003800200 */
.L_x_2513:
        /* <DEDUP_REMOVED lines=16> */
.L_x_2516:
[----:B------:R-:W-:Y:S05]  /*6c670*/  BSYNC.RECONVERGENT B2 ;  /* 0x0000000000027941 */ /* 0x000fea0003800200 */
.L_x_2515:
[----:B------:R-:W-:Y:S02]  /*6c680*/  IMAD.MOV.U32 R50, RZ, RZ, R108 ;  /* 0x000000ffff327224 */ /* 0x000fe400078e006c */
[----:B------:R-:W-:-:S07]  /*6c690*/  IMAD.MOV.U32 R51, RZ, RZ, R109 ;  /* 0x000000ffff337224 */ /* 0x000fce00078e006d */
.L_x_2490:
[----:B------:R-:W-:Y:S05]  /*6c6a0*/  BSYNC.RECONVERGENT B1 ;  /* 0x0000000000017941 */ /* 0x000fea0003800200 */
.L_x_2488:
        /* <DEDUP_REMOVED lines=30> */
.L_x_2518:
[----:B------:R-:W-:Y:S05]  /*6c890*/  BSYNC.RECONVERGENT B1 ;  /* 0x0000000000017941 */ /* 0x000fea0003800200 */
.L_x_2517:
        /* <DEDUP_REMOVED lines=26> */
.L_x_2520:
[----:B------:R-:W-:Y:S05]  /*6ca40*/  BSYNC.RECONVERGENT B1 ;  /* 0x0000000000017941 */ /* 0x000fea0003800200 */
.L_x_2519:
        /* <DEDUP_REMOVED lines=26> */
.L_x_2522:
[----:B------:R-:W-:Y:S05]  /*6cbf0*/  BSYNC.RECONVERGENT B1 ;  /* 0x0000000000017941 */ /* 0x000fea0003800200 */
.L_x_2521:
        /* <DEDUP_REMOVED lines=26> */
.L_x_2524:
[----:B------:R-:W-:Y:S05]  /*6cda0*/  BSYNC.RECONVERGENT B1 ;  /* 0x0000000000017941 */ /* 0x000fea0003800200 */
.L_x_2523:
        /* <DEDUP_REMOVED lines=26> */
.L_x_2526:
[----:B------:R-:W-:Y:S05]  /*6cf50*/  BSYNC.RECONVERGENT B1 ;  /* 0x0000000000017941 */ /* 0x000fea0003800200 */
.L_x_2525:
        /* <DEDUP_REMOVED lines=26> */
.L_x_2528:
[----:B------:R-:W-:Y:S05]  /*6d100*/  BSYNC.RECONVERGENT B1 ;  /* 0x0000000000017941 */ /* 0x000fea0003800200 */
.L_x_2527:
        /* <DEDUP_REMOVED lines=24> */
.L_x_2530:
[----:B------:R-:W-:Y:S05]  /*6d290*/  BSYNC.RECONVERGENT B1 ;  /* 0x0000000000017941 */ /* 0x000fea0003800200 */
.L_x_2529:
        /* <DEDUP_REMOVED lines=36> */
.L_x_2540:
        /* <DEDUP_REMOVED lines=21> */
.L_x_2539:
[----:B------:R-:W-:Y:S05]  /*6d630*/  BSYNC.RECONVERGENT B3 ;  /* 0x0000000000037941 */ /* 0x000fea0003800200 */
.L_x_2538:
        /* <DEDUP_REMOVED lines=16> */
.L_x_2542:
[----:B------:R-:W-:Y:S05]  /*6d740*/  BSYNC.RECONVERGENT B3 ;  /* 0x0000000000037941 */ /* 0x000fea0003800200 */
.L_x_2541:
[----:B------:R-:W-:-:S13]  /*6d750*/  ISETP.NE.OR P0, PT, R13, R14, P0 ;  /* 0x0000000e0d00720c */ /* 0x000fda0000705670 */
[----:B------:R-:W-:Y:S05]  /*6d760*/  @!P0 BRA `(.L_x_2543) ;  /* 0x0000000000248947 */ /* 0x000fea0003800000 */
.L_x_2537:
[----:B------:R-:W-:Y:S02]  /*6d770*/  IMAD.MOV.U32 R2, RZ, RZ, 0x1be2b496 ;  /* 0x1be2b496ff027424 */ /* 0x000fe400078e00ff */
[----:B------:R-:W-:-:S07]  /*6d780*/  IMAD.MOV.U32 R3, RZ, RZ, 0x4005bf0a ;  /* 0x4005bf0aff037424 */ /* 0x000fce00078e00ff */
.L_x_2544:
[----:B------:R-:W-:Y:S01]  /*6d790*/  DMUL R50, R50, R2 ;  /* 0x0000000232327228 */ /* 0x000fe20000000000 */
[----:B------:R-:W-:-:S05]  /*6d7a0*/  VIADD R13, R13, 0x4 ;  /* 0x000000040d0d7836 */ /* 0x000fca0000000000 */
[----:B------:R-:W-:Y:S02]  /*6d7b0*/  ISETP.NE.AND P0, PT, R13, R14, PT ;  /* 0x0000000e0d00720c */ /* 0x000fe40003f05270 */
[----:B------:R-:W-:-:S08]  /*6d7c0*/  DMUL R50, R50, R2 ;  /* 0x0000000232327228 */ /* 0x000fd00000000000 */
[----:B------:R-:W-:-:S08]  /*6d7d0*/  DMUL R50, R50, R2 ;  /* 0x0000000232327228 */ /* 0x000fd00000000000 */
[----:B------:R-:W-:Y:S01]  /*6d7e0*/  DMUL R50, R50, R2 ;  /* 0x0000000232327228 */ /* 0x000fe20000000000 */
[----:B------:R-:W-:Y:S10]  /*6d7f0*/  @P0 BRA `(.L_x_2544) ;  /* 0xfffffffc00e40947 */ /* 0x000ff4000383ffff */
.L_x_2543:
[----:B------:R-:W-:Y:S05]  /*6d800*/  BSYNC.RECONVERGENT B2 ;  /* 0x0000000000027941 */ /* 0x000fea0003800200 */
.L_x_2536:
[----:B------:R-:W-:Y:S01]  /*6d810*/  UMOV UR8, 0x1be2b496 ;  /* 0x1be2b49600087882 */ /* 0x000fe20000000000 */
[----:B------:R-:W-:Y:S02]  /*6d820*/  UMOV UR9, 0x4005bf0a ;  /* 0x4005bf0a00097882 */ /* 0x000fe40000000000 */
[----:B------:R-:W-:-:S11]  /*6d830*/  DMUL R2, R50, UR8 ;  /* 0x0000000832027c28 */ /* 0x000fd60008000000 */
.L_x_2535:
[----:B------:R-:W-:Y:S05]  /*6d840*/  BSYNC.RECONVERGENT B0 ;  /* 0x0000000000007941 */ /* 0x000fea0003800200 */
.L_x_2534:
[----:B------:R-:W-:-:S05]  /*6d850*/  VIMNMX.U32 R13, PT, PT, R19, 0x2, PT ;  /* 0x00000002130d7848 */ /* 0x000fca0003fe0000 */
[----:B------:R-:W-:-:S04]  /*6d860*/  IMAD.SHL.U32 R13, R13, 0x4, RZ ;  /* 0x000000040d0d7824 */ /* 0x000fc800078e00ff */
[----:B------:R-:W0:Y:S02]  /*6d870*/  LDC R14, c[0x2][R13+0x588] ;  /* 0x008162000d0e7b82 */ /* 0x000e240000000800 */
[----:B0-----:R-:W-:-:S04]  /*6d880*/  SHF.R.S32.HI R15, RZ, 0x1f, R14 ;  /* 0x0000001fff0f7819 */ /* 0x001fc8000001140e */
.L_x_3235:
[----:B------:R-:W-:Y:S05]  /*6d890*/  BRX R14 -0x6d8a0                                                    (*"BRANCH_TARGETS .L_x_2533,.L_x_3237,.L_x_3238"*) ;  /* 0xfffff9240ed87949 */ /* 0x000fea000383ffff */
.L_x_3238:
        /* <DEDUP_REMOVED lines=8> */
.L_x_3237:
[----:B------:R-:W-:Y:S01]  /*6d920*/  MOV R50, R2 ;  /* 0x0000000200327202 */ /* 0x000fe20000000f00 */
[----:B------:R-:W-:Y:S01]  /*6d930*/  IMAD.MOV.U32 R51, RZ, RZ, R3 ;  /* 0x000000ffff337224 */ /* 0x000fe200078e0003 */
[----:B------:R-:W-:Y:S06]  /*6d940*/  BRA `(.L_x_2533) ;  /* 0x0000000400c07947 */ /* 0x000fec0003800000 */
.L_x_2532:
        /* <DEDUP_REMOVED lines=21> */
.L_x_2551:
        /* <DEDUP_REMOVED lines=21> */
.L_x_2550:
[----:B------:R-:W-:Y:S05]  /*6dbf0*/  BSYNC.RECONVERGENT B3 ;  /* 0x0000000000037941 */ /* 0x000fea0003800200 */
.L_x_2549:
        /* <DEDUP_REMOVED lines=16> */
.L_x_2553:
[----:B------:R-:W-:Y:S05]  /*6dd00*/  BSYNC.RECONVERGENT B3 ;  /* 0x0000000000037941 */ /* 0x000fea0003800200 */
.L_x_2552:
[----:B------:R-:W-:-:S13]  /*6dd10*/  ISETP.NE.OR P0, PT, R13, R14, P0 ;  /* 0x0000000e0d00720c */ /* 0x000fda0000705670 */
[----:B------:R-:W-:Y:S05]  /*6dd20*/  @!P0 BRA `(.L_x_2554) ;  /* 0x0000000000248947 */ /* 0x000fea0003800000 */
.L_x_2548:
[----:B------:R-:W-:Y:S02]  /*6dd30*/  IMAD.MOV.U32 R2, RZ, RZ, 0x1be2b496 ;  /* 0x1be2b496ff027424 */ /* 0x000fe400078e00ff */
[----:B------:R-:W-:-:S07]  /*6dd40*/  IMAD.MOV.U32 R3, RZ, RZ, 0x4005bf0a ;  /* 0x4005bf0aff037424 */ /* 0x000fce00078e00ff */
.L_x_2555:
[----:B------:R-:W-:Y:S01]  /*6dd50*/  DMUL R16, R16, R2 ;  /* 0x0000000210107228 */ /* 0x000fe20000000000 */
[----:B------:R-:W-:-:S04]  /*6dd60*/  IADD3 R13, PT, PT, R13, 0x4, RZ ;  /* 0x000000040d0d7810 */ /* 0x000fc80007ffe0ff */
[----:B------:R-:W-:-:S03]  /*6dd70*/  ISETP.NE.AND P0, PT, R13, R14, PT ;  /* 0x0000000e0d00720c */ /* 0x000fc60003f05270 */
[----:B------:R-:W-:-:S08]  /*6dd80*/  DMUL R16, R16, R2 ;  /* 0x0000000210107228 */ /* 0x000fd00000000000 */
[----:B------:R-:W-:-:S08]  /*6dd90*/  DMUL R16, R16, R2 ;  /* 0x0000000210107228 */ /* 0x000fd00000000000 */
[----:B------:R-:W-:Y:S01]  /*6dda0*/  DMUL R16, R16, R2 ;  /* 0x0000000210107228 */ /* 0x000fe20000000000 */
[----:B------:R-:W-:Y:S10]  /*6ddb0*/  @P0 BRA `(.L_x_2555) ;  /* 0xfffffffc00e40947 */ /* 0x000ff4000383ffff */
.L_x_2554:
[----:B------:R-:W-:Y:S05]  /*6ddc0*/  BSYNC.RECONVERGENT B2 ;  /* 0x0000000000027941 */ /* 0x000fea0003800200 */
.L_x_2547:
[----:B------:R-:W-:Y:S01]  /*6ddd0*/  UMOV UR8, 0x1be2b496 ;  /* 0x1be2b49600087882 */ /* 0x000fe20000000000 */
[----:B------:R-:W-:Y:S02]  /*6dde0*/  UMOV UR9, 0x4005bf0a ;  /* 0x4005bf0a00097882 */ /* 0x000fe40000000000 */
[----:B------:R-:W-:-:S11]  /*6ddf0*/  DMUL R2, R16, UR8 ;  /* 0x0000000810027c28 */ /* 0x000fd60008000000 */
.L_x_2546:
[----:B------:R-:W-:Y:S05]  /*6de00*/  BSYNC.RECONVERGENT B0 ;  /* 0x0000000000007941 */ /* 0x000fea0003800200 */
.L_x_2545:
[----:B------:R-:W-:Y:S01]  /*6de10*/  VIMNMX.U32 R13, PT, PT, R19, 0x2, PT ;  /* 0x00000002130d7848 */ /* 0x000fe20003fe0000 */
[----:B------:R-:W-:Y:S04]  /*6de20*/  BSSY.RECONVERGENT B0, `(.L_x_2556) ;  /* 0x000000f000007945 */ /* 0x000fe80003800200 */
[----:B------:R-:W-:-:S04]  /*6de30*/  IMAD.SHL.U32 R13, R13, 0x4, RZ ;  /* 0x000000040d0d7824 */ /* 0x000fc800078e00ff */
[----:B------:R-:W0:Y:S02]  /*6de40*/  LDC R14, c[0x2][R13+0x594] ;  /* 0x008165000d0e7b82 */ /* 0x000e240000000800 */
[----:B0-----:R-:W-:-:S04]  /*6de50*/  SHF.R.S32.HI R15, RZ, 0x1f, R14 ;  /* 0x0000001fff0f7819 */ /* 0x001fc8000001140e */
.L_x_3239:
[----:B------:R-:W-:Y:S05]  /*6de60*/  BRX R14 -0x6de70                                                    (*"BRANCH_TARGETS .L_x_2557,.L_x_3241,.L_x_3242"*) ;  /* 0xfffff9200e647949 */ /* 0x000fea000383ffff */
.L_x_3242:
        /* <DEDUP_REMOVED lines=8> */
.L_x_3241:
[----:B------:R-:W-:Y:S02]  /*6def0*/  IMAD.MOV.U32 R16, RZ, RZ, R2 ;  /* 0x000000ffff107224 */ /* 0x000fe400078e0002 */
[----:B------:R-:W-:-:S07]  /*6df00*/  IMAD.MOV.U32 R17, RZ, RZ, R3 ;  /* 0x000000ffff117224 */ /* 0x000fce00078e0003 */
.L_x_2557:
[----:B------:R-:W-:Y:S05]  /*6df10*/  BSYNC.RECONVERGENT B0 ;  /* 0x0000000000007941 */ /* 0x000fea0003800200 */
.L_x_2556:
        /* <DEDUP_REMOVED lines=16> */
.L_x_2559:
[----:B------:R-:W-:Y:S05]  /*6e020*/  BSYNC.RECONVERGENT B2 ;  /* 0x0000000000027941 */ /* 0x000fea0003800200 */
.L_x_2558:
[----:B------:R-:W-:Y:S02]  /*6e030*/  IMAD.MOV.U32 R50, RZ, RZ, R108 ;  /* 0x000000ffff327224 */ /* 0x000fe400078e006c */
[----:B------:R-:W-:-:S07]  /*6e040*/  IMAD.MOV.U32 R51, RZ, RZ, R109 ;  /* 0x000000ffff337224 */ /* 0x000fce00078e006d */
.L_x_2533:
[----:B------:R-:W-:Y:S05]  /*6e050*/  BSYNC.RECONVERGENT B1 ;  /* 0x0000000000017941 */ /* 0x000fea0003800200 */
.L_x_2531:
        /* <DEDUP_REMOVED lines=30> */
.L_x_2561:
[----:B------:R-:W-:Y:S05]  /*6e240*/  BSYNC.RECONVERGENT B1 ;  /* 0x0000000000017941 */ /* 0x000fea0003800200 */
.L_x_2560:
        /* <DEDUP_REMOVED lines=26> */
.L_x_2563:
[----:B------:R-:W-:Y:S05]  /*6e3f0*/  BSYNC.RECONVERGENT B1 ;  /* 0x0000000000017941 */ /* 0x000fea0003800200 */
.L_x_2562:
        /* <DEDUP_REMOVED lines=26> */
.L_x_2565:
[----:B------:R-:W-:Y:S05]  /*6e5a0*/  BSYNC.RECONVERGENT B1 ;  /* 0x0000000000017941 */ /* 0x000fea0003800200 */
.L_x_2564:
        /* <DEDUP_REMOVED lines=26> */
.L_x_2567:
[----:B------:R-:W-:Y:S05]  /*6e750*/  BSYNC.RECONVERGENT B1 ;  /* 0x0000000000017941 */ /* 0x000fea0003800200 */
.L_x_2566:
        /* <DEDUP_REMOVED lines=26> */
.L_x_2569:
[----:B------:R-:W-:Y:S05]  /*6e900*/  BSYNC.RECONVERGENT B1 ;  /* 0x0000000000017941 */ /* 0x000fea0003800200 */
.L_x_2568:
        /* <DEDUP_REMOVED lines=26> */
.L_x_2571:
[----:B------:R-:W-:Y:S05]  /*6eab0*/  BSYNC.RECONVERGENT B1 ;  /* 0x0000000000017941 */ /* 0x000fea0003800200 */
.L_x_2570:
        /* <DEDUP_REMOVED lines=24> */
.L_x_2573:
[----:B------:R-:W-:Y:S05]  /*6ec40*/  BSYNC.RECONVERGENT B1 ;  /* 0x0000000000017941 */ /* 0x000fea0003800200 */
.L_x_2572:
        /* <DEDUP_REMOVED lines=79> */
.L_x_2575:
[----:B------:R-:W-:Y:S01]  /*6f140*/  IMAD.MOV.U32 R2, RZ, RZ, 0x0 ;  /* 0x00000000ff027424 */ /* 0x000fe200078e00ff */
[----:B------:R-:W-:Y:S02]  /*6f150*/  MOV R3, 0x7ff00000 ;  /* 0x7ff0000000037802 */ /* 0x000fe40000000f00 */
[----:B------:R-:W-:-:S04]  /*6f160*/  LOP3.LUT P0, RZ, R5, 0x7fffffff, RZ, 0xc0, !PT ;  /* 0x7fffffff05ff7812 */ /* 0x000fc8000780c0ff */
[----:B------:R-:W-:-:S10]  /*6f170*/  DFMA R2, R4, R2, +INF ;  /* 0x7ff000000402742b */ /* 0x000fd40000000002 */
[----:B------:R-:W-:Y:S02]  /*6f180*/  FSEL R44, R2, RZ, P0 ;  /* 0x000000ff022c7208 */ /* 0x000fe40000000000 */
[----:B------:R-:W-:-:S07]  /*6f190*/  FSEL R45, R3, -QNAN , P0 ;  /* 0xfff00000032d7808 */ /* 0x000fce0000000000 */
.L_x_2576:
[----:B------:R-:W-:Y:S05]  /*6f1a0*/  BSYNC.RECONVERGENT B0 ;  /* 0x0000000000007941 */ /* 0x000fea0003800200 */
.L_x_2574:
        /* <DEDUP_REMOVED lines=30> */
.L_x_2586:
        /* <DEDUP_REMOVED lines=21> */
.L_x_2585:
[----:B------:R-:W-:Y:S05]  /*6f4e0*/  BSYNC.RECONVERGENT B3 ;  /* 0x0000000000037941 */ /* 0x000fea0003800200 */
.L_x_2584:
        /* <DEDUP_REMOVED lines=16> */
.L_x_2588:
[----:B------:R-:W-:Y:S05]  /*6f5f0*/  BSYNC.RECONVERGENT B3 ;  /* 0x0000000000037941 */ /* 0x000fea0003800200 */
.L_x_2587:
[----:B------:R-:W-:-:S13]  /*6f600*/  ISETP.NE.OR P0, PT, R4, R5, P0 ;  /* 0x000000050400720c */ /* 0x000fda0000705670 */
[----:B------:R-:W-:Y:S05]  /*6f610*/  @!P0 BRA `(.L_x_2589) ;  /* 0x0000000000248947 */ /* 0x000fea0003800000 */
.L_x_2583:
[----:B------:R-:W-:Y:S02]  /*6f620*/  IMAD.MOV.U32 R2, RZ, RZ, 0x1be2b496 ;  /* 0x1be2b496ff027424 */ /* 0x000fe400078e00ff */
[----:B------:R-:W-:-:S07]  /*6f630*/  IMAD.MOV.U32 R3, RZ, RZ, 0x4005bf0a ;  /* 0x4005bf0aff037424 */ /* 0x000fce00078e00ff */
.L_x_2590:
[----:B------:R-:W-:Y:S01]  /*6f640*/  DMUL R42, R42, R2 ;  /* 0x000000022a2a7228 */ /* 0x000fe20000000000 */
[----:B------:R-:W-:-:S04]  /*6f650*/  IADD3 R4, PT, PT, R4, 0x4, RZ ;  /* 0x0000000404047810 */ /* 0x000fc80007ffe0ff */
[----:B------:R-:W-:-:S03]  /*6f660*/  ISETP.NE.AND P0, PT, R4, R5, PT ;  /* 0x000000050400720c */ /* 0x000fc60003f05270 */
[----:B------:R-:W-:-:S08]  /*6f670*/  DMUL R42, R42, R2 ;  /* 0x000000022a2a7228 */ /* 0x000fd00000000000 */
[----:B------:R-:W-:-:S08]  /*6f680*/  DMUL R42, R42, R2 ;  /* 0x000000022a2a7228 */ /* 0x000fd00000000000 */
[----:B------:R-:W-:Y:S01]  /*6f690*/  DMUL R42, R42, R2 ;  /* 0x000000022a2a7228 */ /* 0x000fe20000000000 */
[----:B------:R-:W-:Y:S10]  /*6f6a0*/  @P0 BRA `(.L_x_2590) ;  /* 0xfffffffc00e40947 */ /* 0x000ff4000383ffff */
.L_x_2589:
[----:B------:R-:W-:Y:S05]  /*6f6b0*/  BSYNC.RECONVERGENT B2 ;  /* 0x0000000000027941 */ /* 0x000fea0003800200 */
.L_x_2582:
[----:B------:R-:W-:Y:S01]  /*6f6c0*/  UMOV UR8, 0x1be2b496 ;  /* 0x1be2b49600087882 */ /* 0x000fe20000000000 */
[----:B------:R-:W-:Y:S02]  /*6f6d0*/  UMOV UR9, 0x4005bf0a ;  /* 0x4005bf0a00097882 */ /* 0x000fe40000000000 */
[----:B------:R-:W-:-:S11]  /*6f6e0*/  DMUL R2, R42, UR8 ;  /* 0x000000082a027c28 */ /* 0x000fd60008000000 */
.L_x_2581:
[----:B------:R-:W-:Y:S05]  /*6f6f0*/  BSYNC.RECONVERGENT B0 ;  /* 0x0000000000007941 */ /* 0x000fea0003800200 */
.L_x_2580:
[----:B------:R-:W-:-:S05]  /*6f700*/  VIMNMX.U32 R4, PT, PT, R14, 0x2, PT ;  /* 0x000000020e047848 */ /* 0x000fca0003fe0000 */
[----:B------:R-:W-:-:S04]  /*6f710*/  IMAD.SHL.U32 R13, R4, 0x4, RZ ;  /* 0x00000004040d7824 */ /* 0x000fc800078e00ff */
[----:B------:R-:W0:Y:S02]  /*6f720*/  LDC R4, c[0x2][R13+0x5a0] ;  /* 0x008168000d047b82 */ /* 0x000e240000000800 */
[----:B0-----:R-:W-:-:S04]  /*6f730*/  SHF.R.S32.HI R5, RZ, 0x1f, R4 ;  /* 0x0000001fff057819 */ /* 0x001fc80000011404 */
.L_x_3243:
[----:B------:R-:W-:Y:S05]  /*6f740*/  BRX R4 -0x6f750                                                     (*"BRANCH_TARGETS .L_x_2579,.L_x_3245,.L_x_3246"*) ;  /* 0xfffff908042c7949 */ /* 0x000fea000383ffff */
.L_x_3246:
        /* <DEDUP_REMOVED lines=8> */
.L_x_3245:
[----:B------:R-:W-:Y:S02]  /*6f7d0*/  IMAD.MOV.U32 R42, RZ, RZ, R2 ;  /* 0x000000ffff2a7224 */ /* 0x000fe400078e0002 */
[----:B------:R-:W-:Y:S01]  /*6f7e0*/  IMAD.MOV.U32 R43, RZ, RZ, R3 ;  /* 0x000000ffff2b7224 */ /* 0x000fe200078e0003 */
[----:B------:R-:W-:Y:S06]  /*6f7f0*/  BRA `(.L_x_2579) ;  /* 0x0000000400c07947 */ /* 0x000fec0003800000 */
.L_x_2578:
        /* <DEDUP_REMOVED lines=21> */
.L_x_2597:
        /* <DEDUP_REMOVED lines=21> */
.L_x_2596:
[----:B------:R-:W-:Y:S05]  /*6faa0*/  BSYNC.RECONVERGENT B3 ;  /* 0x0000000000037941 */ /* 0x000fea0003800200 */
.L_x_2595:
        /* <DEDUP_REMOVED lines=16> */
.L_x_2599:
[----:B------:R-:W-:Y:S05]  /*6fbb0*/  BSYNC.RECONVERGENT B3 ;  /* 0x0000000000037941 */ /* 0x000fea0003800200 */
.L_x_2598:
[----:B------:R-:W-:-:S13]  /*6fbc0*/  ISETP.NE.OR P0, PT, R4, R5, P0 ;  /* 0x000000050400720c */ /* 0x000fda0000705670 */
[----:B------:R-:W-:Y:S05]  /*6fbd0*/  @!P0 BRA `(.L_x_2600) ;  /* 0x0000000000248947 */ /* 0x000fea0003800000 */
.L_x_2594:
[----:B------:R-:W-:Y:S01]  /*6fbe0*/  MOV R2, 0x1be2b496 ;  /* 0x1be2b49600027802 */ /* 0x000fe20000000f00 */
[----:B------:R-:W-:-:S07]  /*6fbf0*/  IMAD.MOV.U32 R3, RZ, RZ, 0x4005bf0a ;  /* 0x4005bf0aff037424 */ /* 0x000fce00078e00ff */
.L_x_2601:
[----:B------:R-:W-:Y:S01]  /*6fc00*/  DMUL R20, R20, R2 ;  /* 0x0000000214147228 */ /* 0x000fe20000000000 */
[----:B------:R-:W-:-:S05]  /*6fc10*/  VIADD R4, R4, 0x4 ;  /* 0x0000000404047836 */ /* 0x000fca0000000000 */
[----:B------:R-:W-:Y:S02]  /*6fc20*/  ISETP.NE.AND P0, PT, R4, R5, PT ;  /* 0x000000050400720c */ /* 0x000fe40003f05270 */
[----:B------:R-:W-:-:S08]  /*6fc30*/  DMUL R20, R20, R2 ;  /* 0x0000000214147228 */ /* 0x000fd00000000000 */
[----:B------:R-:W-:-:S08]  /*6fc40*/  DMUL R20, R20, R2 ;  /* 0x0000000214147228 */ /* 0x000fd00000000000 */
[----:B------:R-:W-:Y:S01]  /*6fc50*/  DMUL R20, R20, R2 ;  /* 0x0000000214147228 */ /* 0x000fe20000000000 */
[----:B------:R-:W-:Y:S10]  /*6fc60*/  @P0 BRA `(.L_x_2601) ;  /* 0xfffffffc00e40947 */ /* 0x000ff4000383ffff */
.L_x_2600:
[----:B------:R-:W-:Y:S05]  /*6fc70*/  BSYNC.RECONVERGENT B2 ;  /* 0x0000000000027941 */ /* 0x000fea0003800200 */
.L_x_2593:
[----:B------:R-:W-:Y:S01]  /*6fc80*/  UMOV UR8, 0x1be2b496 ;  /* 0x1be2b49600087882 */ /* 0x000fe20000000000 */
[----:B------:R-:W-:Y:S02]  /*6fc90*/  UMOV UR9, 0x4005bf0a ;  /* 0x4005bf0a00097882 */ /* 0x000fe40000000000 */
[----:B------:R-:W-:-:S11]  /*6fca0*/  DMUL R2, R20, UR8 ;  /* 0x0000000814027c28 */ /* 0x000fd60008000000 */
.L_x_2592:
[----:B------:R-:W-:Y:S05]  /*6fcb0*/  BSYNC.RECONVERGENT B0 ;  /* 0x0000000000007941 */ /* 0x000fea0003800200 */
.L_x_2591:
[----:B------:R-:W-:Y:S01]  /*6fcc0*/  VIMNMX.U32 R4, PT, PT, R14, 0x2, PT ;  /* 0x000000020e047848 */ /* 0x000fe20003fe0000 */
[----:B------:R-:W-:Y:S04]  /*6fcd0*/  BSSY.RECONVERGENT B0, `(.L_x_2602) ;  /* 0x000000f000007945 */ /* 0x000fe80003800200 */
[----:B------:R-:W-:-:S04]  /*6fce0*/  IMAD.SHL.U32 R13, R4, 0x4, RZ ;  /* 0x00000004040d7824 */ /* 0x000fc800078e00ff */
[----:B------:R-:W0:Y:S02]  /*6fcf0*/  LDC R4, c[0x2][R13+0x5ac] ;  /* 0x00816b000d047b82 */ /* 0x000e240000000800 */
[----:B0-----:R-:W-:-:S04]  /*6fd00*/  SHF.R.S32.HI R5, RZ, 0x1f, R4 ;  /* 0x0000001fff057819 */ /* 0x001fc80000011404 */
.L_x_3247:
[----:B------:R-:W-:Y:S05]  /*6fd10*/  BRX R4 -0x6fd20                                                     (*"BRANCH_TARGETS .L_x_2603,.L_x_3249,.L_x_3250"*) ;  /* 0xfffff90004b87949 */ /* 0x000fea000383ffff */
.L_x_3250:
        /* <DEDUP_REMOVED lines=8> */
.L_x_3249:
[----:B------:R-:W-:Y:S01]  /*6fda0*/  IMAD.MOV.U32 R20, RZ, RZ, R2 ;  /* 0x000000ffff147224 */ /* 0x000fe200078e0002 */
[----:B------:R-:W-:-:S07]  /*6fdb0*/  MOV R21, R3 ;  /* 0x0000000300157202 */ /* 0x000fce0000000f00 */
.L_x_2603:
[----:B------:R-:W-:Y:S05]  /*6fdc0*/  BSYNC.RECONVERGENT B0 ;  /* 0x0000000000007941 */ /* 0x000fea0003800200 */
.L_x_2602:
        /* <DEDUP_REMOVED lines=16> */
.L_x_2605:
[----:B------:R-:W-:Y:S05]  /*6fed0*/  BSYNC.RECONVERGENT B2 ;  /* 0x0000000000027941 */ /* 0x000fea0003800200 */
.L_x_2604:
[----:B------:R-:W-:Y:S01]  /*6fee0*/  MOV R42, R108 ;  /* 0x0000006c002a7202 */ /* 0x000fe20000000f00 */
[----:B------:R-:W-:-:S07]  /*6fef0*/  IMAD.MOV.U32 R43, RZ, RZ, R109 ;  /* 0x000000ffff2b7224 */ /* 0x000fce00078e006d */
.L_x_2579:
[----:B------:R-:W-:Y:S05]  /*6ff00*/  BSYNC.RECONVERGENT B1 ;  /* 0x0000000000017941 */ /* 0x000fea0003800200 */
.L_x_2577:
        /* <DEDUP_REMOVED lines=30> */
.L_x_2607:
[----:B------:R-:W-:Y:S05]  /*700f0*/  BSYNC.RECONVERGENT B1 ;  /* 0x0000000000017941 */ /* 0x000fea0003800200 */
.L_x_2606:
        /* <DEDUP_REMOVED lines=26> */
.L_x_2609:
[----:B------:R-:W-:Y:S05]  /*702a0*/  BSYNC.RECONVERGENT B1 ;  /* 0x0000000000017941 */ /* 0x000fea0003800200 */
.L_x_2608:
        /* <DEDUP_REMOVED lines=26> */
.L_x_2611:
[----:B------:R-:W-:Y:S05]  /*70450*/  BSYNC.RECONVERGENT B1 ;  /* 0x0000000000017941 */ /* 0x000fea0003800200 */
.L_x_2610:
        /* <DEDUP_REMOVED lines=26> */
.L_x_2613:
[----:B------:R-:W-:Y:S05]  /*70600*/  BSYNC.RECONVERGENT B1 ;  /* 0x0000000000017941 */ /* 0x000fea0003800200 */
.L_x_2612:
        /* <DEDUP_REMOVED lines=26> */
.L_x_2615:
[----:B------:R-:W-:Y:S05]  /*707b0*/  BSYNC.RECONVERGENT B1 ;  /* 0x0000000000017941 */ /* 0x000fea0003800200 */
.L_x_2614:
        /* <DEDUP_REMOVED lines=26> */
.L_x_2617:
[----:B------:R-:W-:Y:S05]  /*70960*/  BSYNC.RECONVERGENT B1 ;  /* 0x0000000000017941 */ /* 0x000fea0003800200 */
.L_x_2616:
        /* <DEDUP_REMOVED lines=24> */
.L_x_2619:
[----:B------:R-:W-:Y:S05]  /*70af0*/  BSYNC.RECONVERGENT B1 ;  /* 0x0000000000017941 */ /* 0x000fea0003800200 */
.L_x_2618:
        /* <DEDUP_REMOVED lines=32> */
.L_x_2629:
        /* <DEDUP_REMOVED lines=21> */
.L_x_2628:
[----:B------:R-:W-:Y:S05]  /*70e50*/  BSYNC.RECONVERGENT B3 ;  /* 0x0000000000037941 */ /* 0x000fea0003800200 */
.L_x_2627:
        /* <DEDUP_REMOVED lines=16> */
.L_x_2631:
[----:B------:R-:W-:Y:S05]  /*70f60*/  BSYNC.RECONVERGENT B3 ;  /* 0x0000000000037941 */ /* 0x000fea0003800200 */
.L_x_2630:
[----:B------:R-:W-:-:S13]  /*70f70*/  ISETP.NE.OR P0, PT, R4, R5, P0 ;  /* 0x000000050400720c */ /* 0x000fda0000705670 */
[----:B------:R-:W-:Y:S05]  /*70f80*/  @!P0 BRA `(.L_x_2632) ;  /* 0x0000000000248947 */ /* 0x000fea0003800000 */
.L_x_2626:
[----:B------:R-:W-:Y:S02]  /*70f90*/  IMAD.MOV.U32 R2, RZ, RZ, 0x1be2b496 ;  /* 0x1be2b496ff027424 */ /* 0x000fe400078e00ff */
[----:B------:R-:W-:-:S07]  /*70fa0*/  IMAD.MOV.U32 R3, RZ, RZ, 0x4005bf0a ;  /* 0x4005bf0aff037424 */ /* 0x000fce00078e00ff */
.L_x_2633:
[----:B------:R-:W-:Y:S01]  /*70fb0*/  DMUL R42, R42, R2 ;  /* 0x000000022a2a7228 */ /* 0x000fe20000000000 */
[----:B------:R-:W-:-:S04]  /*70fc0*/  IADD3 R4, PT, PT, R4, 0x4, RZ ;  /* 0x0000000404047810 */ /* 0x000fc80007ffe0ff */
[----:B------:R-:W-:-:S03]  /*70fd0*/  ISETP.NE.AND P0, PT, R4, R5, PT ;  /* 0x000000050400720c */ /* 0x000fc60003f05270 */
[----:B------:R-:W-:-:S08]  /*70fe0*/  DMUL R42, R42, R2 ;  /* 0x000000022a2a7228 */ /* 0x000fd00000000000 */
[----:B------:R-:W-:-:S08]  /*70ff0*/  DMUL R42, R42, R2 ;  /* 0x000000022a2a7228 */ /* 0x000fd00000000000 */
[----:B------:R-:W-:Y:S01]  /*71000*/  DMUL R42, R42, R2 ;  /* 0x000000022a2a7228 */ /* 0x000fe20000000000 */
[----:B------:R-:W-:Y:S10]  /*71010*/  @P0 BRA `(.L_x_2633) ;  /* 0xfffffffc00e40947 */ /* 0x000ff4000383ffff */
.L_x_2632:
[----:B------:R-:W-:Y:S05]  /*71020*/  BSYNC.RECONVERGENT B2 ;  /* 0x0000000000027941 */ /* 0x000fea0003800200 */
.L_x_2625:
[----:B------:R-:W-:Y:S01]  /*71030*/  UMOV UR8, 0x1be2b496 ;  /* 0x1be2b49600087882 */ /* 0x000fe20000000000 */
[----:B------:R-:W-:Y:S02]  /*71040*/  UMOV UR9, 0x4005bf0a ;  /* 0x4005bf0a00097882 */ /* 0x000fe40000000000 */
[----:B------:R-:W-:-:S11]  /*71050*/  DMUL R2, R42, UR8 ;  /* 0x000000082a027c28 */ /* 0x000fd60008000000 */
.L_x_2624:
[----:B------:R-:W-:Y:S05]  /*71060*/  BSYNC.RECONVERGENT B0 ;  /* 0x0000000000007941 */ /* 0x000fea0003800200 */
.L_x_2623:
[----:B------:R-:W-:-:S05]  /*71070*/  VIMNMX.U32 R4, PT, PT, R14, 0x2, PT ;  /* 0x000000020e047848 */ /* 0x000fca0003fe0000 */
[----:B------:R-:W-:-:S04]  /*71080*/  IMAD.SHL.U32 R13, R4, 0x4, RZ ;  /* 0x00000004040d7824 */ /* 0x000fc800078e00ff */
[----:B------:R-:W0:Y:S02]  /*71090*/  LDC R4, c[0x2][R13+0x5b8] ;  /* 0x00816e000d047b82 */ /* 0x000e240000000800 */
[----:B0-----:R-:W-:-:S04]  /*710a0*/  SHF.R.S32.HI R5, RZ, 0x1f, R4 ;  /* 0x0000001fff057819 */ /* 0x001fc80000011404 */
.L_x_3251:
[----:B------:R-:W-:Y:S05]  /*710b0*/  BRX R4 -0x710c0                                                     (*"BRANCH_TARGETS .L_x_2622,.L_x_3253,.L_x_3254"*) ;  /* 0xfffff8ec04d07949 */ /* 0x000fea000383ffff */
.L_x_3254:
        /* <DEDUP_REMOVED lines=8> */
.L_x_3253:
[----:B------:R-:W-:Y:S02]  /*71140*/  IMAD.MOV.U32 R42, RZ, RZ, R2 ;  /* 0x000000ffff2a7224 */ /* 0x000fe400078e0002 */
[----:B------:R-:W-:Y:S01]  /*71150*/  IMAD.MOV.U32 R43, RZ, RZ, R3 ;  /* 0x000000ffff2b7224 */ /* 0x000fe200078e0003 */
[----:B------:R-:W-:Y:S06]  /*71160*/  BRA `(.L_x_2622) ;  /* 0x0000000400c07947 */ /* 0x000fec0003800000 */
.L_x_2621:
        /* <DEDUP_REMOVED lines=21> */
.L_x_2640:
        /* <DEDUP_REMOVED lines=21> */
.L_x_2639:
[----:B------:R-:W-:Y:S05]  /*71410*/  BSYNC.RECONVERGENT B3 ;  /* 0x0000000000037941 */ /* 0x000fea0003800200 */
.L_x_2638:
        /* <DEDUP_REMOVED lines=16> */
.L_x_2642:
[----:B------:R-:W-:Y:S05]  /*71520*/  BSYNC.RECONVERGENT B3 ;  /* 0x0000000000037941 */ /* 0x000fea0003800200 */
.L_x_2641:
[----:B------:R-:W-:-:S13]  /*71530*/  ISETP.NE.OR P0, PT, R4, R5, P0 ;  /* 0x000000050400720c */ /* 0x000fda0000705670 */
[----:B------:R-:W-:Y:S05]  /*71540*/  @!P0 BRA `(.L_x_2643) ;  /* 0x0000000000248947 */ /* 0x000fea0003800000 */
.L_x_2637:
[----:B------:R-:W-:Y:S01]  /*71550*/  MOV R2, 0x1be2b496 ;  /* 0x1be2b49600027802 */ /* 0x000fe20000000f00 */
[----:B------:R-:W-:-:S07]  /*71560*/  IMAD.MOV.U32 R3, RZ, RZ, 0x4005bf0a ;  /* 0x4005bf0aff037424 */ /* 0x000fce00078e00ff */
.L_x_2644:
[----:B------:R-:W-:Y:S01]  /*71570*/  DMUL R22, R22, R2 ;  /* 0x0000000216167228 */ /* 0x000fe20000000000 */
[----:B------:R-:W-:-:S05]  /*71580*/  VIADD R4, R4, 0x4 ;  /* 0x0000000404047836 */ /* 0x000fca0000000000 */
[----:B------:R-:W-:Y:S02]  /*71590*/  ISETP.NE.AND P0, PT, R4, R5, PT ;  /* 0x000000050400720c */ /* 0x000fe40003f05270 */
[----:B------:R-:W-:-:S08]  /*715a0*/  DMUL R22, R22, R2 ;  /* 0x0000000216167228 */ /* 0x000fd00000000000 */
[----:B------:R-:W-:-:S08]  /*715b0*/  DMUL R22, R22, R2 ;  /* 0x0000000216167228 */ /* 0x000fd00000000000 */
[----:B------:R-:W-:Y:S01]  /*715c0*/  DMUL R22, R22, R2 ;  /* 0x0000000216167228 */ /* 0x000fe20000000000 */
[----:B------:R-:W-:Y:S10]  /*715d0*/  @P0 BRA `(.L_x_2644) ;  /* 0xfffffffc00e40947 */ /* 0x000ff4000383ffff */
.L_x_2643:
[----:B------:R-:W-:Y:S05]  /*715e0*/  BSYNC.RECONVERGENT B2 ;  /* 0x0000000000027941 */ /* 0x000fea0003800200 */
.L_x_2636:
[----:B------:R-:W-:Y:S01]  /*715f0*/  UMOV UR8, 0x1be2b496 ;  /* 0x1be2b49600087882 */ /* 0x000fe20000000000 */
[----:B------:R-:W-:Y:S02]  /*71600*/  UMOV UR9, 0x4005bf0a ;  /* 0x4005bf0a00097882 */ /* 0x000fe40000000000 */
[----:B------:R-:W-:-:S11]  /*71610*/  DMUL R2, R22, UR8 ;  /* 0x0000000816027c28 */ /* 0x000fd60008000000 */
.L_x_2635:
[----:B------:R-:W-:Y:S05]  /*71620*/  BSYNC.RECONVERGENT B0 ;  /* 0x0000000000007941 */ /* 0x000fea0003800200 */
.L_x_2634:
[----:B------:R-:W-:Y:S01]  /*71630*/  VIMNMX.U32 R4, PT, PT, R14, 0x2, PT ;  /* 0x000000020e047848 */ /* 0x000fe20003fe0000 */
[----:B------:R-:W-:Y:S04]  /*71640*/  BSSY.RECONVERGENT B0, `(.L_x_2645) ;  /* 0x000000f000007945 */ /* 0x000fe80003800200 */
[----:B------:R-:W-:-:S04]  /*71650*/  IMAD.SHL.U32 R13, R4, 0x4, RZ ;  /* 0x00000004040d7824 */ /* 0x000fc800078e00ff */
[----:B------:R-:W0:Y:S02]  /*71660*/  LDC R4, c[0x2][R13+0x5c4] ;  /* 0x008171000d047b82 */ /* 0x000e240000000800 */
[----:B0-----:R-:W-:-:S04]  /*71670*/  SHF.R.S32.HI R5, RZ, 0x1f, R4 ;  /* 0x0000001fff057819 */ /* 0x001fc80000011404 */
.L_x_3255:
[----:B------:R-:W-:Y:S05]  /*71680*/  BRX R4 -0x71690                                                     (*"BRANCH_TARGETS .L_x_2646,.L_x_3257,.L_x_3258"*) ;  /* 0xfffff8e8045c7949 */ /* 0x000fea000383ffff */
.L_x_3258:
        /* <DEDUP_REMOVED lines=8> */
.L_x_3257:
[----:B------:R-:W-:Y:S01]  /*71710*/  IMAD.MOV.U32 R22, RZ, RZ, R2 ;  /* 0x000000ffff167224 */ /* 0x000fe200078e0002 */
[----:B------:R-:W-:-:S07]  /*71720*/  MOV R23, R3 ;  /* 0x0000000300177202 */ /* 0x000fce0000000f00 */
.L_x_2646:
[----:B------:R-:W-:Y:S05]  /*71730*/  BSYNC.RECONVERGENT B0 ;  /* 0x0000000000007941 */ /* 0x000fea0003800200 */
.L_x_2645:
        /* <DEDUP_REMOVED lines=16> */
.L_x_2648:
[----:B------:R-:W-:Y:S05]  /*71840*/  BSYNC.RECONVERGENT B2 ;  /* 0x0000000000027941 */ /* 0x000fea0003800200 */
.L_x_2647:
[----:B------:R-:W-:Y:S01]  /*71850*/  MOV R42, R108 ;  /* 0x0000006c002a7202 */ /* 0x000fe20000000f00 */
[----:B------:R-:W-:-:S07]  /*71860*/  IMAD.MOV.U32 R43, RZ, RZ, R109 ;  /* 0x000000ffff2b7224 */ /* 0x000fce00078e006d */
.L_x_2622:
[----:B------:R-:W-:Y:S05]  /*71870*/  BSYNC.RECONVERGENT B1 ;  /* 0x0000000000017941 */ /* 0x000fea0003800200 */
.L_x_2620:
        /* <DEDUP_REMOVED lines=30> */
.L_x_2650:
[----:B------:R-:W-:Y:S05]  /*71a60*/  BSYNC.RECONVERGENT B1 ;  /* 0x0000000000017941 */ /* 0x000fea0003800200 */
.L_x_2649:
        /* <DEDUP_REMOVED lines=26> */
.L_x_2652:
[----:B------:R-:W-:Y:S05]  /*71c10*/  BSYNC.RECONVERGENT B1 ;  /* 0x0000000000017941 */ /* 0x000fea0003800200 */
.L_x_2651:
        /* <DEDUP_REMOVED lines=26> */
.L_x_2654:
[----:B------:R-:W-:Y:S05]  /*71dc0*/  BSYNC.RECONVERGENT B1 ;  /* 0x0000000000017941 */ /* 0x000fea0003800200 */
.L_x_2653:
        /* <DEDUP_REMOVED lines=26> */
.L_x_2656:
[----:B------:R-:W-:Y:S05]  /*71f70*/  BSYNC.RECONVERGENT B1 ;  /* 0x0000000000017941 */ /* 0x000fea0003800200 */
.L_x_2655:
        /* <DEDUP_REMOVED lines=26> */
.L_x_2658:
[----:B------:R-:W-:Y:S05]  /*72120*/  BSYNC.RECONVERGENT B1 ;  /* 0x0000000000017941 */ /* 0x000fea0003800200 */
.L_x_2657:
        /* <DEDUP_REMOVED lines=26> */
.L_x_2660:
[----:B------:R-:W-:Y:S05]  /*722d0*/  BSYNC.RECONVERGENT B1 ;  /* 0x0000000000017941 */ /* 0x000fea0003800200 */
.L_x_2659:
        /* <DEDUP_REMOVED lines=24> */
.L_x_2662:
[----:B------:R-:W-:Y:S05]  /*72460*/  BSYNC.RECONVERGENT B1 ;  /* 0x0000000000017941 */ /* 0x000fea0003800200 */
.L_x_2661:
        /* <DEDUP_REMOVED lines=32> */
.L_x_2672:
        /* <DEDUP_REMOVED lines=21> */
.L_x_2671:
[----:B------:R-:W-:Y:S05]  /*727c0*/  BSYNC.RECONVERGENT B3 ;  /* 0x0000000000037941 */ /* 0x000fea0003800200 */
.L_x_2670:
        /* <DEDUP_REMOVED lines=16> */
.L_x_2674:
[----:B------:R-:W-:Y:S05]  /*728d0*/  BSYNC.RECONVERGENT B3 ;  /* 0x0000000000037941 */ /* 0x000fea0003800200 */
.L_x_2673:
[----:B------:R-:W-:-:S13]  /*728e0*/  ISETP.NE.OR P0, PT, R4, R5, P0 ;  /* 0x000000050400720c */ /* 0x000fda0000705670 */
[----:B------:R-:W-:Y:S05]  /*728f0*/  @!P0 BRA `(.L_x_2675) ;  /* 0x0000000000248947 */ /* 0x000fea0003800000 */
.L_x_2669:
[----:B------:R-:W-:Y:S02]  /*72900*/  IMAD.MOV.U32 R2, RZ, RZ, 0x1be2b496 ;  /* 0x1be2b496ff027424 */ /* 0x000fe400078e00ff */
[----:B------:R-:W-:-:S07]  /*72910*/  IMAD.MOV.U32 R3, RZ, RZ, 0x4005bf0a ;  /* 0x4005bf0aff037424 */ /* 0x000fce00078e00ff */
.L_x_2676:
[----:B------:R-:W-:Y:S01]  /*72920*/  DMUL R34, R34, R2 ;  /* 0x0000000222227228 */ /* 0x000fe20000000000 */
[----:B------:R-:W-:-:S04]  /*72930*/  IADD3 R4, PT, PT, R4, 0x4, RZ ;  /* 0x0000000404047810 */ /* 0x000fc80007ffe0ff */
[----:B------:R-:W-:-:S03]  /*72940*/  ISETP.NE.AND P0, PT, R4, R5, PT ;  /* 0x000000050400720c */ /* 0x000fc60003f05270 */
[----:B------:R-:W-:-:S08]  /*72950*/  DMUL R34, R34, R2 ;  /* 0x0000000222227228 */ /* 0x000fd00000000000 */
[----:B------:R-:W-:-:S08]  /*72960*/  DMUL R34, R34, R2 ;  /* 0x0000000222227228 */ /* 0x000fd00000000000 */
[----:B------:R-:W-:Y:S01]  /*72970*/  DMUL R34, R34, R2 ;  /* 0x0000000222227228 */ /* 0x000fe20000000000 */
[----:B------:R-:W-:Y:S10]  /*72980*/  @P0 BRA `(.L_x_2676) ;  /* 0xfffffffc00e40947 */ /* 0x000ff4000383ffff */
.L_x_2675:
[----:B------:R-:W-:Y:S05]  /*72990*/  BSYNC.RECONVERGENT B2 ;  /* 0x0000000000027941 */ /* 0x000fea0003800200 */
.L_x_2668:
[----:B------:R-:W-:Y:S01]  /*729a0*/  UMOV UR8, 0x1be2b496 ;  /* 0x1be2b49600087882 */ /* 0x000fe20000000000 */
[----:B------:R-:W-:Y:S02]  /*729b0*/  UMOV UR9, 0x4005bf0a ;  /* 0x4005bf0a00097882 */ /* 0x000fe40000000000 */
[----:B------:R-:W-:-:S11]  /*729c0*/  DMUL R2, R34, UR8 ;  /* 0x0000000822027c28 */ /* 0x000fd60008000000 */
.L_x_2667:
[----:B------:R-:W-:Y:S05]  /*729d0*/  BSYNC.RECONVERGENT B0 ;  /* 0x0000000000007941 */ /* 0x000fea0003800200 */
.L_x_2666:
[----:B------:R-:W-:-:S05]  /*729e0*/  VIMNMX.U32 R4, PT, PT, R14, 0x2, PT ;  /* 0x000000020e047848 */ /* 0x000fca0003fe0000 */
[----:B------:R-:W-:-:S04]  /*729f0*/  IMAD.SHL.U32 R13, R4, 0x4, RZ ;  /* 0x00000004040d7824 */ /* 0x000fc800078e00ff */
[----:B------:R-:W0:Y:S02]  /*72a00*/  LDC R4, c[0x2][R13+0x5d0] ;  /* 0x008174000d047b82 */ /* 0x000e240000000800 */
[----:B0-----:R-:W-:-:S04]  /*72a10*/  SHF.R.S32.HI R5, RZ, 0x1f, R4 ;  /* 0x0000001fff057819 */ /* 0x001fc80000011404 */
.L_x_3259:
[----:B------:R-:W-:Y:S05]  /*72a20*/  BRX R4 -0x72a30                                                     (*"BRANCH_TARGETS .L_x_2665,.L_x_3261,.L_x_3262"*) ;  /* 0xfffff8d404747949 */ /* 0x000fea000383ffff */
.L_x_3262:
        /* <DEDUP_REMOVED lines=8> */
.L_x_3261:
[----:B------:R-:W-:Y:S02]  /*72ab0*/  IMAD.MOV.U32 R34, RZ, RZ, R2 ;  /* 0x000000ffff227224 */ /* 0x000fe400078e0002 */
[----:B------:R-:W-:Y:S01]  /*72ac0*/  IMAD.MOV.U32 R35, RZ, RZ, R3 ;  /* 0x000000ffff237224 */ /* 0x000fe200078e0003 */
[----:B------:R-:W-:Y:S06]  /*72ad0*/  BRA `(.L_x_2665) ;  /* 0x0000000400c07947 */ /* 0x000fec0003800000 */
.L_x_2664:
        /* <DEDUP_REMOVED lines=21> */
.L_x_2683:
        /* <DEDUP_REMOVED lines=21> */
.L_x_2682:
[----:B------:R-:W-:Y:S05]  /*72d80*/  BSYNC.RECONVERGENT B3 ;  /* 0x0000000000037941 */ /* 0x000fea0003800200 */
.L_x_2681:
        /* <DEDUP_REMOVED lines=16> */
.L_x_2685:
[----:B------:R-:W-:Y:S05]  /*72e90*/  BSYNC.RECONVERGENT B3 ;  /* 0x0000000000037941 */ /* 0x000fea0003800200 */
.L_x_2684:
[----:B------:R-:W-:-:S13]  /*72ea0*/  ISETP.NE.OR P0, PT, R4, R5, P0 ;  /* 0x000000050400720c */ /* 0x000fda0000705670 */
[----:B------:R-:W-:Y:S05]  /*72eb0*/  @!P0 BRA `(.L_x_2686) ;  /* 0x0000000000248947 */ /* 0x000fea0003800000 */
.L_x_2680:
[----:B------:R-:W-:Y:S01]  /*72ec0*/  MOV R2, 0x1be2b496 ;  /* 0x1be2b49600027802 */ /* 0x000fe20000000f00 */
[----:B------:R-:W-:-:S07]  /*72ed0*/  IMAD.MOV.U32 R3, RZ, RZ, 0x4005bf0a ;  /* 0x4005bf0aff037424 */ /* 0x000fce00078e00ff */
.L_x_2687:
[----:B------:R-:W-:Y:S01]  /*72ee0*/  DMUL R24, R24, R2 ;  /* 0x0000000218187228 */ /* 0x000fe20000000000 */
[----:B------:R-:W-:-:S05]  /*72ef0*/  VIADD R4, R4, 0x4 ;  /* 0x0000000404047836 */ /* 0x000fca0000000000 */
[----:B------:R-:W-:Y:S02]  /*72f00*/  ISETP.NE.AND P0, PT, R4, R5, PT ;  /* 0x000000050400720c */ /* 0x000fe40003f05270 */
[----:B------:R-:W-:-:S08]  /*72f10*/  DMUL R24, R24, R2 ;  /* 0x0000000218187228 */ /* 0x000fd00000000000 */
[----:B------:R-:W-:-:S08]  /*72f20*/  DMUL R24, R24, R2 ;  /* 0x0000000218187228 */ /* 0x000fd00000000000 */
[----:B------:R-:W-:Y:S01]  /*72f30*/  DMUL R24, R24, R2 ;  /* 0x0000000218187228 */ /* 0x000fe20000000000 */
[----:B------:R-:W-:Y:S10]  /*72f40*/  @P0 BRA `(.L_x_2687) ;  /* 0xfffffffc00e40947 */ /* 0x000ff4000383ffff */
.L_x_2686:
[----:B------:R-:W-:Y:S05]  /*72f50*/  BSYNC.RECONVERGENT B2 ;  /* 0x0000000000027941 */ /* 0x000fea0003800200 */
.L_x_2679:
[----:B------:R-:W-:Y:S01]  /*72f60*/  UMOV UR8, 0x1be2b496 ;  /* 0x1be2b49600087882 */ /* 0x000fe20000000000 */
[----:B------:R-:W-:Y:S02]  /*72f70*/  UMOV UR9, 0x4005bf0a ;  /* 0x4005bf0a00097882 */ /* 0x000fe40000000000 */
[----:B------:R-:W-:-:S11]  /*72f80*/  DMUL R2, R24, UR8 ;  /* 0x0000000818027c28 */ /* 0x000fd60008000000 */
.L_x_2678:
[----:B------:R-:W-:Y:S05]  /*72f90*/  BSYNC.RECONVERGENT B0 ;  /* 0x0000000000007941 */ /* 0x000fea0003800200 */
.L_x_2677:
[----:B------:R-:W-:Y:S01]  /*72fa0*/  VIMNMX.U32 R4, PT, PT, R14, 0x2, PT ;  /* 0x000000020e047848 */ /* 0x000fe20003fe0000 */
[----:B------:R-:W-:Y:S04]  /*72fb0*/  BSSY.RECONVERGENT B0, `(.L_x_2688) ;  /* 0x000000f000007945 */ /* 0x000fe80003800200 */
[----:B------:R-:W-:-:S04]  /*72fc0*/  IMAD.SHL.U32 R13, R4, 0x4, RZ ;  /* 0x00000004040d7824 */ /* 0x000fc800078e00ff */
[----:B------:R-:W0:Y:S02]  /*72fd0*/  LDC R4, c[0x2][R13+0x5dc] ;  /* 0x008177000d047b82 */ /* 0x000e240000000800 */
[----:B0-----:R-:W-:-:S04]  /*72fe0*/  SHF.R.S32.HI R5, RZ, 0x1f, R4 ;  /* 0x0000001fff057819 */ /* 0x001fc80000011404 */
.L_x_3263:
[----:B------:R-:W-:Y:S05]  /*72ff0*/  BRX R4 -0x73000                                                     (*"BRANCH_TARGETS .L_x_2689,.L_x_3265,.L_x_3266"*) ;  /* 0xfffff8d004007949 */ /* 0x000fea000383ffff */
.L_x_3266:
        /* <DEDUP_REMOVED lines=8> */
.L_x_3265:
[----:B------:R-:W-:Y:S01]  /*73080*/  IMAD.MOV.U32 R24, RZ, RZ, R2 ;  /* 0x000000ffff187224 */ /* 0x000fe200078e0002 */
[----:B------:R-:W-:-:S07]  /*73090*/  MOV R25, R3 ;  /* 0x0000000300197202 */ /* 0x000fce0000000f00 */
.L_x_2689:
[----:B------:R-:W-:Y:S05]  /*730a0*/  BSYNC.RECONVERGENT B0 ;  /* 0x0000000000007941 */ /* 0x000fea0003800200 */
.L_x_2688:
        /* <DEDUP_REMOVED lines=16> */
.L_x_2691:
[----:B------:R-:W-:Y:S05]  /*731b0*/  BSYNC.RECONVERGENT B2 ;  /* 0x0000000000027941 */ /* 0x000fea0003800200 */
.L_x_2690:
[----:B------:R-:W-:Y:S01]  /*731c0*/  MOV R34, R108 ;  /* 0x0000006c00227202 */ /* 0x000fe20000000f00 */
[----:B------:R-:W-:-:S07]  /*731d0*/  IMAD.MOV.U32 R35, RZ, RZ, R109 ;  /* 0x000000ffff237224 */ /* 0x000fce00078e006d */
.L_x_2665:
[----:B------:R-:W-:Y:S05]  /*731e0*/  BSYNC.RECONVERGENT B1 ;  /* 0x0000000000017941 */ /* 0x000fea0003800200 */
.L_x_2663:
        /* <DEDUP_REMOVED lines=30> */
.L_x_2693:
[----:B------:R-:W-:Y:S05]  /*733d0*/  BSYNC.RECONVERGENT B1 ;  /* 0x0000000000017941 */ /* 0x000fea0003800200 */
.L_x_2692:
        /* <DEDUP_REMOVED lines=26> */
.L_x_2695:
[----:B------:R-:W-:Y:S05]  /*73580*/  BSYNC.RECONVERGENT B1 ;  /* 0x0000000000017941 */ /* 0x000fea0003800200 */
.L_x_2694:
        /* <DEDUP_REMOVED lines=26> */
.L_x_2697:
[----:B------:R-:W-:Y:S05]  /*73730*/  BSYNC.RECONVERGENT B1 ;  /* 0x0000000000017941 */ /* 0x000fea0003800200 */
.L_x_2696:
        /* <DEDUP_REMOVED lines=26> */
.L_x_2699:
[----:B------:R-:W-:Y:S05]  /*738e0*/  BSYNC.RECONVERGENT B1 ;  /* 0x0000000000017941 */ /* 0x000fea0003800200 */
.L_x_2698:
        /* <DEDUP_REMOVED lines=26> */
.L_x_2701:
[----:B------:R-:W-:Y:S05]  /*73a90*/  BSYNC.RECONVERGENT B1 ;  /* 0x0000000000017941 */ /* 0x000fea0003800200 */
.L_x_2700:
        /* <DEDUP_REMOVED lines=26> */
.L_x_2703:
[----:B------:R-:W-:Y:S05]  /*73c40*/  BSYNC.RECONVERGENT B1 ;  /* 0x0000000000017941 */ /* 0x000fea0003800200 */
.L_x_2702:
        /* <DEDUP_REMOVED lines=24> */
.L_x_2705:
[----:B------:R-:W-:Y:S05]  /*73dd0*/  BSYNC.RECONVERGENT B1 ;  /* 0x0000000000017941 */ /* 0x000fea0003800200 */
.L_x_2704:
        /* <DEDUP_REMOVED lines=32> */
.L_x_2715:
        /* <DEDUP_REMOVED lines=21> */
.L_x_2714:
[----:B------:R-:W-:Y:S05]  /*74130*/  BSYNC.RECONVERGENT B3 ;  /* 0x0000000000037941 */ /* 0x000fea0003800200 */
.L_x_2713:
        /* <DEDUP_REMOVED lines=16> */
.L_x_2717:
[----:B------:R-:W-:Y:S05]  /*74240*/  BSYNC.RECONVERGENT B3 ;  /* 0x0000000000037941 */ /* 0x000fea0003800200 */
.L_x_2716:
[----:B------:R-:W-:-:S13]  /*74250*/  ISETP.NE.OR P0, PT, R4, R5, P0 ;  /* 0x000000050400720c */ /* 0x000fda0000705670 */
[----:B------:R-:W-:Y:S05]  /*74260*/  @!P0 BRA `(.L_x_2718) ;  /* 0x0000000000248947 */ /* 0x000fea0003800000 */
.L_x_2712:
[----:B------:R-:W-:Y:S02]  /*74270*/  IMAD.MOV.U32 R2, RZ, RZ, 0x1be2b496 ;  /* 0x1be2b496ff027424 */ /* 0x000fe400078e00ff */
[----:B------:R-:W-:-:S07]  /*74280*/  IMAD.MOV.U32 R3, RZ, RZ, 0x4005bf0a ;  /* 0x4005bf0aff037424 */ /* 0x000fce00078e00ff */
.L_x_2719:
[----:B------:R-:W-:Y:S01]  /*74290*/  DMUL R28, R28, R2 ;  /* 0x000000021c1c7228 */ /* 0x000fe20000000000 */
[----:B------:R-:W-:-:S04]  /*742a0*/  IADD3 R4, PT, PT, R4, 0x4, RZ ;  /* 0x0000000404047810 */ /* 0x000fc80007ffe0ff */
[----:B------:R-:W-:-:S03]  /*742b0*/  ISETP.NE.AND P0, PT, R4, R5, PT ;  /* 0x000000050400720c */ /* 0x000fc60003f05270 */
[----:B------:R-:W-:-:S08]  /*742c0*/  DMUL R28, R28, R2 ;  /* 0x000000021c1c7228 */ /* 0x000fd00000000000 */
[----:B------:R-:W-:-:S08]  /*742d0*/  DMUL R28, R28, R2 ;  /* 0x000000021c1c7228 */ /* 0x000fd00000000000 */
[----:B------:R-:W-:Y:S01]  /*742e0*/  DMUL R28, R28, R2 ;  /* 0x000000021c1c7228 */ /* 0x000fe20000000000 */
[----:B------:R-:W-:Y:S10]  /*742f0*/  @P0 BRA `(.L_x_2719) ;  /* 0xfffffffc00e40947 */ /* 0x000ff4000383ffff */
.L_x_2718:
[----:B------:R-:W-:Y:S05]  /*74300*/  BSYNC.RECONVERGENT B2 ;  /* 0x0000000000027941 */ /* 0x000fea0003800200 */
.L_x_2711:
[----:B------:R-:W-:Y:S01]  /*74310*/  UMOV UR8, 0x1be2b496 ;  /* 0x1be2b49600087882 */ /* 0x000fe20000000000 */
[----:B------:R-:W-:Y:S02]  /*74320*/  UMOV UR9, 0x4005bf0a ;  /* 0x4005bf0a00097882 */ /* 0x000fe40000000000 */
[----:B------:R-:W-:-:S11]  /*74330*/  DMUL R2, R28, UR8 ;  /* 0x000000081c027c28 */ /* 0x000fd60008000000 */
.L_x_2710:
[----:B------:R-:W-:Y:S05]  /*74340*/  BSYNC.RECONVERGENT B0 ;  /* 0x0000000000007941 */ /* 0x000fea0003800200 */
.L_x_2709:
[----:B------:R-:W-:-:S05]  /*74350*/  VIMNMX.U32 R4, PT, PT, R14, 0x2, PT ;  /* 0x000000020e047848 */ /* 0x000fca0003fe0000 */
[----:B------:R-:W-:-:S04]  /*74360*/  IMAD.SHL.U32 R13, R4, 0x4, RZ ;  /* 0x00000004040d7824 */ /* 0x000fc800078e00ff */
[----:B------:R-:W0:Y:S02]  /*74370*/  LDC R4, c[0x2][R13+0x5e8] ;  /* 0x00817a000d047b82 */ /* 0x000e240000000800 */
[----:B0-----:R-:W-:-:S04]  /*74380*/  SHF.R.S32.HI R5, RZ, 0x1f, R4 ;  /* 0x0000001fff057819 */ /* 0x001fc80000011404 */
.L_x_3267:
[----:B------:R-:W-:Y:S05]  /*74390*/  BRX R4 -0x743a0                                                     (*"BRANCH_TARGETS .L_x_2708,.L_x_3269,.L_x_3270"*) ;  /* 0xfffff8bc04187949 */ /* 0x000fea000383ffff */
.L_x_3270:
        /* <DEDUP_REMOVED lines=8> */
.L_x_3269:
[----:B------:R-:W-:Y:S02]  /*74420*/  IMAD.MOV.U32 R28, RZ, RZ, R2 ;  /* 0x000000ffff1c7224 */ /* 0x000fe400078e0002 */
[----:B------:R-:W-:Y:S01]  /*74430*/  IMAD.MOV.U32 R29, RZ, RZ, R3 ;  /* 0x000000ffff1d7224 */ /* 0x000fe200078e0003 */
[----:B------:R-:W-:Y:S06]  /*74440*/  BRA `(.L_x_2708) ;  /* 0x0000000400c07947 */ /* 0x000fec0003800000 */
.L_x_2707:
        /* <DEDUP_REMOVED lines=21> */
.L_x_2726:
        /* <DEDUP_REMOVED lines=21> */
.L_x_2725:
[----:B------:R-:W-:Y:S05]  /*746f0*/  BSYNC.RECONVERGENT B3 ;  /* 0x0000000000037941 */ /* 0x000fea0003800200 */
.L_x_2724:
        /* <DEDUP_REMOVED lines=16> */
.L_x_2728:
[----:B------:R-:W-:Y:S05]  /*74800*/  BSYNC.RECONVERGENT B3 ;  /* 0x0000000000037941 */ /* 0x000fea0003800200 */
.L_x_2727:
[----:B------:R-:W-:-:S13]  /*74810*/  ISETP.NE.OR P0, PT, R4, R5, P0 ;  /* 0x000000050400720c */ /* 0x000fda0000705670 */
[----:B------:R-:W-:Y:S05]  /*74820*/  @!P0 BRA `(.L_x_2729) ;  /* 0x0000000000248947 */ /* 0x000fea0003800000 */
.L_x_2723:
[----:B------:R-:W-:Y:S01]  /*74830*/  MOV R2, 0x1be2b496 ;  /* 0x1be2b49600027802 */ /* 0x000fe20000000f00 */
[----:B------:R-:W-:-:S07]  /*74840*/  IMAD.MOV.U32 R3, RZ, RZ, 0x4005bf0a ;  /* 0x4005bf0aff037424 */ /* 0x000fce00078e00ff */
.L_x_2730:
[----:B------:R-:W-:Y:S01]  /*74850*/  DMUL R26, R26, R2 ;  /* 0x000000021a1a7228 */ /* 0x000fe20000000000 */
[----:B------:R-:W-:-:S05]  /*74860*/  VIADD R4, R4, 0x4 ;  /* 0x0000000404047836 */ /* 0x000fca0000000000 */
[----:B------:R-:W-:Y:S02]  /*74870*/  ISETP.NE.AND P0, PT, R4, R5, PT ;  /* 0x000000050400720c */ /* 0x000fe40003f05270 */
[----:B------:R-:W-:-:S08]  /*74880*/  DMUL R26, R26, R2 ;  /* 0x000000021a1a7228 */ /* 0x000fd00000000000 */
[----:B------:R-:W-:-:S08]  /*74890*/  DMUL R26, R26, R2 ;  /* 0x000000021a1a7228 */ /* 0x000fd00000000000 */
[----:B------:R-:W-:Y:S01]  /*748a0*/  DMUL R26, R26, R2 ;  /* 0x000000021a1a7228 */ /* 0x000fe20000000000 */
[----:B------:R-:W-:Y:S10]  /*748b0*/  @P0 BRA `(.L_x_2730) ;  /* 0xfffffffc00e40947 */ /* 0x000ff4000383ffff */
.L_x_2729:
[----:B------:R-:W-:Y:S05]  /*748c0*/  BSYNC.RECONVERGENT B2 ;  /* 0x0000000000027941 */ /* 0x000fea0003800200 */
.L_x_2722:
[----:B------:R-:W-:Y:S01]  /*748d0*/  UMOV UR8, 0x1be2b496 ;  /* 0x1be2b49600087882 */ /* 0x000fe20000000000 */
[----:B------:R-:W-:Y:S02]  /*748e0*/  UMOV UR9, 0x4005bf0a ;  /* 0x4005bf0a00097882 */ /* 0x000fe40000000000 */
[----:B------:R-:W-:-:S11]  /*748f0*/  DMUL R2, R26, UR8 ;  /* 0x000000081a027c28 */ /* 0x000fd60008000000 */
.L_x_2721:
[----:B------:R-:W-:Y:S05]  /*74900*/  BSYNC.RECONVERGENT B0 ;  /* 0x0000000000007941 */ /* 0x000fea0003800200 */
.L_x_2720:
[----:B------:R-:W-:Y:S01]  /*74910*/  VIMNMX.U32 R4, PT, PT, R14, 0x2, PT ;  /* 0x000000020e047848 */ /* 0x000fe20003fe0000 */
[----:B------:R-:W-:Y:S04]  /*74920*/  BSSY.RECONVERGENT B0, `(.L_x_2731) ;  /* 0x000000f000007945 */ /* 0x000fe80003800200 */
[----:B------:R-:W-:-:S04]  /*74930*/  IMAD.SHL.U32 R13, R4, 0x4, RZ ;  /* 0x00000004040d7824 */ /* 0x000fc800078e00ff */
[----:B------:R-:W0:Y:S02]  /*74940*/  LDC R4, c[0x2][R13+0x5f4] ;  /* 0x00817d000d047b82 */ /* 0x000e240000000800 */
[----:B0-----:R-:W-:-:S04]  /*74950*/  SHF.R.S32.HI R5, RZ, 0x1f, R4 ;  /* 0x0000001fff057819 */ /* 0x001fc80000011404 */
.L_x_3271:
[----:B------:R-:W-:Y:S05]  /*74960*/  BRX R4 -0x74970                                                     (*"BRANCH_TARGETS .L_x_2732,.L_x_3273,.L_x_3274"*) ;  /* 0xfffff8b404a47949 */ /* 0x000fea000383ffff */
.L_x_3274:
        /* <DEDUP_REMOVED lines=8> */
.L_x_3273:
[----:B------:R-:W-:Y:S01]  /*749f0*/  IMAD.MOV.U32 R26, RZ, RZ, R2 ;  /* 0x000000ffff1a7224 */ /* 0x000fe200078e0002 */
[----:B------:R-:W-:-:S07]  /*74a00*/  MOV R27, R3 ;  /* 0x00000003001b7202 */ /* 0x000fce0000000f00 */
.L_x_2732:
[----:B------:R-:W-:Y:S05]  /*74a10*/  BSYNC.RECONVERGENT B0 ;  /* 0x0000000000007941 */ /* 0x000fea0003800200 */
.L_x_2731:
        /* <DEDUP_REMOVED lines=16> */
.L_x_2734:
[----:B------:R-:W-:Y:S05]  /*74b20*/  BSYNC.RECONVERGENT B2 ;  /* 0x0000000000027941 */ /* 0x000fea0003800200 */
.L_x_2733:
[----:B------:R-:W-:Y:S01]  /*74b30*/  MOV R28, R108 ;  /* 0x0000006c001c7202 */ /* 0x000fe20000000f00 */
[----:B------:R-:W-:-:S07]  /*74b40*/  IMAD.MOV.U32 R29, RZ, RZ, R109 ;  /* 0x000000ffff1d7224 */ /* 0x000fce00078e006d */
.L_x_2708:
[----:B------:R-:W-:Y:S05]  /*74b50*/  BSYNC.RECONVERGENT B1 ;  /* 0x0000000000017941 */ /* 0x000fea0003800200 */
.L_x_2706:
        /* <DEDUP_REMOVED lines=30> */
.L_x_2736:
[----:B------:R-:W-:Y:S05]  /*74d40*/  BSYNC.RECONVERGENT B1 ;  /* 0x0000000000017941 */ /* 0x000fea0003800200 */
.L_x_2735:
        /* <DEDUP_REMOVED lines=26> */
.L_x_2738:
[----:B------:R-:W-:Y:S05]  /*74ef0*/  BSYNC.RECONVERGENT B1 ;  /* 0x0000000000017941 */ /* 0x000fea0003800200 */
.L_x_2737:
        /* <DEDUP_REMOVED lines=26> */
.L_x_2740:
[----:B------:R-:W-:Y:S05]  /*750a0*/  BSYNC.RECONVERGENT B1 ;  /* 0x0000000000017941 */ /* 0x000fea0003800200 */
.L_x_2739:
        /* <DEDUP_REMOVED lines=26> */
.L_x_2742:
[----:B------:R-:W-:Y:S05]  /*75250*/  BSYNC.RECONVERGENT B1 ;  /* 0x0000000000017941 */ /* 0x000fea0003800200 */
.L_x_2741:
        /* <DEDUP_REMOVED lines=26> */
.L_x_2744:
[----:B------:R-:W-:Y:S05]  /*75400*/  BSYNC.RECONVERGENT B1 ;  /* 0x0000000000017941 */ /* 0x000fea0003800200 */
.L_x_2743:
        /* <DEDUP_REMOVED lines=26> */
.L_x_2746:
[----:B------:R-:W-:Y:S05]  /*755b0*/  BSYNC.RECONVERGENT B1 ;  /* 0x0000000000017941 */ /* 0x000fea0003800200 */
.L_x_2745:
        /* <DEDUP_REMOVED lines=24> */
.L_x_2748:
[----:B------:R-:W-:Y:S05]  /*75740*/  BSYNC.RECONVERGENT B1 ;  /* 0x0000000000017941 */ /* 0x000fea0003800200 */
.L_x_2747:
        /* <DEDUP_REMOVED lines=79> */
.L_x_2750:
[----:B------:R-:W-:Y:S01]  /*75c40*/  IMAD.MOV.U32 R2, RZ, RZ, 0x0 ;  /* 0x00000000ff027424 */ /* 0x000fe200078e00ff */
[----:B------:R-:W-:Y:S01]  /*75c50*/  LOP3.LUT P0, RZ, R5, 0x7fffffff, RZ, 0xc0, !PT ;  /* 0x7fffffff05ff7812 */ /* 0x000fe2000780c0ff */
[----:B------:R-:W-:-:S06]  /*75c60*/  IMAD.MOV.U32 R3, RZ, RZ, 0x7ff00000 ;  /* 0x7ff00000ff037424 */ /* 0x000fcc00078e00ff */
[----:B------:R-:W-:-:S10]  /*75c70*/  DFMA R2, R4, R2, +INF ;  /* 0x7ff000000402742b */ /* 0x000fd40000000002 */
[----:B------:R-:W-:Y:S02]  /*75c80*/  FSEL R2, R2, RZ, P0 ;  /* 0x000000ff02027208 */ /* 0x000fe40000000000 */
[----:B------:R-:W-:-:S07]  /*75c90*/  FSEL R3, R3, -QNAN , P0 ;  /* 0xfff0000003037808 */ /* 0x000fce0000000000 */
.L_x_2751:
[----:B------:R-:W-:Y:S05]  /*75ca0*/  BSYNC.RECONVERGENT B0 ;  /* 0x0000000000007941 */ /* 0x000fea0003800200 */
.L_x_2749:
[----:B------:R-:W-:Y:S01]  /*75cb0*/  DADD R2, -R2, R44 ;  /* 0x0000000002027229 */ /* 0x000fe2000000012c */
[----:B------:R-:W-:-:S06]  /*75cc0*/  IMAD R5, R12, 0x8, R1 ;  /* 0x000000080c057824 */ /* 0x000fcc00078e0201 */
[----:B------:R1:W-:Y:S01]  /*75cd0*/  STL.64 [R5+0x288], R2 ;  /* 0x0002880205007387 */ /* 0x0003e20000100a00 */
[----:B------:R-:W-:Y:S05]  /*75ce0*/  @P1 BRA `(.L_x_2752) ;  /* 0xffffff2800201947 */ /* 0x000fea000383ffff */
[----:B------:R-:W2:Y:S04]  /*75cf0*/  LDL.128 R28, [R1+0x2b0] ;  /* 0x0002b000011c7983 */ /* 0x000ea80000100c00 */
[----:B------:R-:W2:Y:S04]  /*75d00*/  LDL.128 R24, [R1+0x20] ;  /* 0x0000200001187983 */ /* 0x000ea80000100c00 */
[----:B------:R-:W3:Y:S04]  /*75d10*/  LDL.64 R34, [R1+0x40] ;  /* 0x0000400001227983 */ /* 0x000ee80000100a00 */
[----:B------:R-:W3:Y:S04]  /*75d20*/  LDL.128 R44, [R1+0x2c0] ;  /* 0x0002c000012c7983 */ /* 0x000ee80000100c00 */
[----:B------:R-:W4:Y:S04]  /*75d30*/  LDL.128 R40, [R1+0x30] ;  /* 0x0000300001287983 */ /* 0x000f280000100c00 */
[----:B------:R-:W5:Y:S04]  /*75d40*/  LDL.128 R16, [R1+0x2a0] ;  /* 0x0002a00001107983 */ /* 0x000f680000100c00 */
[----:B------:R-:W5:Y:S04]  /*75d50*/  LDL.128 R12, [R1+0x10] ;  /* 0x00001000010c7983 */ /* 0x000f680000100c00 */
[----:B-1----:R-:W5:Y:S04]  /*75d60*/  LDL.128 R4, [R1+0x290] ;  /* 0x0002900001047983 */ /* 0x002f680000100c00 */
[----:B------:R-:W5:Y:S04]  /*75d70*/  LDL.64 R2, [R1+0x8] ;  /* 0x0000080001027983 */ /* 0x000f680000100a00 */
[----:B------:R-:W5:Y:S04]  /*75d80*/  LDL.128 R48, [R1+0x580] ;  /* 0x0005800001307983 */ /* 0x000f680000100c00 */
[----:B------:R-:W5:Y:S04]  /*75d90*/  LDL.128 R36, [R1+0x570] ;  /* 0x0005700001247983 */ /* 0x000f680000100c00 */
[----:B------:R-:W5:Y:S04]  /*75da0*/  LDL.128 R20, [R1+0x560] ;  /* 0x0005600001147983 */ /* 0x000f680000100c00 */
[----:B------:R-:W5:Y:S01]  /*75db0*/  LDL.128 R8, [R1+0x550] ;  /* 0x0005500001087983 */ /* 0x000f620000100c00 */
[----:B--2---:R-:W-:Y:S01]  /*75dc0*/  DADD R26, R28, R26 ;  /* 0x000000001c1a7229 */ /* 0x004fe2000000001a */
[----:B------:R-:W0:Y:S01]  /*75dd0*/  LDC.64 R28, c[0x0][0x388] ;  /* 0x0000e200ff1c7b82 */ /* 0x000e220000000a00 */
[----:B---3--:R-:W-:-:S02]  /*75de0*/  DADD R46, R34, R46 ;  /* 0x00000000222e7229 */ /* 0x008fc4000000002e */
[----:B----4-:R-:W-:Y:S02]  /*75df0*/  DADD R42, R44, R42 ;  /* 0x000000002c2a7229 */ /* 0x010fe4000000002a */
[----:B------:R-:W-:Y:S02]  /*75e00*/  DADD R30, R40, R30 ;  /* 0x00000000281e7229 */ /* 0x000fe4000000001e */
[----:B-----5:R-:W-:Y:S02]  /*75e10*/  DADD R18, R24, R18 ;  /* 0x0000000018127229 */ /* 0x020fe40000000012 */
[----:B------:R-:W-:Y:S02]  /*75e20*/  DADD R14, R16, R14 ;  /* 0x00000000100e7229 */ /* 0x000fe4000000000e */
[----:B------:R-:W-:Y:S02]  /*75e30*/  DADD R6, R12, R6 ;  /* 0x000000000c067229 */ /* 0x000fe40000000006 */
[----:B------:R-:W-:-:S02]  /*75e40*/  DADD R2, R2, R4 ;  /* 0x0000000002027229 */ /* 0x000fc40000000004 */
[----:B------:R-:W-:Y:S02]  /*75e50*/  DADD R46, R46, R50 ;  /* 0x000000002e2e7229 */ /* 0x000fe40000000032 */
[----:B------:R-:W-:Y:S02]  /*75e60*/  DADD R42, R42, R48 ;  /* 0x000000002a2a7229 */ /* 0x000fe40000000030 */
[----:B------:R-:W-:Y:S02]  /*75e70*/  DADD R30, R30, R38 ;  /* 0x000000001e1e7229 */ /* 0x000fe40000000026 */
[----:B------:R-:W-:Y:S02]  /*75e80*/  DADD R26, R26, R36 ;  /* 0x000000001a1a7229 */ /* 0x000fe40000000024 */
[----:B------:R-:W-:Y:S02]  /*75e90*/  DADD R18, R18, R22 ;  /* 0x0000000012127229 */ /* 0x000fe40000000016 */
[----:B------:R-:W-:-:S02]  /*75ea0*/  DADD R14, R14, R20 ;  /* 0x000000000e0e7229 */ /* 0x000fc40000000014 */
[----:B------:R-:W-:Y:S02]  /*75eb0*/  DADD R6, R6, R10 ;  /* 0x0000000006067229 */ /* 0x000fe4000000000a */
[----:B------:R-:W-:Y:S02]  /*75ec0*/  DADD R2, R2, R8 ;  /* 0x0000000002027229 */ /* 0x000fe40000000008 */
[----:B------:R-:W-:Y:S02]  /*75ed0*/  DSETP.GE.AND P1, PT, R46, RZ, PT ;  /* 0x000000ff2e00722a */ /* 0x000fe40003f26000 */
[----:B------:R-:W-:Y:S02]  /*75ee0*/  DSETP.GE.AND P2, PT, R42, RZ, PT ;  /* 0x000000ff2a00722a */ /* 0x000fe40003f46000 */
[----:B------:R-:W-:Y:S01]  /*75ef0*/  DSETP.GE.AND P3, PT, R30, RZ, PT ;  /* 0x000000ff1e00722a */ /* 0x000fe20003f66000 */
[----:B------:R-:W-:Y:S01]  /*75f00*/  IMAD.SHL.U32 R13, R32, 0x8, RZ ;  /* 0x00000008200d7824 */ /* 0x000fe200078e00ff */
[----:B------:R-:W-:Y:S01]  /*75f10*/  FSEL R5, RZ, 1.875, !P1 ;  /* 0x3ff00000ff057808 */ /* 0x000fe20004800000 */
[----:B------:R-:W-:Y:S01]  /*75f20*/  DSETP.GE.AND P4, PT, R26, RZ, PT ;  /* 0x000000ff1a00722a */ /* 0x000fe20003f86000 */
[----:B------:R-:W-:Y:S01]  /*75f30*/  FSEL R11, RZ, 1.875, !P2 ;  /* 0x3ff00000ff0b7808 */ /* 0x000fe20005000000 */
[----:B------:R-:W-:Y:S01]  /*75f40*/  DSETP.GE.AND P0, PT, R18, RZ, PT ;  /* 0x000000ff1200722a */ /* 0x000fe20003f06000 */
[----:B------:R-:W-:Y:S01]  /*75f50*/  FSEL R9, RZ, 1.875, !P3 ;  /* 0x3ff00000ff097808 */ /* 0x000fe20005800000 */
[----:B0-----:R-:W-:Y:S01]  /*75f60*/  IMAD.WIDE R28, R13, 0x8, R28 ;  /* 0x000000080d1c7825 */ /* 0x001fe200078e021c */
[----:B------:R-:W-:Y:S01]  /*75f70*/  DSETP.GE.AND P1, PT, R14, RZ, PT ;  /* 0x000000ff0e00722a */ /* 0x000fe20003f26000 */
[----:B------:R-:W-:Y:S01]  /*75f80*/  MOV R4, RZ ;  /* 0x000000ff00047202 */ /* 0x000fe20000000f00 */
[----:B------:R-:W-:Y:S01]  /*75f90*/  DSETP.GE.AND P2, PT, R6, RZ, PT ;  /* 0x000000ff0600722a */ /* 0x000fe20003f46000 */
[----:B------:R-:W-:Y:S01]  /*75fa0*/  IMAD.MOV.U32 R10, RZ, RZ, RZ ;  /* 0x000000ffff0a7224 */ /* 0x000fe200078e00ff */
[----:B------:R-:W-:Y:S01]  /*75fb0*/  DSETP.GE.AND P3, PT, R2, RZ, PT ;  /* 0x000000ff0200722a */ /* 0x000fe20003f66000 */
[----:B------:R-:W-:Y:S01]  /*75fc0*/  FSEL R7, RZ, 1.875, !P4 ;  /* 0x3ff00000ff077808 */ /* 0x000fe20006000000 */
[----:B------:R0:W-:Y:S01]  /*75fd0*/  STG.E.64 desc[UR6][R28.64], R4 ;  /* 0x000000041c007986 */ /* 0x0001e2000c101b06 */
[----:B------:R-:W-:Y:S01]  /*75fe0*/  IMAD.MOV.U32 R8, RZ, RZ, RZ ;  /* 0x000000ffff087224 */ /* 0x000fe200078e00ff */
[----:B------:R-:W-:Y:S01]  /*75ff0*/  FSEL R3, RZ, 1.875, !P0 ;  /* 0x3ff00000ff037808 */ /* 0x000fe20004000000 */
[----:B------:R-:W-:Y:S01]  /*76000*/  IMAD.MOV.U32 R6, RZ, RZ, RZ ;  /* 0x000000ffff067224 */ /* 0x000fe200078e00ff */
[----:B------:R1:W-:Y:S01]  /*76010*/  STG.E.64 desc[UR6][R28.64+0x8], R10 ;  /* 0x0000080a1c007986 */ /* 0x0003e2000c101b06 */
[----:B------:R-:W-:Y:S01]  /*76020*/  FSEL R13, RZ, 1.875, !P2 ;  /* 0x3ff00000ff0d7808 */ /* 0x000fe20005000000 */
[----:B------:R-:W-:Y:S01]  /*76030*/  IMAD.MOV.U32 R2, RZ, RZ, RZ ;  /* 0x000000ffff027224 */ /* 0x000fe200078e00ff */
[----:B------:R-:W-:Y:S01]  /*76040*/  MOV R12, RZ ;  /* 0x000000ff000c7202 */ /* 0x000fe20000000f00 */
[----:B------:R-:W-:Y:S01]  /*76050*/  STG.E.64 desc[UR6][R28.64+0x10], R8 ;  /* 0x000010081c007986 */ /* 0x000fe2000c101b06 */
[----:B0-----:R-:W-:-:S02]  /*76060*/  FSEL R5, RZ, 1.875, !P1 ;  /* 0x3ff00000ff057808 */ /* 0x001fc40004800000 */
[----:B-1----:R-:W-:Y:S01]  /*76070*/  FSEL R11, RZ, 1.875, !P3 ;  /* 0x3ff00000ff0b7808 */ /* 0x002fe20005800000 */
[----:B------:R-:W-:Y:S04]  /*76080*/  STG.E.64 desc[UR6][R28.64+0x18], R6 ;  /* 0x000018061c007986 */ /* 0x000fe8000c101b06 */
[----:B------:R-:W-:Y:S04]  /*76090*/  STG.E.64 desc[UR6][R28.64+0x20], R2 ;  /* 0x000020021c007986 */ /* 0x000fe8000c101b06 */
[----:B------:R-:W-:Y:S04]  /*760a0*/  STG.E.64 desc[UR6][R28.64+0x28], R4 ;  /* 0x000028041c007986 */ /* 0x000fe8000c101b06 */
[----:B------:R-:W-:Y:S04]  /*760b0*/  STG.E.64 desc[UR6][R28.64+0x30], R12 ;  /* 0x0000300c1c007986 */ /* 0x000fe8000c101b06 */
[----:B------:R-:W-:Y:S01]  /*760c0*/  STG.E.64 desc[UR6][R28.64+0x38], R10 ;  /* 0x0000380a1c007986 */ /* 0x000fe2000c101b06 */
[----:B------:R-:W-:Y:S05]  /*760d0*/  EXIT ;  /* 0x000000000000794d */ /* 0x000fea0003800000 */
        .weak           $__internal_0_$__cuda_sm20_dblrcp_rn_slowpath_v3
        .type           $__internal_0_$__cuda_sm20_dblrcp_rn_slowpath_v3,@function
        .size           $__internal_0_$__cuda_sm20_dblrcp_rn_slowpath_v3,($__internal_1_$__cuda_sm20_div_rn_f64_full - $__internal_0_$__cuda_sm20_dblrcp_rn_slowpath_v3)
$__internal_0_$__cuda_sm20_dblrcp_rn_slowpath_v3:
[----:B------:R-:W-:Y:S01]  /*760e0*/  DSETP.GTU.AND P0, PT, |R14|, +INF , PT ;  /* 0x7ff000000e00742a */ /* 0x000fe20003f0c200 */
[----:B------:R-:W-:-:S13]  /*760f0*/  BSSY.RECONVERGENT B0, `(.L_x_2753) ;  /* 0x0000024000007945 */ /* 0x000fda0003800200 */
[----:B------:R-:W-:Y:S05]  /*76100*/  @P0 BRA `(.L_x_2754) ;  /* 0x0000000000800947 */ /* 0x000fea0003800000 */
[----:B------:R-:W-:-:S05]  /*76110*/  LOP3.LUT R19, R15, 0x7fffffff, RZ, 0xc0, !PT ;  /* 0x7fffffff0f137812 */ /* 0x000fca00078ec0ff */
[----:B------:R-:W-:-:S05]  /*76120*/  VIADD R100, R19, 0xffffffff ;  /* 0xffffffff13647836 */ /* 0x000fca0000000000 */
[----:B------:R-:W-:-:S13]  /*76130*/  ISETP.GE.U32.AND P0, PT, R100, 0x7fefffff, PT ;  /* 0x7fefffff6400780c */ /* 0x000fda0003f06070 */
[----:B------:R-:W-:Y:S01]  /*76140*/  @P0 LOP3.LUT R109, R15, 0x7ff00000, RZ, 0x3c, !PT ;  /* 0x7ff000000f6d0812 */ /* 0x000fe200078e3cff */
[----:B------:R-:W-:Y:S01]  /*76150*/  @P0 IMAD.MOV.U32 R108, RZ, RZ, RZ ;  /* 0x000000ffff6c0224 */ /* 0x000fe200078e00ff */
[----:B------:R-:W-:Y:S06]  /*76160*/  @P0 BRA `(.L_x_2755) ;  /* 0x0000000000700947 */ /* 0x000fec0003800000 */
[----:B------:R-:W-:-:S13]  /*76170*/  ISETP.GE.U32.AND P0, PT, R19, 0x1000001, PT ;  /* 0x010000011300780c */ /* 0x000fda0003f06070 */
[----:B------:R-:W-:Y:S05]  /*76180*/  @!P0 BRA `(.L_x_2756) ;  /* 0x0000000000388947 */ /* 0x000fea0003800000 */
[----:B------:R-:W-:Y:S01]  /*76190*/  VIADD R107, R15, 0xc0200000 ;  /* 0xc02000000f6b7836 */ /* 0x000fe20000000000 */
[----:B------:R-:W-:Y:S01]  /*761a0*/  MOV R108, R13 ;  /* 0x0000000d006c7202 */ /* 0x000fe20000000f00 */
[----:B------:R-:W-:Y:S02]  /*761b0*/  IMAD.MOV.U32 R106, RZ, RZ, R14 ;  /* 0x000000ffff6a7224 */ /* 0x000fe400078e000e */
[----:B------:R-:W0:Y:S04]  /*761c0*/  MUFU.RCP64H R109, R107 ;  /* 0x0000006b006d7308 */ /* 0x000e280000001800 */
[----:B0-----:R-:W-:-:S08]  /*761d0*/  DFMA R110, -R106, R108, 1 ;  /* 0x3ff000006a6e742b */ /* 0x001fd0000000016c */
[----:B------:R-:W-:-:S08]  /*761e0*/  DFMA R110, R110, R110, R110 ;  /* 0x0000006e6e6e722b */ /* 0x000fd0000000006e */
[----:B------:R-:W-:-:S08]  /*761f0*/  DFMA R110, R108, R110, R108 ;  /* 0x0000006e6c6e722b */ /* 0x000fd0000000006c */
[----:B------:R-:W-:-:S08]  /*76200*/  DFMA R108, -R106, R110, 1 ;  /* 0x3ff000006a6c742b */ /* 0x000fd0000000016e */
[----:B------:R-:W-:-:S08]  /*76210*/  DFMA R108, R110, R108, R110 ;  /* 0x0000006c6e6c722b */ /* 0x000fd0000000006e */
[----:B------:R-:W-:-:S08]  /*76220*/  DMUL R108, R108, 2.2250738585072013831e-308 ;  /* 0x001000006c6c7828 */ /* 0x000fd00000000000 */
[----:B------:R-:W-:-:S08]  /*76230*/  DFMA R14, -R14, R108, 1 ;  /* 0x3ff000000e0e742b */ /* 0x000fd0000000016c */
[----:B------:R-:W-:-:S08]  /*76240*/  DFMA R14, R14, R14, R14 ;  /* 0x0000000e0e0e722b */ /* 0x000fd0000000000e */
[----:B------:R-:W-:Y:S01]  /*76250*/  DFMA R108, R108, R14, R108 ;  /* 0x0000000e6c6c722b */ /* 0x000fe2000000006c */
[----:B------:R-:W-:Y:S10]  /*76260*/  BRA `(.L_x_2755) ;  /* 0x0000000000307947 */ /* 0x000ff40003800000 */
.L_x_2756:
[----:B------:R-:W-:Y:S01]  /*76270*/  DMUL R14, R14, 8.11296384146066816958e+31 ;  /* 0x469000000e0e7828 */ /* 0x000fe20000000000 */
[----:B------:R-:W-:-:S05]  /*76280*/  IMAD.MOV.U32 R106, RZ, RZ, R13 ;  /* 0x000000ffff6a7224 */ /* 0x000fca00078e000d */
[----:B------:R-:W0:Y:S02]  /*76290*/  MUFU.RCP64H R107, R15 ;  /* 0x0000000f006b7308 */ /* 0x000e240000001800 */
[----:B0-----:R-:W-:-:S08]  /*762a0*/  DFMA R108, -R14, R106, 1 ;  /* 0x3ff000000e6c742b */ /* 0x001fd0000000016a */
[----:B------:R-:W-:-:S08]  /*762b0*/  DFMA R108, R108, R108, R108 ;  /* 0x0000006c6c6c722b */ /* 0x000fd0000000006c */
[----:B------:R-:W-:-:S08]  /*762c0*/  DFMA R108, R106, R108, R106 ;  /* 0x0000006c6a6c722b */ /* 0x000fd0000000006a */
[----:B------:R-:W-:-:S08]  /*762d0*/  DFMA R106, -R14, R108, 1 ;  /* 0x3ff000000e6a742b */ /* 0x000fd0000000016c */
[----:B------:R-:W-:-:S08]  /*762e0*/  DFMA R106, R108, R106, R108 ;  /* 0x0000006a6c6a722b */ /* 0x000fd0000000006c */
[----:B------:R-:W-:Y:S01]  /*762f0*/  DMUL R108, R106, 8.11296384146066816958e+31 ;  /* 0x469000006a6c7828 */ /* 0x000fe20000000000 */
[----:B------:R-:W-:Y:S10]  /*76300*/  BRA `(.L_x_2755) ;  /* 0x0000000000087947 */ /* 0x000ff40003800000 */
.L_x_2754:
[----:B------:R-:W-:Y:S01]  /*76310*/  LOP3.LUT R109, R15, 0x80000, RZ, 0xfc, !PT ;  /* 0x000800000f6d7812 */ /* 0x000fe200078efcff */
[----:B------:R-:W-:-:S07]  /*76320*/  IMAD.MOV.U32 R108, RZ, RZ, R14 ;  /* 0x000000ffff6c7224 */ /* 0x000fce00078e000e */
.L_x_2755:
[----:B------:R-:W-:Y:S05]  /*76330*/  BSYNC.RECONVERGENT B0 ;  /* 0x0000000000007941 */ /* 0x000fea0003800200 */
.L_x_2753:
[----:B------:R-:W-:Y:S02]  /*76340*/  IMAD.MOV.U32 R14, RZ, RZ, R98 ;  /* 0x000000ffff0e7224 */ /* 0x000fe400078e0062 */
[----:B------:R-:W-:-:S04]  /*76350*/  IMAD.MOV.U32 R15, RZ, RZ, 0x0 ;  /* 0x00000000ff0f7424 */ /* 0x000fc800078e00ff */
[----:B------:R-:W-:Y:S05]  /*76360*/  RET.REL.NODEC R14 `(_Z10cudadecodePdS_) ;  /* 0xfffff89c0e247950 */ /* 0x000fea0003c3ffff */
        .weak           $__internal_1_$__cuda_sm20_div_rn_f64_full
        .type           $__internal_1_$__cuda_sm20_div_rn_f64_full,@function
        .size           $__internal_1_$__cuda_sm20_div_rn_f64_full,(.L_x_3276 - $__internal_1_$__cuda_sm20_div_rn_f64_full)
$__internal_1_$__cuda_sm20_div_rn_f64_full:
[C---:B------:R-:W-:Y:S01]  /*76370*/  FSETP.GEU.AND P0, PT, |R15|.reuse, 1.469367938527859385e-39, PT ;  /* 0x001000000f00780b */ /* 0x040fe20003f0e200 */
[----:B------:R-:W-:Y:S01]  /*76380*/  IMAD.U32 R106, RZ, RZ, UR4 ;  /* 0x00000004ff6a7e24 */ /* 0x000fe2000f8e00ff */
[----:B------:R-:W-:Y:S01]  /*76390*/  MOV R14, UR4 ;  /* 0x00000004000e7c02 */ /* 0x000fe20008000f00 */
[----:B------:R-:W-:Y:S01]  /*763a0*/  IMAD.MOV.U32 R112, RZ, RZ, 0x1 ;  /* 0x00000001ff707424 */ /* 0x000fe200078e00ff */
[----:B------:R-:W-:Y:S01]  /*763b0*/  LOP3.LUT R13, R15, 0x800fffff, RZ, 0xc0, !PT ;  /* 0x800fffff0f0d7812 */ /* 0x000fe200078ec0ff */
[----:B------:R-:W-:Y:S01]  /*763c0*/  IMAD.MOV.U32 R19, RZ, RZ, 0x1ca00000 ;  /* 0x1ca00000ff137424 */ /* 0x000fe200078e00ff */
[----:B------:R-:W-:Y:S01]  /*763d0*/  FSETP.GEU.AND P2, PT, |R109|, 1.469367938527859385e-39, PT ;  /* 0x001000006d00780b */ /* 0x000fe20003f4e200 */
[----:B------:R-:W-:Y:S01]  /*763e0*/  BSSY.RECONVERGENT B0, `(.L_x_2757) ;  /* 0x0000051000007945 */ /* 0x000fe20003800200 */
[----:B------:R-:W-:Y:S02]  /*763f0*/  LOP3.LUT R107, R13, 0x3ff00000, RZ, 0xfc, !PT ;  /* 0x3ff000000d6b7812 */ /* 0x000fe400078efcff */
[----:B------:R-:W-:-:S02]  /*76400*/  LOP3.LUT R13, R109, 0x7ff00000, RZ, 0xc0, !PT ;  /* 0x7ff000006d0d7812 */ /* 0x000fc400078ec0ff */
[----:B------:R-:W-:Y:S01]  /*76410*/  LOP3.LUT R100, R15, 0x7ff00000, RZ, 0xc0, !PT ;  /* 0x7ff000000f647812 */ /* 0x000fe200078ec0ff */
[----:B------:R-:W-:-:S03]  /*76420*/  @!P0 DMUL R106, R14, 8.98846567431157953865e+307 ;  /* 0x7fe000000e6a8828 */ /* 0x000fc60000000000 */
[----:B------:R-:W-:-:S03]  /*76430*/  ISETP.GE.U32.AND P4, PT, R13, R100, PT ;  /* 0x000000640d00720c */ /* 0x000fc60003f86070 */
[----:B------:R-:W0:Y:S01]  /*76440*/  MUFU.RCP64H R113, R107 ;  /* 0x0000006b00717308 */ /* 0x000e220000001800 */
[----:B------:R-:W-:Y:S02]  /*76450*/  @!P2 LOP3.LUT R102, R15, 0x7ff00000, RZ, 0xc0, !PT ;  /* 0x7ff000000f66a812 */ /* 0x000fe400078ec0ff */
[----:B------:R-:W-:Y:S02]  /*76460*/  SEL R115, R19, 0x63400000, !P4 ;  /* 0x6340000013737807 */ /* 0x000fe40006000000 */
[----:B------:R-:W-:Y:S01]  /*76470*/  @!P2 ISETP.GE.U32.AND P3, PT, R13, R102, PT ;  /* 0x000000660d00a20c */ /* 0x000fe20003f66070 */
[----:B------:R-:W-:Y:S01]  /*76480*/  IMAD.MOV.U32 R102, RZ, RZ, R13 ;  /* 0x000000ffff667224 */ /* 0x000fe200078e000d */
[----:B------:R-:W-:-:S05]  /*76490*/  @!P0 LOP3.LUT R100, R107, 0x7ff00000, RZ, 0xc0, !PT ;  /* 0x7ff000006b648812 */ /* 0x000fca00078ec0ff */
[----:B------:R-:W-:Y:S01]  /*764a0*/  VIADD R125, R100, 0xffffffff ;  /* 0xffffffff647d7836 */ /* 0x000fe20000000000 */
[----:B0-----:R-:W-:-:S08]  /*764b0*/  DFMA R110, R112, -R106, 1 ;  /* 0x3ff00000706e742b */ /* 0x001fd0000000086a */
[----:B------:R-:W-:-:S08]  /*764c0*/  DFMA R110, R110, R110, R110 ;  /* 0x0000006e6e6e722b */ /* 0x000fd0000000006e */
[----:B------:R-:W-:Y:S01]  /*764d0*/  DFMA R112, R112, R110, R112 ;  /* 0x0000006e7070722b */ /* 0x000fe20000000070 */
[----:B------:R-:W-:Y:S01]  /*764e0*/  @!P2 SEL R111, R19, 0x63400000, !P3 ;  /* 0x63400000136fa807 */ /* 0x000fe20005800000 */
[----:B------:R-:W-:-:S03]  /*764f0*/  IMAD.MOV.U32 R110, RZ, RZ, R108 ;  /* 0x000000ffff6e7224 */ /* 0x000fc600078e006c */
[--C-:B------:R-:W-:Y:S02]  /*76500*/  @!P2 LOP3.LUT R122, R111, 0x80000000, R109.reuse, 0xf8, !PT ;  /* 0x800000006f7aa812 */ /* 0x100fe400078ef86d */
[----:B------:R-:W-:Y:S01]  /*76510*/  LOP3.LUT R111, R115, 0x800fffff, R109, 0xf8, !PT ;  /* 0x800fffff736f7812 */ /* 0x000fe200078ef86d */
[----:B------:R-:W-:Y:S01]  /*76520*/  DFMA R114, R112, -R106, 1 ;  /* 0x3ff000007072742b */ /* 0x000fe2000000086a */
[----:B------:R-:W-:Y:S02]  /*76530*/  @!P2 LOP3.LUT R123, R122, 0x100000, RZ, 0xfc, !PT ;  /* 0x001000007a7ba812 */ /* 0x000fe400078efcff */
[----:B------:R-:W-:-:S05]  /*76540*/  @!P2 MOV R122, RZ ;  /* 0x000000ff007aa202 */ /* 0x000fca0000000f00 */
[----:B------:R-:W-:Y:S02]  /*76550*/  DFMA R112, R112, R114, R112 ;  /* 0x000000727070722b */ /* 0x000fe40000000070 */
[----:B------:R-:W-:-:S08]  /*76560*/  @!P2 DFMA R110, R110, 2, -R122 ;  /* 0x400000006e6ea82b */ /* 0x000fd0000000087a */
[----:B------:R-:W-:Y:S02]  /*76570*/  DMUL R114, R112, R110 ;  /* 0x0000006e70727228 */ /* 0x000fe40000000000 */
[----:B------:R-:W-:-:S05]  /*76580*/  @!P2 LOP3.LUT R102, R111, 0x7ff00000, RZ, 0xc0, !PT ;  /* 0x7ff000006f66a812 */ /* 0x000fca00078ec0ff */
[----:B------:R-:W-:Y:S01]  /*76590*/  VIADD R124, R102, 0xffffffff ;  /* 0xffffffff667c7836 */ /* 0x000fe20000000000 */
[----:B------:R-:W-:-:S04]  /*765a0*/  DFMA R122, R114, -R106, R110 ;  /* 0x8000006a727a722b */ /* 0x000fc8000000006e */
[----:B------:R-:W-:-:S04]  /*765b0*/  ISETP.GT.U32.AND P0, PT, R124, 0x7feffffe, PT ;  /* 0x7feffffe7c00780c */ /* 0x000fc80003f04070 */
[----:B------:R-:W-:Y:S01]  /*765c0*/  ISETP.GT.U32.OR P0, PT, R125, 0x7feffffe, P0 ;  /* 0x7feffffe7d00780c */ /* 0x000fe20000704470 */
[----:B------:R-:W-:-:S12]  /*765d0*/  DFMA R112, R112, R122, R114 ;  /* 0x0000007a7070722b */ /* 0x000fd80000000072 */
[----:B------:R-:W-:Y:S05]  /*765e0*/  @P0 BRA `(.L_x_2758) ;  /* 0x00000000006c0947 */ /* 0x000fea0003800000 */
[----:B------:R-:W-:Y:S01]  /*765f0*/  LOP3.LUT R100, R15, 0x7ff00000, RZ, 0xc0, !PT ;  /* 0x7ff000000f647812 */ /* 0x000fe200078ec0ff */
[----:B------:R-:W-:-:S03]  /*76600*/  IMAD.MOV.U32 R108, RZ, RZ, RZ ;  /* 0x000000ffff6c7224 */ /* 0x000fc600078e00ff */
[CC--:B------:R-:W-:Y:S02]  /*76610*/  VIADDMNMX R102, R13.reuse, -R100.reuse, 0xb9600000, !PT ;  /* 0xb96000000d667446 */ /* 0x0c0fe40007800964 */
[----:B------:R-:W-:Y:S02]  /*76620*/  ISETP.GE.U32.AND P0, PT, R13, R100, PT ;  /* 0x000000640d00720c */ /* 0x000fe40003f06070 */
[----:B------:R-:W-:Y:S02]  /*76630*/  VIMNMX R13, PT, PT, R102, 0x46a00000, PT ;  /* 0x46a00000660d7848 */ /* 0x000fe40003fe0100 */
[----:B------:R-:W-:-:S05]  /*76640*/  SEL R100, R19, 0x63400000, !P0 ;  /* 0x6340000013647807 */ /* 0x000fca0004000000 */
[----:B------:R-:W-:-:S05]  /*76650*/  IMAD.IADD R13, R13, 0x1, -R100 ;  /* 0x000000010d0d7824 */ /* 0x000fca00078e0a64 */
[----:B------:R-:W-:-:S06]  /*76660*/  IADD3 R109, PT, PT, R13, 0x7fe00000, RZ ;  /* 0x7fe000000d6d7810 */ /* 0x000fcc0007ffe0ff */
[----:B------:R-:W-:-:S10]  /*76670*/  DMUL R114, R112, R108 ;  /* 0x0000006c70727228 */ /* 0x000fd40000000000 */
[----:B------:R-:W-:-:S13]  /*76680*/  FSETP.GTU.AND P0, PT, |R115|, 1.469367938527859385e-39, PT ;  /* 0x001000007300780b */ /* 0x000fda0003f0c200 */
[----:B------:R-:W-:Y:S05]  /*76690*/  @P0 BRA `(.L_x_2759) ;  /* 0x0000000000940947 */ /* 0x000fea0003800000 */
[----:B------:R-:W-:Y:S01]  /*766a0*/  DFMA R106, R112, -R106, R110 ;  /* 0x8000006a706a722b */ /* 0x000fe2000000006e */
[----:B------:R-:W-:-:S09]  /*766b0*/  IMAD.MOV.U32 R108, RZ, RZ, RZ ;  /* 0x000000ffff6c7224 */ /* 0x000fd200078e00ff */
[C---:B------:R-:W-:Y:S02]  /*766c0*/  FSETP.NEU.AND P0, PT, R107.reuse, RZ, PT ;  /* 0x000000ff6b00720b */ /* 0x040fe40003f0d000 */
[----:B------:R-:W-:-:S04]  /*766d0*/  LOP3.LUT R19, R107, 0x80000000, R15, 0x48, !PT ;  /* 0x800000006b137812 */ /* 0x000fc800078e480f */
[----:B------:R-:W-:-:S07]  /*766e0*/  LOP3.LUT R109, R19, R109, RZ, 0xfc, !PT ;  /* 0x0000006d136d7212 */ /* 0x000fce00078efcff */
[----:B------:R-:W-:Y:S05]  /*766f0*/  @!P0 BRA `(.L_x_2759) ;  /* 0x00000000007c8947 */ /* 0x000fea0003800000 */
[----:B------:R-:W-:Y:S01]  /*76700*/  IMAD.MOV R15, RZ, RZ, -R13 ;  /* 0x000000ffff0f7224 */ /* 0x000fe200078e0a0d */
[----:B------:R-:W-:Y:S01]  /*76710*/  DMUL.RP R108, R112, R108 ;  /* 0x0000006c706c7228 */ /* 0x000fe20000008000 */
[----:B------:R-:W-:Y:S01]  /*76720*/  IMAD.MOV.U32 R14, RZ, RZ, RZ ;  /* 0x000000ffff0e7224 */ /* 0x000fe200078e00ff */
[----:B------:R-:W-:-:S05]  /*76730*/  IADD3 R13, PT, PT, -R13, -0x43300000, RZ ;  /* 0xbcd000000d0d7810 */ /* 0x000fca0007ffe1ff */
[----:B------:R-:W-:-:S03]  /*76740*/  DFMA R14, R114, -R14, R112 ;  /* 0x8000000e720e722b */ /* 0x000fc60000000070 */
[----:B------:R-:W-:-:S07]  /*76750*/  LOP3.LUT R19, R109, R19, RZ, 0x3c, !PT ;  /* 0x000000136d137212 */ /* 0x000fce00078e3cff */
[----:B------:R-:W-:-:S04]  /*76760*/  FSETP.NEU.AND P0, PT, |R15|, R13, PT ;  /* 0x0000000d0f00720b */ /* 0x000fc80003f0d200 */
[----:B------:R-:W-:Y:S02]  /*76770*/  FSEL R114, R108, R114, !P0 ;  /* 0x000000726c727208 */ /* 0x000fe40004000000 */
[----:B------:R-:W-:Y:S01]  /*76780*/  FSEL R115, R19, R115, !P0 ;  /* 0x0000007313737208 */ /* 0x000fe20004000000 */
[----:B------:R-:W-:Y:S06]  /*76790*/  BRA `(.L_x_2759) ;  /* 0x0000000000547947 */ /* 0x000fec0003800000 */
.L_x_2758:
[----:B------:R-:W-:-:S14]  /*767a0*/  DSETP.NAN.AND P0, PT, R108, R108, PT ;  /* 0x0000006c6c00722a */ /* 0x000fdc0003f08000 */
[----:B------:R-:W-:Y:S05]  /*767b0*/  @P0 BRA `(.L_x_2760) ;  /* 0x0000000000440947 */ /* 0x000fea0003800000 */
[----:B------:R-:W-:-:S14]  /*767c0*/  DSETP.NAN.AND P0, PT, R14, R14, PT ;  /* 0x0000000e0e00722a */ /* 0x000fdc0003f08000 */
[----:B------:R-:W-:Y:S05]  /*767d0*/  @P0 BRA `(.L_x_2761) ;  /* 0x0000000000300947 */ /* 0x000fea0003800000 */
[----:B------:R-:W-:Y:S01]  /*767e0*/  ISETP.NE.AND P0, PT, R102, R100, PT ;  /* 0x000000646600720c */ /* 0x000fe20003f05270 */
[----:B------:R-:W-:Y:S01]  /*767f0*/  IMAD.MOV.U32 R115, RZ, RZ, -0x80000 ;  /* 0xfff80000ff737424 */ /* 0x000fe200078e00ff */
[----:B------:R-:W-:-:S11]  /*76800*/  MOV R114, 0x0 ;  /* 0x0000000000727802 */ /* 0x000fd60000000f00 */
[----:B------:R-:W-:Y:S05]  /*76810*/  @!P0 BRA `(.L_x_2759) ;  /* 0x0000000000348947 */ /* 0x000fea0003800000 */
[----:B------:R-:W-:Y:S02]  /*76820*/  ISETP.NE.AND P0, PT, R102, 0x7ff00000, PT ;  /* 0x7ff000006600780c */ /* 0x000fe40003f05270 */
[----:B------:R-:W-:Y:S02]  /*76830*/  LOP3.LUT R115, R109, 0x80000000, R15, 0x48, !PT ;  /* 0x800000006d737812 */ /* 0x000fe400078e480f */
[----:B------:R-:W-:-:S13]  /*76840*/  ISETP.EQ.OR P0, PT, R100, RZ, !P0 ;  /* 0x000000ff6400720c */ /* 0x000fda0004702670 */
[----:B------:R-:W-:Y:S01]  /*76850*/  @P0 LOP3.LUT R13, R115, 0x7ff00000, RZ, 0xfc, !PT ;  /* 0x7ff00000730d0812 */ /* 0x000fe200078efcff */
[----:B------:R-:W-:Y:S02]  /*76860*/  @!P0 IMAD.MOV.U32 R114, RZ, RZ, RZ ;  /* 0x000000ffff728224 */ /* 0x000fe400078e00ff */
[----:B------:R-:W-:Y:S02]  /*76870*/  @P0 IMAD.MOV.U32 R114, RZ, RZ, RZ ;  /* 0x000000ffff720224 */ /* 0x000fe400078e00ff */
[----:B------:R-:W-:Y:S01]  /*76880*/  @P0 IMAD.MOV.U32 R115, RZ, RZ, R13 ;  /* 0x000000ffff730224 */ /* 0x000fe200078e000d */
[----:B------:R-:W-:Y:S06]  /*76890*/  BRA `(.L_x_2759) ;  /* 0x0000000000147947 */ /* 0x000fec0003800000 */
.L_x_2761:
[----:B------:R-:W-:Y:S02]  /*768a0*/  LOP3.LUT R115, R15, 0x80000, RZ, 0xfc, !PT ;  /* 0x000800000f737812 */ /* 0x000fe400078efcff */
[----:B------:R-:W-:Y:S01]  /*768b0*/  MOV R114, R14 ;  /* 0x0000000e00727202 */ /* 0x000fe20000000f00 */
[----:B------:R-:W-:Y:S06]  /*768c0*/  BRA `(.L_x_2759) ;  /* 0x0000000000087947 */ /* 0x000fec0003800000 */
.L_x_2760:
[----:B------:R-:W-:Y:S01]  /*768d0*/  LOP3.LUT R115, R109, 0x80000, RZ, 0xfc, !PT ;  /* 0x000800006d737812 */ /* 0x000fe200078efcff */
[----:B------:R-:W-:-:S07]  /*768e0*/  IMAD.MOV.U32 R114, RZ, RZ, R108 ;  /* 0x000000ffff727224 */ /* 0x000fce00078e006c */
.L_x_2759:
[----:B------:R-:W-:Y:S05]  /*768f0*/  BSYNC.RECONVERGENT B0 ;  /* 0x0000000000007941 */ /* 0x000fea0003800200 */
.L_x_2757:
[----:B------:R-:W-:Y:S02]  /*76900*/  IMAD.MOV.U32 R14, RZ, RZ, R98 ;  /* 0x000000ffff0e7224 */ /* 0x000fe400078e0062 */
[----:B------:R-:W-:-:S04]  /*76910*/  IMAD.MOV.U32 R15, RZ, RZ, 0x0 ;  /* 0x00000000ff0f7424 */ /* 0x000fc800078e00ff */
[----:B------:R-:W-:Y:S05]  /*76920*/  RET.REL.NODEC R14 `(_Z10cudadecodePdS_) ;  /* 0xfffff8940eb47950 */ /* 0x000fea0003c3ffff */
.L_x_2762:
[----:B------:R-:W-:-:S00]  /*76930*/  BRA `(.L_x_2762) ;  /* 0xfffffffc00fc7947 */ /* 0x000fc0000383ffff */
[----:B------:R-:W-:-:S00]  /*76940*/  NOP ;  /* 0x0000000000007918 */ /* 0x000fc00000000000 */
        /* <DEDUP_REMOVED lines=11> */
.L_x_3276:


//--------------------- .nv.shared.reserved.0     --------------------------
	.section	.nv.shared.reserved.0,"aw",@nobits
	.weak		__nv_reservedSMEM_offset_0_alias
	.size		__nv_reservedSMEM_offset_0_alias, 0, 64
	.other		__nv_reservedSMEM_offset_0_alias,@"STO_CUDA_RESERVED_SHARED STV_DEFAULT"
__nv_reservedSMEM_offset_0_alias:
	.zero		0
	.zero		64


//--------------------- .nv.constant0._Z10cudadecodePdS_ --------------------------
	.section	.nv.constant0._Z10cudadecodePdS_,"a",@progbits
	.sectionflags	@""
	.align	4
.nv.constant0._Z10cudadecodePdS_:
	.zero		912


//--------------------- SYMBOLS --------------------------

	.type		.nv.reservedSmem.offset0,@object
	.size		.nv.reservedSmem.offset0,0x4
